//
// Generated by NVIDIA NVVM Compiler
//
// Compiler Build ID: CL-36424714
// Cuda compilation tools, release 13.0, V13.0.88
// Based on NVVM 20.0.0
//

.version 9.0
.target sm_100
.address_size 64

	// .globl	_Z9sw_kernelILi32ELi32EEvPKhiPiS1_S2_iS2_i
.global .align 1 .b8 blosum62_matrix_cuda_global[400] = {4, 255, 254, 254, 0, 255, 255, 0, 254, 255, 255, 255, 255, 254, 255, 1, 0, 253, 254, 0, 255, 5, 0, 254, 253, 1, 0, 254, 0, 253, 254, 2, 255, 253, 254, 255, 255, 253, 254, 253, 254, 0, 6, 1, 253, 0, 0, 0, 1, 253, 253, 0, 254, 253, 254, 1, 0, 252, 254, 253, 254, 254, 1, 6, 253, 0, 2, 255, 255, 253, 252, 255, 253, 253, 255, 0, 255, 252, 253, 253, 0, 253, 253, 253, 9, 253, 252, 253, 253, 255, 255, 253, 255, 254, 253, 255, 255, 254, 254, 255, 255, 1, 0, 0, 253, 5, 2, 254, 0, 253, 254, 1, 0, 253, 255, 0, 255, 254, 255, 254, 255, 0, 0, 2, 252, 2, 5, 254, 0, 253, 253, 1, 254, 253, 255, 0, 255, 253, 254, 254, 0, 254, 0, 255, 253, 254, 254, 6, 254, 252, 252, 254, 253, 253, 254, 0, 254, 254, 253, 253, 254, 0, 1, 255, 253, 0, 0, 254, 8, 253, 253, 255, 254, 255, 254, 255, 254, 254, 2, 253, 255, 253, 253, 253, 255, 253, 253, 252, 253, 4, 2, 253, 1, 0, 253, 254, 255, 253, 255, 3, 255, 254, 253, 252, 255, 254, 253, 252, 253, 2, 4, 254, 2, 0, 253, 254, 255, 254, 255, 1, 255, 2, 0, 255, 253, 1, 1, 254, 255, 253, 254, 5, 255, 253, 255, 0, 255, 253, 254, 254, 255, 255, 254, 253, 255, 0, 254, 253, 254, 1, 2, 255, 5, 0, 254, 255, 255, 255, 255, 1, 254, 253, 253, 253, 254, 253, 253, 253, 255, 0, 0, 253, 0, 6, 252, 254, 254, 1, 3, 255, 255, 254, 254, 255, 253, 255, 255, 254, 254, 253, 253, 255, 254, 252, 7, 255, 255, 252, 253, 254, 1, 255, 1, 0, 255, 0, 0, 0, 255, 254, 254, 0, 255, 254, 255, 4, 1, 253, 254, 254, 0, 255, 0, 255, 255, 255, 255, 254, 254, 255, 255, 255, 255, 254, 255, 1, 5, 254, 254, 0, 253, 253, 252, 252, 254, 254, 253, 254, 254, 253, 254, 253, 255, 1, 252, 253, 254, 11, 2, 253, 254, 254, 254, 253, 254, 255, 254, 253, 2, 255, 255, 254, 255, 3, 253, 254, 254, 2, 7, 255, 0, 253, 253, 253, 255, 254, 254, 253, 253, 3, 1, 254, 1, 255, 254, 254, 0, 253, 255, 4};
.const .align 1 .b8 char_to_uint[256] = {255, 255, 255, 255, 255, 255, 255, 255, 255, 255, 255, 255, 255, 255, 255, 255, 255, 255, 255, 255, 255, 255, 255, 255, 255, 255, 255, 255, 255, 255, 255, 255, 255, 255, 255, 255, 255, 255, 255, 255, 255, 255, 255, 255, 255, 255, 255, 255, 255, 255, 255, 255, 255, 255, 255, 255, 255, 255, 255, 255, 255, 255, 255, 255, 255, 0, 255, 4, 3, 6, 13, 7, 8, 9, 255, 11, 10, 12, 2, 255, 14, 5, 1, 15, 16, 255, 19, 17, 255, 18, 255, 255, 255, 255, 255, 255, 255, 255, 255, 255, 255, 255, 255, 255, 255, 255, 255, 255, 255, 255, 255, 255, 255, 255, 255, 255, 255, 255, 255, 255, 255, 255, 255, 255, 255, 255, 255, 255, 255, 255, 255, 255, 255, 255, 255, 255, 255, 255, 255, 255, 255, 255, 255, 255, 255, 255, 255, 255, 255, 255, 255, 255, 255, 255, 255, 255, 255, 255, 255, 255, 255, 255, 255, 255, 255, 255, 255, 255, 255, 255, 255, 255, 255, 255, 255, 255, 255, 255, 255, 255, 255, 255, 255, 255, 255, 255, 255, 255, 255, 255, 255, 255, 255, 255, 255, 255, 255, 255, 255, 255, 255, 255, 255, 255, 255, 255, 255, 255, 255, 255, 255, 255, 255, 255, 255, 255, 255, 255, 255, 255, 255, 255, 255, 255, 255, 255, 255, 255, 255, 255, 255, 255, 255, 255, 255, 255, 255, 255, 255, 255, 255, 255, 255, 255, 255, 255, 255, 255, 255, 255, 255, 255, 255, 255, 255, 255};
// _ZZ9sw_kernelILi32ELi32EEvPKhiPiS1_S2_iS2_iE17s_blosum62_matrix has been demoted
// _ZZ9sw_kernelILi32ELi32EEvPKhiPiS1_S2_iS2_iE17s_query_seq_sdata has been demoted
// _ZZ9sw_kernelILi32ELi32EEvPKhiPiS1_S2_iS2_iE17s_reduction_array has been demoted
// _ZZ9sw_kernelILi32ELi64EEvPKhiPiS1_S2_iS2_iE17s_blosum62_matrix has been demoted
// _ZZ9sw_kernelILi32ELi64EEvPKhiPiS1_S2_iS2_iE17s_query_seq_sdata has been demoted
// _ZZ9sw_kernelILi32ELi64EEvPKhiPiS1_S2_iS2_iE17s_reduction_array has been demoted
// _ZZ9sw_kernelILi32ELi96EEvPKhiPiS1_S2_iS2_iE17s_blosum62_matrix has been demoted
// _ZZ9sw_kernelILi32ELi96EEvPKhiPiS1_S2_iS2_iE17s_query_seq_sdata has been demoted
// _ZZ9sw_kernelILi32ELi96EEvPKhiPiS1_S2_iS2_iE17s_reduction_array has been demoted
// _ZZ9sw_kernelILi32ELi128EEvPKhiPiS1_S2_iS2_iE17s_blosum62_matrix has been demoted
// _ZZ9sw_kernelILi32ELi128EEvPKhiPiS1_S2_iS2_iE17s_query_seq_sdata has been demoted
// _ZZ9sw_kernelILi32ELi128EEvPKhiPiS1_S2_iS2_iE17s_reduction_array has been demoted
// _ZZ9sw_kernelILi32ELi160EEvPKhiPiS1_S2_iS2_iE17s_blosum62_matrix has been demoted
// _ZZ9sw_kernelILi32ELi160EEvPKhiPiS1_S2_iS2_iE17s_query_seq_sdata has been demoted
// _ZZ9sw_kernelILi32ELi160EEvPKhiPiS1_S2_iS2_iE17s_reduction_array has been demoted
// _ZZ9sw_kernelILi32ELi192EEvPKhiPiS1_S2_iS2_iE17s_blosum62_matrix has been demoted
// _ZZ9sw_kernelILi32ELi192EEvPKhiPiS1_S2_iS2_iE17s_query_seq_sdata has been demoted
// _ZZ9sw_kernelILi32ELi192EEvPKhiPiS1_S2_iS2_iE17s_reduction_array has been demoted
// _ZZ9sw_kernelILi32ELi224EEvPKhiPiS1_S2_iS2_iE17s_blosum62_matrix has been demoted
// _ZZ9sw_kernelILi32ELi224EEvPKhiPiS1_S2_iS2_iE17s_query_seq_sdata has been demoted
// _ZZ9sw_kernelILi32ELi224EEvPKhiPiS1_S2_iS2_iE17s_reduction_array has been demoted
// _ZZ9sw_kernelILi32ELi256EEvPKhiPiS1_S2_iS2_iE17s_blosum62_matrix has been demoted
// _ZZ9sw_kernelILi32ELi256EEvPKhiPiS1_S2_iS2_iE17s_query_seq_sdata has been demoted
// _ZZ9sw_kernelILi32ELi256EEvPKhiPiS1_S2_iS2_iE17s_reduction_array has been demoted
// _ZZ9sw_kernelILi32ELi288EEvPKhiPiS1_S2_iS2_iE17s_blosum62_matrix has been demoted
// _ZZ9sw_kernelILi32ELi288EEvPKhiPiS1_S2_iS2_iE17s_query_seq_sdata has been demoted
// _ZZ9sw_kernelILi32ELi288EEvPKhiPiS1_S2_iS2_iE17s_reduction_array has been demoted
// _ZZ9sw_kernelILi32ELi320EEvPKhiPiS1_S2_iS2_iE17s_blosum62_matrix has been demoted
// _ZZ9sw_kernelILi32ELi320EEvPKhiPiS1_S2_iS2_iE17s_query_seq_sdata has been demoted
// _ZZ9sw_kernelILi32ELi320EEvPKhiPiS1_S2_iS2_iE17s_reduction_array has been demoted
// _ZZ9sw_kernelILi32ELi352EEvPKhiPiS1_S2_iS2_iE17s_blosum62_matrix has been demoted
// _ZZ9sw_kernelILi32ELi352EEvPKhiPiS1_S2_iS2_iE17s_query_seq_sdata has been demoted
// _ZZ9sw_kernelILi32ELi352EEvPKhiPiS1_S2_iS2_iE17s_reduction_array has been demoted
// _ZZ9sw_kernelILi32ELi384EEvPKhiPiS1_S2_iS2_iE17s_blosum62_matrix has been demoted
// _ZZ9sw_kernelILi32ELi384EEvPKhiPiS1_S2_iS2_iE17s_query_seq_sdata has been demoted
// _ZZ9sw_kernelILi32ELi384EEvPKhiPiS1_S2_iS2_iE17s_reduction_array has been demoted
// _ZZ9sw_kernelILi32ELi416EEvPKhiPiS1_S2_iS2_iE17s_blosum62_matrix has been demoted
// _ZZ9sw_kernelILi32ELi416EEvPKhiPiS1_S2_iS2_iE17s_query_seq_sdata has been demoted
// _ZZ9sw_kernelILi32ELi416EEvPKhiPiS1_S2_iS2_iE17s_reduction_array has been demoted
// _ZZ9sw_kernelILi32ELi448EEvPKhiPiS1_S2_iS2_iE17s_blosum62_matrix has been demoted
// _ZZ9sw_kernelILi32ELi448EEvPKhiPiS1_S2_iS2_iE17s_query_seq_sdata has been demoted
// _ZZ9sw_kernelILi32ELi448EEvPKhiPiS1_S2_iS2_iE17s_reduction_array has been demoted
// _ZZ9sw_kernelILi32ELi480EEvPKhiPiS1_S2_iS2_iE17s_blosum62_matrix has been demoted
// _ZZ9sw_kernelILi32ELi480EEvPKhiPiS1_S2_iS2_iE17s_query_seq_sdata has been demoted
// _ZZ9sw_kernelILi32ELi480EEvPKhiPiS1_S2_iS2_iE17s_reduction_array has been demoted
// _ZZ9sw_kernelILi32ELi512EEvPKhiPiS1_S2_iS2_iE17s_blosum62_matrix has been demoted
// _ZZ9sw_kernelILi32ELi512EEvPKhiPiS1_S2_iS2_iE17s_query_seq_sdata has been demoted
// _ZZ9sw_kernelILi32ELi512EEvPKhiPiS1_S2_iS2_iE17s_reduction_array has been demoted
// _ZZ9sw_kernelILi32ELi544EEvPKhiPiS1_S2_iS2_iE17s_blosum62_matrix has been demoted
// _ZZ9sw_kernelILi32ELi544EEvPKhiPiS1_S2_iS2_iE17s_query_seq_sdata has been demoted
// _ZZ9sw_kernelILi32ELi544EEvPKhiPiS1_S2_iS2_iE17s_reduction_array has been demoted
// _ZZ9sw_kernelILi32ELi576EEvPKhiPiS1_S2_iS2_iE17s_blosum62_matrix has been demoted
// _ZZ9sw_kernelILi32ELi576EEvPKhiPiS1_S2_iS2_iE17s_query_seq_sdata has been demoted
// _ZZ9sw_kernelILi32ELi576EEvPKhiPiS1_S2_iS2_iE17s_reduction_array has been demoted
// _ZZ9sw_kernelILi32ELi608EEvPKhiPiS1_S2_iS2_iE17s_blosum62_matrix has been demoted
// _ZZ9sw_kernelILi32ELi608EEvPKhiPiS1_S2_iS2_iE17s_query_seq_sdata has been demoted
// _ZZ9sw_kernelILi32ELi608EEvPKhiPiS1_S2_iS2_iE17s_reduction_array has been demoted
// _ZZ9sw_kernelILi32ELi640EEvPKhiPiS1_S2_iS2_iE17s_blosum62_matrix has been demoted
// _ZZ9sw_kernelILi32ELi640EEvPKhiPiS1_S2_iS2_iE17s_query_seq_sdata has been demoted
// _ZZ9sw_kernelILi32ELi640EEvPKhiPiS1_S2_iS2_iE17s_reduction_array has been demoted
// _ZZ9sw_kernelILi32ELi672EEvPKhiPiS1_S2_iS2_iE17s_blosum62_matrix has been demoted
// _ZZ9sw_kernelILi32ELi672EEvPKhiPiS1_S2_iS2_iE17s_query_seq_sdata has been demoted
// _ZZ9sw_kernelILi32ELi672EEvPKhiPiS1_S2_iS2_iE17s_reduction_array has been demoted
// _ZZ9sw_kernelILi32ELi704EEvPKhiPiS1_S2_iS2_iE17s_blosum62_matrix has been demoted
// _ZZ9sw_kernelILi32ELi704EEvPKhiPiS1_S2_iS2_iE17s_query_seq_sdata has been demoted
// _ZZ9sw_kernelILi32ELi704EEvPKhiPiS1_S2_iS2_iE17s_reduction_array has been demoted
// _ZZ9sw_kernelILi32ELi736EEvPKhiPiS1_S2_iS2_iE17s_blosum62_matrix has been demoted
// _ZZ9sw_kernelILi32ELi736EEvPKhiPiS1_S2_iS2_iE17s_query_seq_sdata has been demoted
// _ZZ9sw_kernelILi32ELi736EEvPKhiPiS1_S2_iS2_iE17s_reduction_array has been demoted
// _ZZ9sw_kernelILi32ELi768EEvPKhiPiS1_S2_iS2_iE17s_blosum62_matrix has been demoted
// _ZZ9sw_kernelILi32ELi768EEvPKhiPiS1_S2_iS2_iE17s_query_seq_sdata has been demoted
// _ZZ9sw_kernelILi32ELi768EEvPKhiPiS1_S2_iS2_iE17s_reduction_array has been demoted
// _ZZ9sw_kernelILi32ELi800EEvPKhiPiS1_S2_iS2_iE17s_blosum62_matrix has been demoted
// _ZZ9sw_kernelILi32ELi800EEvPKhiPiS1_S2_iS2_iE17s_query_seq_sdata has been demoted
// _ZZ9sw_kernelILi32ELi800EEvPKhiPiS1_S2_iS2_iE17s_reduction_array has been demoted
// _ZZ9sw_kernelILi32ELi832EEvPKhiPiS1_S2_iS2_iE17s_blosum62_matrix has been demoted
// _ZZ9sw_kernelILi32ELi832EEvPKhiPiS1_S2_iS2_iE17s_query_seq_sdata has been demoted
// _ZZ9sw_kernelILi32ELi832EEvPKhiPiS1_S2_iS2_iE17s_reduction_array has been demoted
// _ZZ9sw_kernelILi32ELi864EEvPKhiPiS1_S2_iS2_iE17s_blosum62_matrix has been demoted
// _ZZ9sw_kernelILi32ELi864EEvPKhiPiS1_S2_iS2_iE17s_query_seq_sdata has been demoted
// _ZZ9sw_kernelILi32ELi864EEvPKhiPiS1_S2_iS2_iE17s_reduction_array has been demoted
// _ZZ9sw_kernelILi32ELi896EEvPKhiPiS1_S2_iS2_iE17s_blosum62_matrix has been demoted
// _ZZ9sw_kernelILi32ELi896EEvPKhiPiS1_S2_iS2_iE17s_query_seq_sdata has been demoted
// _ZZ9sw_kernelILi32ELi896EEvPKhiPiS1_S2_iS2_iE17s_reduction_array has been demoted
// _ZZ9sw_kernelILi32ELi928EEvPKhiPiS1_S2_iS2_iE17s_blosum62_matrix has been demoted
// _ZZ9sw_kernelILi32ELi928EEvPKhiPiS1_S2_iS2_iE17s_query_seq_sdata has been demoted
// _ZZ9sw_kernelILi32ELi928EEvPKhiPiS1_S2_iS2_iE17s_reduction_array has been demoted
// _ZZ9sw_kernelILi32ELi960EEvPKhiPiS1_S2_iS2_iE17s_blosum62_matrix has been demoted
// _ZZ9sw_kernelILi32ELi960EEvPKhiPiS1_S2_iS2_iE17s_query_seq_sdata has been demoted
// _ZZ9sw_kernelILi32ELi960EEvPKhiPiS1_S2_iS2_iE17s_reduction_array has been demoted
// _ZZ9sw_kernelILi32ELi992EEvPKhiPiS1_S2_iS2_iE17s_blosum62_matrix has been demoted
// _ZZ9sw_kernelILi32ELi992EEvPKhiPiS1_S2_iS2_iE17s_query_seq_sdata has been demoted
// _ZZ9sw_kernelILi32ELi992EEvPKhiPiS1_S2_iS2_iE17s_reduction_array has been demoted
// _ZZ9sw_kernelILi32ELi1024EEvPKhiPiS1_S2_iS2_iE17s_blosum62_matrix has been demoted
// _ZZ9sw_kernelILi32ELi1024EEvPKhiPiS1_S2_iS2_iE17s_query_seq_sdata has been demoted
// _ZZ9sw_kernelILi32ELi1024EEvPKhiPiS1_S2_iS2_iE17s_reduction_array has been demoted
// _ZZ16sw_kernel_affineILi32ELi32EEvPKhiPiS1_S2_iS2_iiE17s_blosum62_matrix has been demoted
// _ZZ16sw_kernel_affineILi32ELi32EEvPKhiPiS1_S2_iS2_iiE17s_query_seq_sdata has been demoted
// _ZZ16sw_kernel_affineILi32ELi32EEvPKhiPiS1_S2_iS2_iiE17s_reduction_array has been demoted
// _ZZ16sw_kernel_affineILi32ELi64EEvPKhiPiS1_S2_iS2_iiE17s_blosum62_matrix has been demoted
// _ZZ16sw_kernel_affineILi32ELi64EEvPKhiPiS1_S2_iS2_iiE17s_query_seq_sdata has been demoted
// _ZZ16sw_kernel_affineILi32ELi64EEvPKhiPiS1_S2_iS2_iiE17s_reduction_array has been demoted
// _ZZ16sw_kernel_affineILi32ELi96EEvPKhiPiS1_S2_iS2_iiE17s_blosum62_matrix has been demoted
// _ZZ16sw_kernel_affineILi32ELi96EEvPKhiPiS1_S2_iS2_iiE17s_query_seq_sdata has been demoted
// _ZZ16sw_kernel_affineILi32ELi96EEvPKhiPiS1_S2_iS2_iiE17s_reduction_array has been demoted
// _ZZ16sw_kernel_affineILi32ELi128EEvPKhiPiS1_S2_iS2_iiE17s_blosum62_matrix has been demoted
// _ZZ16sw_kernel_affineILi32ELi128EEvPKhiPiS1_S2_iS2_iiE17s_query_seq_sdata has been demoted
// _ZZ16sw_kernel_affineILi32ELi128EEvPKhiPiS1_S2_iS2_iiE17s_reduction_array has been demoted
// _ZZ16sw_kernel_affineILi32ELi160EEvPKhiPiS1_S2_iS2_iiE17s_blosum62_matrix has been demoted
// _ZZ16sw_kernel_affineILi32ELi160EEvPKhiPiS1_S2_iS2_iiE17s_query_seq_sdata has been demoted
// _ZZ16sw_kernel_affineILi32ELi160EEvPKhiPiS1_S2_iS2_iiE17s_reduction_array has been demoted
// _ZZ16sw_kernel_affineILi32ELi192EEvPKhiPiS1_S2_iS2_iiE17s_blosum62_matrix has been demoted
// _ZZ16sw_kernel_affineILi32ELi192EEvPKhiPiS1_S2_iS2_iiE17s_query_seq_sdata has been demoted
// _ZZ16sw_kernel_affineILi32ELi192EEvPKhiPiS1_S2_iS2_iiE17s_reduction_array has been demoted
// _ZZ16sw_kernel_affineILi32ELi224EEvPKhiPiS1_S2_iS2_iiE17s_blosum62_matrix has been demoted
// _ZZ16sw_kernel_affineILi32ELi224EEvPKhiPiS1_S2_iS2_iiE17s_query_seq_sdata has been demoted
// _ZZ16sw_kernel_affineILi32ELi224EEvPKhiPiS1_S2_iS2_iiE17s_reduction_array has been demoted
// _ZZ16sw_kernel_affineILi32ELi256EEvPKhiPiS1_S2_iS2_iiE17s_blosum62_matrix has been demoted
// _ZZ16sw_kernel_affineILi32ELi256EEvPKhiPiS1_S2_iS2_iiE17s_query_seq_sdata has been demoted
// _ZZ16sw_kernel_affineILi32ELi256EEvPKhiPiS1_S2_iS2_iiE17s_reduction_array has been demoted
// _ZZ16sw_kernel_affineILi32ELi288EEvPKhiPiS1_S2_iS2_iiE17s_blosum62_matrix has been demoted
// _ZZ16sw_kernel_affineILi32ELi288EEvPKhiPiS1_S2_iS2_iiE17s_query_seq_sdata has been demoted
// _ZZ16sw_kernel_affineILi32ELi288EEvPKhiPiS1_S2_iS2_iiE17s_reduction_array has been demoted
// _ZZ16sw_kernel_affineILi32ELi320EEvPKhiPiS1_S2_iS2_iiE17s_blosum62_matrix has been demoted
// _ZZ16sw_kernel_affineILi32ELi320EEvPKhiPiS1_S2_iS2_iiE17s_query_seq_sdata has been demoted
// _ZZ16sw_kernel_affineILi32ELi320EEvPKhiPiS1_S2_iS2_iiE17s_reduction_array has been demoted
// _ZZ16sw_kernel_affineILi32ELi352EEvPKhiPiS1_S2_iS2_iiE17s_blosum62_matrix has been demoted
// _ZZ16sw_kernel_affineILi32ELi352EEvPKhiPiS1_S2_iS2_iiE17s_query_seq_sdata has been demoted
// _ZZ16sw_kernel_affineILi32ELi352EEvPKhiPiS1_S2_iS2_iiE17s_reduction_array has been demoted
// _ZZ16sw_kernel_affineILi32ELi384EEvPKhiPiS1_S2_iS2_iiE17s_blosum62_matrix has been demoted
// _ZZ16sw_kernel_affineILi32ELi384EEvPKhiPiS1_S2_iS2_iiE17s_query_seq_sdata has been demoted
// _ZZ16sw_kernel_affineILi32ELi384EEvPKhiPiS1_S2_iS2_iiE17s_reduction_array has been demoted
// _ZZ16sw_kernel_affineILi32ELi416EEvPKhiPiS1_S2_iS2_iiE17s_blosum62_matrix has been demoted
// _ZZ16sw_kernel_affineILi32ELi416EEvPKhiPiS1_S2_iS2_iiE17s_query_seq_sdata has been demoted
// _ZZ16sw_kernel_affineILi32ELi416EEvPKhiPiS1_S2_iS2_iiE17s_reduction_array has been demoted
// _ZZ16sw_kernel_affineILi32ELi448EEvPKhiPiS1_S2_iS2_iiE17s_blosum62_matrix has been demoted
// _ZZ16sw_kernel_affineILi32ELi448EEvPKhiPiS1_S2_iS2_iiE17s_query_seq_sdata has been demoted
// _ZZ16sw_kernel_affineILi32ELi448EEvPKhiPiS1_S2_iS2_iiE17s_reduction_array has been demoted
// _ZZ16sw_kernel_affineILi32ELi480EEvPKhiPiS1_S2_iS2_iiE17s_blosum62_matrix has been demoted
// _ZZ16sw_kernel_affineILi32ELi480EEvPKhiPiS1_S2_iS2_iiE17s_query_seq_sdata has been demoted
// _ZZ16sw_kernel_affineILi32ELi480EEvPKhiPiS1_S2_iS2_iiE17s_reduction_array has been demoted
// _ZZ16sw_kernel_affineILi32ELi512EEvPKhiPiS1_S2_iS2_iiE17s_blosum62_matrix has been demoted
// _ZZ16sw_kernel_affineILi32ELi512EEvPKhiPiS1_S2_iS2_iiE17s_query_seq_sdata has been demoted
// _ZZ16sw_kernel_affineILi32ELi512EEvPKhiPiS1_S2_iS2_iiE17s_reduction_array has been demoted
// _ZZ16sw_kernel_affineILi32ELi544EEvPKhiPiS1_S2_iS2_iiE17s_blosum62_matrix has been demoted
// _ZZ16sw_kernel_affineILi32ELi544EEvPKhiPiS1_S2_iS2_iiE17s_query_seq_sdata has been demoted
// _ZZ16sw_kernel_affineILi32ELi544EEvPKhiPiS1_S2_iS2_iiE17s_reduction_array has been demoted
// _ZZ16sw_kernel_affineILi32ELi576EEvPKhiPiS1_S2_iS2_iiE17s_blosum62_matrix has been demoted
// _ZZ16sw_kernel_affineILi32ELi576EEvPKhiPiS1_S2_iS2_iiE17s_query_seq_sdata has been demoted
// _ZZ16sw_kernel_affineILi32ELi576EEvPKhiPiS1_S2_iS2_iiE17s_reduction_array has been demoted
// _ZZ16sw_kernel_affineILi32ELi608EEvPKhiPiS1_S2_iS2_iiE17s_blosum62_matrix has been demoted
// _ZZ16sw_kernel_affineILi32ELi608EEvPKhiPiS1_S2_iS2_iiE17s_query_seq_sdata has been demoted
// _ZZ16sw_kernel_affineILi32ELi608EEvPKhiPiS1_S2_iS2_iiE17s_reduction_array has been demoted
// _ZZ16sw_kernel_affineILi32ELi640EEvPKhiPiS1_S2_iS2_iiE17s_blosum62_matrix has been demoted
// _ZZ16sw_kernel_affineILi32ELi640EEvPKhiPiS1_S2_iS2_iiE17s_query_seq_sdata has been demoted
// _ZZ16sw_kernel_affineILi32ELi640EEvPKhiPiS1_S2_iS2_iiE17s_reduction_array has been demoted
// _ZZ16sw_kernel_affineILi32ELi672EEvPKhiPiS1_S2_iS2_iiE17s_blosum62_matrix has been demoted
// _ZZ16sw_kernel_affineILi32ELi672EEvPKhiPiS1_S2_iS2_iiE17s_query_seq_sdata has been demoted
// _ZZ16sw_kernel_affineILi32ELi672EEvPKhiPiS1_S2_iS2_iiE17s_reduction_array has been demoted
// _ZZ16sw_kernel_affineILi32ELi704EEvPKhiPiS1_S2_iS2_iiE17s_blosum62_matrix has been demoted
// _ZZ16sw_kernel_affineILi32ELi704EEvPKhiPiS1_S2_iS2_iiE17s_query_seq_sdata has been demoted
// _ZZ16sw_kernel_affineILi32ELi704EEvPKhiPiS1_S2_iS2_iiE17s_reduction_array has been demoted
// _ZZ16sw_kernel_affineILi32ELi736EEvPKhiPiS1_S2_iS2_iiE17s_blosum62_matrix has been demoted
// _ZZ16sw_kernel_affineILi32ELi736EEvPKhiPiS1_S2_iS2_iiE17s_query_seq_sdata has been demoted
// _ZZ16sw_kernel_affineILi32ELi736EEvPKhiPiS1_S2_iS2_iiE17s_reduction_array has been demoted
// _ZZ16sw_kernel_affineILi32ELi768EEvPKhiPiS1_S2_iS2_iiE17s_blosum62_matrix has been demoted
// _ZZ16sw_kernel_affineILi32ELi768EEvPKhiPiS1_S2_iS2_iiE17s_query_seq_sdata has been demoted
// _ZZ16sw_kernel_affineILi32ELi768EEvPKhiPiS1_S2_iS2_iiE17s_reduction_array has been demoted
// _ZZ16sw_kernel_affineILi32ELi800EEvPKhiPiS1_S2_iS2_iiE17s_blosum62_matrix has been demoted
// _ZZ16sw_kernel_affineILi32ELi800EEvPKhiPiS1_S2_iS2_iiE17s_query_seq_sdata has been demoted
// _ZZ16sw_kernel_affineILi32ELi800EEvPKhiPiS1_S2_iS2_iiE17s_reduction_array has been demoted
// _ZZ16sw_kernel_affineILi32ELi832EEvPKhiPiS1_S2_iS2_iiE17s_blosum62_matrix has been demoted
// _ZZ16sw_kernel_affineILi32ELi832EEvPKhiPiS1_S2_iS2_iiE17s_query_seq_sdata has been demoted
// _ZZ16sw_kernel_affineILi32ELi832EEvPKhiPiS1_S2_iS2_iiE17s_reduction_array has been demoted
// _ZZ16sw_kernel_affineILi32ELi864EEvPKhiPiS1_S2_iS2_iiE17s_blosum62_matrix has been demoted
// _ZZ16sw_kernel_affineILi32ELi864EEvPKhiPiS1_S2_iS2_iiE17s_query_seq_sdata has been demoted
// _ZZ16sw_kernel_affineILi32ELi864EEvPKhiPiS1_S2_iS2_iiE17s_reduction_array has been demoted
// _ZZ16sw_kernel_affineILi32ELi896EEvPKhiPiS1_S2_iS2_iiE17s_blosum62_matrix has been demoted
// _ZZ16sw_kernel_affineILi32ELi896EEvPKhiPiS1_S2_iS2_iiE17s_query_seq_sdata has been demoted
// _ZZ16sw_kernel_affineILi32ELi896EEvPKhiPiS1_S2_iS2_iiE17s_reduction_array has been demoted
// _ZZ16sw_kernel_affineILi32ELi928EEvPKhiPiS1_S2_iS2_iiE17s_blosum62_matrix has been demoted
// _ZZ16sw_kernel_affineILi32ELi928EEvPKhiPiS1_S2_iS2_iiE17s_query_seq_sdata has been demoted
// _ZZ16sw_kernel_affineILi32ELi928EEvPKhiPiS1_S2_iS2_iiE17s_reduction_array has been demoted
// _ZZ16sw_kernel_affineILi32ELi960EEvPKhiPiS1_S2_iS2_iiE17s_blosum62_matrix has been demoted
// _ZZ16sw_kernel_affineILi32ELi960EEvPKhiPiS1_S2_iS2_iiE17s_query_seq_sdata has been demoted
// _ZZ16sw_kernel_affineILi32ELi960EEvPKhiPiS1_S2_iS2_iiE17s_reduction_array has been demoted
// _ZZ16sw_kernel_affineILi32ELi992EEvPKhiPiS1_S2_iS2_iiE17s_blosum62_matrix has been demoted
// _ZZ16sw_kernel_affineILi32ELi992EEvPKhiPiS1_S2_iS2_iiE17s_query_seq_sdata has been demoted
// _ZZ16sw_kernel_affineILi32ELi992EEvPKhiPiS1_S2_iS2_iiE17s_reduction_array has been demoted
// _ZZ16sw_kernel_affineILi32ELi1024EEvPKhiPiS1_S2_iS2_iiE17s_blosum62_matrix has been demoted
// _ZZ16sw_kernel_affineILi32ELi1024EEvPKhiPiS1_S2_iS2_iiE17s_query_seq_sdata has been demoted
// _ZZ16sw_kernel_affineILi32ELi1024EEvPKhiPiS1_S2_iS2_iiE17s_reduction_array has been demoted

.visible .entry _Z9sw_kernelILi32ELi32EEvPKhiPiS1_S2_iS2_i(
	.param .u64 .ptr .align 1 _Z9sw_kernelILi32ELi32EEvPKhiPiS1_S2_iS2_i_param_0,
	.param .u32 _Z9sw_kernelILi32ELi32EEvPKhiPiS1_S2_iS2_i_param_1,
	.param .u64 .ptr .align 1 _Z9sw_kernelILi32ELi32EEvPKhiPiS1_S2_iS2_i_param_2,
	.param .u64 .ptr .align 1 _Z9sw_kernelILi32ELi32EEvPKhiPiS1_S2_iS2_i_param_3,
	.param .u64 .ptr .align 1 _Z9sw_kernelILi32ELi32EEvPKhiPiS1_S2_iS2_i_param_4,
	.param .u32 _Z9sw_kernelILi32ELi32EEvPKhiPiS1_S2_iS2_i_param_5,
	.param .u64 .ptr .align 1 _Z9sw_kernelILi32ELi32EEvPKhiPiS1_S2_iS2_i_param_6,
	.param .u32 _Z9sw_kernelILi32ELi32EEvPKhiPiS1_S2_iS2_i_param_7
)
{
	.reg .pred 	%p<49>;
	.reg .b16 	%rs<44>;
	.reg .b32 	%r<183>;
	.reg .b64 	%rd<61>;
	// demoted variable
	.shared .align 1 .b8 _ZZ9sw_kernelILi32ELi32EEvPKhiPiS1_S2_iS2_iE17s_blosum62_matrix[400];
	// demoted variable
	.shared .align 1 .b8 _ZZ9sw_kernelILi32ELi32EEvPKhiPiS1_S2_iS2_iE17s_query_seq_sdata[32];
	// demoted variable
	.shared .align 4 .b8 _ZZ9sw_kernelILi32ELi32EEvPKhiPiS1_S2_iS2_iE17s_reduction_array[128];
	ld.param.u64 	%rd16, [_Z9sw_kernelILi32ELi32EEvPKhiPiS1_S2_iS2_i_param_0];
	ld.param.u32 	%r53, [_Z9sw_kernelILi32ELi32EEvPKhiPiS1_S2_iS2_i_param_1];
	ld.param.u64 	%rd17, [_Z9sw_kernelILi32ELi32EEvPKhiPiS1_S2_iS2_i_param_2];
	ld.param.u64 	%rd19, [_Z9sw_kernelILi32ELi32EEvPKhiPiS1_S2_iS2_i_param_3];
	ld.param.u64 	%rd18, [_Z9sw_kernelILi32ELi32EEvPKhiPiS1_S2_iS2_i_param_4];
	ld.param.u32 	%r55, [_Z9sw_kernelILi32ELi32EEvPKhiPiS1_S2_iS2_i_param_5];
	ld.param.u64 	%rd20, [_Z9sw_kernelILi32ELi32EEvPKhiPiS1_S2_iS2_i_param_6];
	ld.param.u32 	%r54, [_Z9sw_kernelILi32ELi32EEvPKhiPiS1_S2_iS2_i_param_7];
	cvta.to.global.u64 	%rd1, %rd19;
	cvta.to.global.u64 	%rd2, %rd20;
	mov.u32 	%r1, %ctaid.x;
	setp.ge.s32 	%p1, %r1, %r55;
	@%p1 bra 	$L__BB0_47;
	cvta.to.global.u64 	%rd21, %rd17;
	cvta.to.global.u64 	%rd22, %rd18;
	mul.wide.u32 	%rd23, %r1, 4;
	add.s64 	%rd24, %rd21, %rd23;
	ld.global.u32 	%r56, [%rd24];
	mul.wide.s32 	%rd25, %r56, 4;
	add.s64 	%rd26, %rd22, %rd25;
	ld.global.u32 	%r57, [%rd26+-4];
	cvt.s64.s32 	%rd3, %r57;
	ld.global.u32 	%r59, [%rd26];
	not.b32 	%r60, %r57;
	add.s32 	%r3, %r59, %r60;
	setp.ne.s32 	%p2, %r53, 0;
	setp.ne.s32 	%p3, %r3, 0;
	and.pred  	%p4, %p2, %p3;
	setp.lt.s32 	%p5, %r53, 33;
	and.pred  	%p6, %p5, %p4;
	setp.ge.s32 	%p7, %r59, %r57;
	and.pred  	%p8, %p6, %p7;
	@%p8 bra 	$L__BB0_3;
	add.s64 	%rd56, %rd2, %rd23;
	mov.b32 	%r163, -1;
	st.global.u32 	[%rd56], %r163;
	bra.uni 	$L__BB0_47;
$L__BB0_3:
	mov.u32 	%r4, %tid.x;
	setp.gt.u32 	%p9, %r4, 399;
	@%p9 bra 	$L__BB0_6;
	cvt.u64.u32 	%rd27, %r4;
	mov.u64 	%rd28, blosum62_matrix_cuda_global;
	add.s64 	%rd57, %rd28, %rd27;
	mov.u32 	%r61, _ZZ9sw_kernelILi32ELi32EEvPKhiPiS1_S2_iS2_iE17s_blosum62_matrix;
	mov.u32 	%r164, %r4;
$L__BB0_5:
	ld.global.u8 	%rs21, [%rd57];
	add.s32 	%r62, %r61, %r164;
	st.shared.u8 	[%r62], %rs21;
	add.s32 	%r7, %r164, 32;
	add.s64 	%rd57, %rd57, 32;
	setp.lt.u32 	%p10, %r164, 368;
	mov.u32 	%r164, %r7;
	@%p10 bra 	$L__BB0_5;
$L__BB0_6:
	setp.lt.u32 	%p11, %r4, 32;
	mov.u32 	%r63, _ZZ9sw_kernelILi32ELi32EEvPKhiPiS1_S2_iS2_iE17s_query_seq_sdata;
	add.s32 	%r5, %r63, %r4;
	@%p11 bra 	$L__BB0_48;
$L__BB0_7:
	setp.lt.s32 	%p13, %r3, 1;
	mov.b32 	%r168, 0;
	@%p13 bra 	$L__BB0_34;
	cvt.u32.u64 	%r67, %rd3;
	sub.s32 	%r68, %r59, %r67;
	add.s32 	%r69, %r68, -2;
	and.b32  	%r8, %r3, 3;
	setp.lt.u32 	%p14, %r69, 3;
	mov.b16 	%rs37, 0;
	mov.b32 	%r176, 0;
	mov.u32 	%r168, %r176;
	@%p14 bra 	$L__BB0_27;
	and.b32  	%r176, %r3, 2147483644;
	neg.s32 	%r165, %r176;
	add.s32 	%r72, %r67, 1;
	cvt.s64.s32 	%rd32, %r72;
	add.s64 	%rd33, %rd32, %rd1;
	add.s64 	%rd59, %rd33, 3;
	add.s64 	%rd34, %rd3, %rd1;
	add.s64 	%rd58, %rd34, 1;
	mov.b16 	%rs37, 0;
	mov.b32 	%r168, 0;
	mov.u64 	%rd36, char_to_uint;
$L__BB0_10:
	setp.ge.s32 	%p15, %r4, %r53;
	cvt.u32.u16 	%r13, %rs37;
	shfl.sync.up.b32	%r14|%p16, %r13, 1, 0, -1;
	ld.global.s8 	%rd35, [%rd58];
	add.s64 	%rd37, %rd36, %rd35;
	ld.const.u8 	%rs4, [%rd37];
	@%p15 bra 	$L__BB0_14;
	setp.gt.u16 	%p17, %rs4, 19;
	mov.b32 	%r167, -4;
	@%p17 bra 	$L__BB0_13;
	ld.shared.u8 	%r74, [%r5];
	mul.wide.u16 	%r75, %rs4, 20;
	add.s32 	%r76, %r75, %r74;
	mov.u32 	%r77, _ZZ9sw_kernelILi32ELi32EEvPKhiPiS1_S2_iS2_iE17s_blosum62_matrix;
	add.s32 	%r78, %r77, %r76;
	ld.shared.s8 	%r167, [%r78];
$L__BB0_13:
	setp.eq.s32 	%p18, %r4, 0;
	and.b32  	%r79, %r14, 65535;
	selp.b32 	%r80, 0, %r79, %p18;
	add.s32 	%r81, %r167, %r80;
	add.s32 	%r82, %r54, %r13;
	max.s32 	%r83, %r81, %r82;
	max.s32 	%r84, %r83, 0;
	and.b32  	%r85, %r84, 65535;
	max.s32 	%r168, %r168, %r85;
	cvt.u16.u32 	%rs37, %r84;
$L__BB0_14:
	setp.ge.s32 	%p19, %r4, %r53;
	cvt.u32.u16 	%r19, %rs37;
	shfl.sync.up.b32	%r86|%p20, %r19, 1, 0, -1;
	shfl.sync.up.b32	%r20|%p21, %r19, 1, 0, -1;
	ld.global.s8 	%rd38, [%rd59+-2];
	add.s64 	%rd40, %rd36, %rd38;
	ld.const.u8 	%rs7, [%rd40];
	@%p19 bra 	$L__BB0_18;
	setp.gt.u16 	%p22, %rs7, 19;
	mov.b32 	%r169, -4;
	@%p22 bra 	$L__BB0_17;
	ld.shared.u8 	%r88, [%r5];
	mul.wide.u16 	%r89, %rs7, 20;
	add.s32 	%r90, %r89, %r88;
	mov.u32 	%r91, _ZZ9sw_kernelILi32ELi32EEvPKhiPiS1_S2_iS2_iE17s_blosum62_matrix;
	add.s32 	%r92, %r91, %r90;
	ld.shared.s8 	%r169, [%r92];
$L__BB0_17:
	setp.eq.s32 	%p23, %r4, 0;
	and.b32  	%r93, %r20, 65535;
	selp.b32 	%r94, 0, %r93, %p23;
	add.s32 	%r95, %r169, %r94;
	add.s32 	%r96, %r54, %r19;
	max.s32 	%r97, %r95, %r96;
	max.s32 	%r98, %r97, 0;
	and.b32  	%r99, %r98, 65535;
	max.s32 	%r168, %r168, %r99;
	cvt.u16.u32 	%rs37, %r98;
$L__BB0_18:
	setp.ge.s32 	%p24, %r4, %r53;
	cvt.u32.u16 	%r25, %rs37;
	shfl.sync.up.b32	%r100|%p25, %r25, 1, 0, -1;
	shfl.sync.up.b32	%r26|%p26, %r25, 1, 0, -1;
	ld.global.s8 	%rd41, [%rd59+-1];
	add.s64 	%rd43, %rd36, %rd41;
	ld.const.u8 	%rs10, [%rd43];
	@%p24 bra 	$L__BB0_22;
	setp.gt.u16 	%p27, %rs10, 19;
	mov.b32 	%r171, -4;
	@%p27 bra 	$L__BB0_21;
	ld.shared.u8 	%r102, [%r5];
	mul.wide.u16 	%r103, %rs10, 20;
	add.s32 	%r104, %r103, %r102;
	mov.u32 	%r105, _ZZ9sw_kernelILi32ELi32EEvPKhiPiS1_S2_iS2_iE17s_blosum62_matrix;
	add.s32 	%r106, %r105, %r104;
	ld.shared.s8 	%r171, [%r106];
$L__BB0_21:
	setp.eq.s32 	%p28, %r4, 0;
	and.b32  	%r107, %r26, 65535;
	selp.b32 	%r108, 0, %r107, %p28;
	add.s32 	%r109, %r171, %r108;
	add.s32 	%r110, %r54, %r25;
	max.s32 	%r111, %r109, %r110;
	max.s32 	%r112, %r111, 0;
	and.b32  	%r113, %r112, 65535;
	max.s32 	%r168, %r168, %r113;
	cvt.u16.u32 	%rs37, %r112;
$L__BB0_22:
	setp.ge.s32 	%p29, %r4, %r53;
	cvt.u32.u16 	%r31, %rs37;
	shfl.sync.up.b32	%r114|%p30, %r31, 1, 0, -1;
	shfl.sync.up.b32	%r32|%p31, %r31, 1, 0, -1;
	ld.global.s8 	%rd44, [%rd59];
	add.s64 	%rd46, %rd36, %rd44;
	ld.const.u8 	%rs13, [%rd46];
	@%p29 bra 	$L__BB0_26;
	setp.gt.u16 	%p32, %rs13, 19;
	mov.b32 	%r173, -4;
	@%p32 bra 	$L__BB0_25;
	ld.shared.u8 	%r116, [%r5];
	mul.wide.u16 	%r117, %rs13, 20;
	add.s32 	%r118, %r117, %r116;
	mov.u32 	%r119, _ZZ9sw_kernelILi32ELi32EEvPKhiPiS1_S2_iS2_iE17s_blosum62_matrix;
	add.s32 	%r120, %r119, %r118;
	ld.shared.s8 	%r173, [%r120];
$L__BB0_25:
	setp.eq.s32 	%p33, %r4, 0;
	and.b32  	%r121, %r32, 65535;
	selp.b32 	%r122, 0, %r121, %p33;
	add.s32 	%r123, %r173, %r122;
	add.s32 	%r124, %r54, %r31;
	max.s32 	%r125, %r123, %r124;
	max.s32 	%r126, %r125, 0;
	and.b32  	%r127, %r126, 65535;
	max.s32 	%r168, %r168, %r127;
	cvt.u16.u32 	%rs37, %r126;
$L__BB0_26:
	cvt.u32.u16 	%r128, %rs37;
	shfl.sync.up.b32	%r129|%p34, %r128, 1, 0, -1;
	add.s32 	%r165, %r165, 4;
	add.s64 	%rd59, %rd59, 4;
	add.s64 	%rd58, %rd58, 4;
	setp.ne.s32 	%p35, %r165, 0;
	@%p35 bra 	$L__BB0_10;
$L__BB0_27:
	setp.eq.s32 	%p36, %r8, 0;
	@%p36 bra 	$L__BB0_34;
	cvt.u64.u32 	%rd47, %r176;
	add.s64 	%rd48, %rd3, %rd47;
	add.s64 	%rd49, %rd48, %rd1;
	add.s64 	%rd60, %rd49, 1;
	neg.s32 	%r178, %r8;
	mov.u64 	%rd51, char_to_uint;
$L__BB0_29:
	.pragma "nounroll";
	setp.ge.s32 	%p37, %r4, %r53;
	cvt.u32.u16 	%r44, %rs37;
	shfl.sync.up.b32	%r45|%p38, %r44, 1, 0, -1;
	ld.global.s8 	%rd50, [%rd60];
	add.s64 	%rd52, %rd51, %rd50;
	ld.const.u8 	%rs18, [%rd52];
	@%p37 bra 	$L__BB0_33;
	setp.gt.u16 	%p39, %rs18, 19;
	mov.b32 	%r180, -4;
	@%p39 bra 	$L__BB0_32;
	ld.shared.u8 	%r131, [%r5];
	mul.wide.u16 	%r132, %rs18, 20;
	add.s32 	%r133, %r132, %r131;
	mov.u32 	%r134, _ZZ9sw_kernelILi32ELi32EEvPKhiPiS1_S2_iS2_iE17s_blosum62_matrix;
	add.s32 	%r135, %r134, %r133;
	ld.shared.s8 	%r180, [%r135];
$L__BB0_32:
	setp.eq.s32 	%p40, %r4, 0;
	and.b32  	%r136, %r45, 65535;
	selp.b32 	%r137, 0, %r136, %p40;
	add.s32 	%r138, %r180, %r137;
	add.s32 	%r139, %r54, %r44;
	max.s32 	%r140, %r138, %r139;
	max.s32 	%r141, %r140, 0;
	and.b32  	%r142, %r141, 65535;
	max.s32 	%r168, %r168, %r142;
	cvt.u16.u32 	%rs37, %r141;
$L__BB0_33:
	cvt.u32.u16 	%r143, %rs37;
	shfl.sync.up.b32	%r144|%p41, %r143, 1, 0, -1;
	add.s64 	%rd60, %rd60, 1;
	add.s32 	%r178, %r178, 1;
	setp.ne.s32 	%p42, %r178, 0;
	@%p42 bra 	$L__BB0_29;
$L__BB0_34:
	shl.b32 	%r145, %r4, 2;
	mov.u32 	%r146, _ZZ9sw_kernelILi32ELi32EEvPKhiPiS1_S2_iS2_iE17s_reduction_array;
	add.s32 	%r52, %r146, %r145;
	st.shared.u32 	[%r52], %r168;
	bar.warp.sync 	-1;
	setp.gt.u32 	%p43, %r4, 15;
	@%p43 bra 	$L__BB0_36;
	ld.shared.u32 	%r147, [%r52];
	ld.shared.u32 	%r148, [%r52+64];
	max.s32 	%r149, %r147, %r148;
	st.shared.u32 	[%r52], %r149;
$L__BB0_36:
	bar.warp.sync 	-1;
	setp.gt.u32 	%p44, %r4, 7;
	@%p44 bra 	$L__BB0_38;
	ld.shared.u32 	%r150, [%r52];
	ld.shared.u32 	%r151, [%r52+32];
	max.s32 	%r152, %r150, %r151;
	st.shared.u32 	[%r52], %r152;
$L__BB0_38:
	bar.warp.sync 	-1;
	setp.gt.u32 	%p45, %r4, 3;
	@%p45 bra 	$L__BB0_40;
	ld.shared.u32 	%r153, [%r52];
	ld.shared.u32 	%r154, [%r52+16];
	max.s32 	%r155, %r153, %r154;
	st.shared.u32 	[%r52], %r155;
$L__BB0_40:
	bar.warp.sync 	-1;
	setp.gt.u32 	%p46, %r4, 1;
	@%p46 bra 	$L__BB0_42;
	ld.shared.u32 	%r156, [%r52];
	ld.shared.u32 	%r157, [%r52+8];
	max.s32 	%r158, %r156, %r157;
	st.shared.u32 	[%r52], %r158;
$L__BB0_42:
	bar.warp.sync 	-1;
	setp.ne.s32 	%p47, %r4, 0;
	@%p47 bra 	$L__BB0_44;
	ld.shared.u32 	%r159, [%r52];
	ld.shared.u32 	%r160, [_ZZ9sw_kernelILi32ELi32EEvPKhiPiS1_S2_iS2_iE17s_reduction_array+4];
	max.s32 	%r161, %r159, %r160;
	st.shared.u32 	[%r52], %r161;
$L__BB0_44:
	setp.ne.s32 	%p48, %r4, 0;
	bar.warp.sync 	-1;
	@%p48 bra 	$L__BB0_46;
	ld.shared.u32 	%r162, [_ZZ9sw_kernelILi32ELi32EEvPKhiPiS1_S2_iS2_iE17s_reduction_array];
	mul.wide.u32 	%rd53, %r1, 4;
	add.s64 	%rd54, %rd2, %rd53;
	st.global.u32 	[%rd54], %r162;
$L__BB0_46:
	bar.sync 	0;
$L__BB0_47:
	ret;
$L__BB0_48:
	setp.ge.s32 	%p12, %r4, %r53;
	mov.b16 	%rs35, 0;
	@%p12 bra 	$L__BB0_50;
	cvt.u64.u32 	%rd29, %r4;
	cvta.to.global.u64 	%rd30, %rd16;
	add.s64 	%rd31, %rd30, %rd29;
	ld.global.u8 	%rs35, [%rd31];
$L__BB0_50:
	st.shared.u8 	[%r5], %rs35;
	bra.uni 	$L__BB0_7;

}
	// .globl	_Z9sw_kernelILi32ELi64EEvPKhiPiS1_S2_iS2_i
.visible .entry _Z9sw_kernelILi32ELi64EEvPKhiPiS1_S2_iS2_i(
	.param .u64 .ptr .align 1 _Z9sw_kernelILi32ELi64EEvPKhiPiS1_S2_iS2_i_param_0,
	.param .u32 _Z9sw_kernelILi32ELi64EEvPKhiPiS1_S2_iS2_i_param_1,
	.param .u64 .ptr .align 1 _Z9sw_kernelILi32ELi64EEvPKhiPiS1_S2_iS2_i_param_2,
	.param .u64 .ptr .align 1 _Z9sw_kernelILi32ELi64EEvPKhiPiS1_S2_iS2_i_param_3,
	.param .u64 .ptr .align 1 _Z9sw_kernelILi32ELi64EEvPKhiPiS1_S2_iS2_i_param_4,
	.param .u32 _Z9sw_kernelILi32ELi64EEvPKhiPiS1_S2_iS2_i_param_5,
	.param .u64 .ptr .align 1 _Z9sw_kernelILi32ELi64EEvPKhiPiS1_S2_iS2_i_param_6,
	.param .u32 _Z9sw_kernelILi32ELi64EEvPKhiPiS1_S2_iS2_i_param_7
)
{
	.reg .pred 	%p<60>;
	.reg .b16 	%rs<55>;
	.reg .b32 	%r<271>;
	.reg .b64 	%rd<64>;
	// demoted variable
	.shared .align 1 .b8 _ZZ9sw_kernelILi32ELi64EEvPKhiPiS1_S2_iS2_iE17s_blosum62_matrix[400];
	// demoted variable
	.shared .align 1 .b8 _ZZ9sw_kernelILi32ELi64EEvPKhiPiS1_S2_iS2_iE17s_query_seq_sdata[64];
	// demoted variable
	.shared .align 4 .b8 _ZZ9sw_kernelILi32ELi64EEvPKhiPiS1_S2_iS2_iE17s_reduction_array[128];
	ld.param.u64 	%rd19, [_Z9sw_kernelILi32ELi64EEvPKhiPiS1_S2_iS2_i_param_0];
	ld.param.u32 	%r86, [_Z9sw_kernelILi32ELi64EEvPKhiPiS1_S2_iS2_i_param_1];
	ld.param.u64 	%rd20, [_Z9sw_kernelILi32ELi64EEvPKhiPiS1_S2_iS2_i_param_2];
	ld.param.u64 	%rd22, [_Z9sw_kernelILi32ELi64EEvPKhiPiS1_S2_iS2_i_param_3];
	ld.param.u64 	%rd21, [_Z9sw_kernelILi32ELi64EEvPKhiPiS1_S2_iS2_i_param_4];
	ld.param.u32 	%r88, [_Z9sw_kernelILi32ELi64EEvPKhiPiS1_S2_iS2_i_param_5];
	ld.param.u64 	%rd23, [_Z9sw_kernelILi32ELi64EEvPKhiPiS1_S2_iS2_i_param_6];
	ld.param.u32 	%r87, [_Z9sw_kernelILi32ELi64EEvPKhiPiS1_S2_iS2_i_param_7];
	cvta.to.global.u64 	%rd1, %rd22;
	cvta.to.global.u64 	%rd2, %rd23;
	mov.u32 	%r1, %ctaid.x;
	setp.ge.s32 	%p1, %r1, %r88;
	@%p1 bra 	$L__BB1_66;
	cvta.to.global.u64 	%rd24, %rd20;
	cvta.to.global.u64 	%rd25, %rd21;
	mul.wide.u32 	%rd26, %r1, 4;
	add.s64 	%rd27, %rd24, %rd26;
	ld.global.u32 	%r89, [%rd27];
	mul.wide.s32 	%rd28, %r89, 4;
	add.s64 	%rd29, %rd25, %rd28;
	ld.global.u32 	%r90, [%rd29+-4];
	cvt.s64.s32 	%rd3, %r90;
	ld.global.u32 	%r92, [%rd29];
	not.b32 	%r93, %r90;
	add.s32 	%r3, %r92, %r93;
	setp.ne.s32 	%p2, %r86, 0;
	setp.ne.s32 	%p3, %r3, 0;
	and.pred  	%p4, %p2, %p3;
	setp.lt.s32 	%p5, %r86, 65;
	and.pred  	%p6, %p5, %p4;
	setp.ge.s32 	%p7, %r92, %r90;
	and.pred  	%p8, %p6, %p7;
	@%p8 bra 	$L__BB1_3;
	add.s64 	%rd58, %rd2, %rd26;
	mov.b32 	%r245, -1;
	st.global.u32 	[%rd58], %r245;
	bra.uni 	$L__BB1_66;
$L__BB1_3:
	mov.u32 	%r4, %tid.x;
	setp.gt.u32 	%p9, %r4, 399;
	@%p9 bra 	$L__BB1_6;
	cvt.u64.u32 	%rd30, %r4;
	mov.u64 	%rd31, blosum62_matrix_cuda_global;
	add.s64 	%rd59, %rd31, %rd30;
	mov.u32 	%r94, _ZZ9sw_kernelILi32ELi64EEvPKhiPiS1_S2_iS2_iE17s_blosum62_matrix;
	mov.u32 	%r246, %r4;
$L__BB1_5:
	ld.global.u8 	%rs34, [%rd59];
	add.s32 	%r95, %r94, %r246;
	st.shared.u8 	[%r95], %rs34;
	add.s32 	%r6, %r246, 32;
	add.s64 	%rd59, %rd59, 32;
	setp.lt.u32 	%p10, %r246, 368;
	mov.u32 	%r246, %r6;
	@%p10 bra 	$L__BB1_5;
$L__BB1_6:
	setp.gt.u32 	%p11, %r4, 63;
	@%p11 bra 	$L__BB1_11;
	cvt.u64.u32 	%rd32, %r4;
	cvta.to.global.u64 	%rd33, %rd19;
	add.s64 	%rd60, %rd33, %rd32;
	mov.u32 	%r96, _ZZ9sw_kernelILi32ELi64EEvPKhiPiS1_S2_iS2_iE17s_query_seq_sdata;
	mov.u32 	%r247, %r4;
$L__BB1_8:
	setp.ge.s32 	%p12, %r247, %r86;
	mov.b16 	%rs38, 0;
	@%p12 bra 	$L__BB1_10;
	ld.global.u8 	%rs38, [%rd60];
$L__BB1_10:
	add.s32 	%r97, %r96, %r247;
	st.shared.u8 	[%r97], %rs38;
	add.s32 	%r8, %r247, 32;
	add.s64 	%rd60, %rd60, 32;
	setp.lt.u32 	%p13, %r247, 32;
	mov.u32 	%r247, %r8;
	@%p13 bra 	$L__BB1_8;
$L__BB1_11:
	setp.lt.s32 	%p14, %r3, 1;
	mov.b32 	%r255, 0;
	@%p14 bra 	$L__BB1_53;
	cvt.u32.u64 	%r101, %rd3;
	shl.b32 	%r102, %r4, 1;
	max.s32 	%r103, %r86, %r102;
	sub.s32 	%r9, %r103, %r102;
	sub.s32 	%r104, %r92, %r101;
	add.s32 	%r105, %r104, -2;
	and.b32  	%r10, %r3, 3;
	setp.lt.u32 	%p15, %r105, 3;
	mov.u32 	%r106, _ZZ9sw_kernelILi32ELi64EEvPKhiPiS1_S2_iS2_iE17s_query_seq_sdata;
	add.s32 	%r11, %r106, %r102;
	mov.b32 	%r263, 0;
	mov.b16 	%rs43, 0;
	mov.u16 	%rs44, %rs43;
	mov.u32 	%r255, %r263;
	@%p15 bra 	$L__BB1_43;
	and.b32  	%r263, %r3, 2147483644;
	neg.s32 	%r248, %r263;
	add.s32 	%r109, %r101, 1;
	cvt.s64.s32 	%rd34, %r109;
	add.s64 	%rd35, %rd34, %rd1;
	add.s64 	%rd62, %rd35, 3;
	add.s64 	%rd36, %rd3, %rd1;
	add.s64 	%rd61, %rd36, 1;
	mov.b32 	%r255, 0;
	mov.b16 	%rs43, 0;
	mov.u64 	%rd38, char_to_uint;
$L__BB1_14:
	setp.eq.s32 	%p16, %r9, 0;
	cvt.u32.u16 	%r16, %rs43;
	shfl.sync.up.b32	%r17|%p17, %r16, 1, 0, -1;
	ld.global.s8 	%rd37, [%rd61];
	add.s64 	%rd39, %rd38, %rd37;
	ld.const.u8 	%rs5, [%rd39];
	mul.wide.u16 	%r18, %rs5, 20;
	@%p16 bra 	$L__BB1_21;
	setp.gt.u16 	%p18, %rs5, 19;
	mov.b32 	%r250, -4;
	@%p18 bra 	$L__BB1_17;
	ld.shared.u8 	%r111, [%r11];
	add.s32 	%r112, %r18, %r111;
	mov.u32 	%r113, _ZZ9sw_kernelILi32ELi64EEvPKhiPiS1_S2_iS2_iE17s_blosum62_matrix;
	add.s32 	%r114, %r113, %r112;
	ld.shared.s8 	%r250, [%r114];
$L__BB1_17:
	setp.eq.s32 	%p19, %r9, 1;
	setp.eq.s32 	%p20, %r4, 0;
	and.b32  	%r115, %r17, 65535;
	selp.b32 	%r116, 0, %r115, %p20;
	add.s32 	%r117, %r250, %r116;
	cvt.u32.u16 	%r21, %rs44;
	add.s32 	%r118, %r87, %r21;
	max.s32 	%r119, %r117, %r118;
	max.s32 	%r120, %r119, 0;
	cvt.u16.u32 	%rs44, %r120;
	and.b32  	%r22, %r120, 65535;
	max.s32 	%r255, %r255, %r22;
	@%p19 bra 	$L__BB1_21;
	mov.b32 	%r251, -4;
	@%p18 bra 	$L__BB1_20;
	ld.shared.u8 	%r122, [%r11+1];
	add.s32 	%r123, %r18, %r122;
	mov.u32 	%r124, _ZZ9sw_kernelILi32ELi64EEvPKhiPiS1_S2_iS2_iE17s_blosum62_matrix;
	add.s32 	%r125, %r124, %r123;
	ld.shared.s8 	%r251, [%r125];
$L__BB1_20:
	add.s32 	%r126, %r251, %r21;
	max.u32 	%r127, %r16, %r22;
	add.s32 	%r128, %r127, %r87;
	max.s32 	%r129, %r126, %r128;
	max.s32 	%r130, %r129, 0;
	cvt.u16.u32 	%rs43, %r130;
	and.b32  	%r131, %r130, 65535;
	max.u32 	%r255, %r255, %r131;
$L__BB1_21:
	cvt.u32.u16 	%r28, %rs43;
	shfl.sync.up.b32	%r132|%p23, %r28, 1, 0, -1;
	shfl.sync.up.b32	%r29|%p24, %r28, 1, 0, -1;
	ld.global.s8 	%rd40, [%rd62+-2];
	add.s64 	%rd42, %rd38, %rd40;
	ld.const.u8 	%rs10, [%rd42];
	mul.wide.u16 	%r30, %rs10, 20;
	@%p16 bra 	$L__BB1_28;
	setp.gt.u16 	%p25, %rs10, 19;
	mov.b32 	%r253, -4;
	@%p25 bra 	$L__BB1_24;
	ld.shared.u8 	%r134, [%r11];
	add.s32 	%r135, %r30, %r134;
	mov.u32 	%r136, _ZZ9sw_kernelILi32ELi64EEvPKhiPiS1_S2_iS2_iE17s_blosum62_matrix;
	add.s32 	%r137, %r136, %r135;
	ld.shared.s8 	%r253, [%r137];
$L__BB1_24:
	setp.eq.s32 	%p26, %r9, 1;
	setp.eq.s32 	%p27, %r4, 0;
	and.b32  	%r138, %r29, 65535;
	selp.b32 	%r139, 0, %r138, %p27;
	add.s32 	%r140, %r253, %r139;
	cvt.u32.u16 	%r33, %rs44;
	add.s32 	%r141, %r87, %r33;
	max.s32 	%r142, %r140, %r141;
	max.s32 	%r143, %r142, 0;
	cvt.u16.u32 	%rs44, %r143;
	and.b32  	%r34, %r143, 65535;
	max.s32 	%r255, %r255, %r34;
	@%p26 bra 	$L__BB1_28;
	mov.b32 	%r254, -4;
	@%p25 bra 	$L__BB1_27;
	ld.shared.u8 	%r145, [%r11+1];
	add.s32 	%r146, %r30, %r145;
	mov.u32 	%r147, _ZZ9sw_kernelILi32ELi64EEvPKhiPiS1_S2_iS2_iE17s_blosum62_matrix;
	add.s32 	%r148, %r147, %r146;
	ld.shared.s8 	%r254, [%r148];
$L__BB1_27:
	add.s32 	%r149, %r254, %r33;
	max.u32 	%r150, %r28, %r34;
	add.s32 	%r151, %r150, %r87;
	max.s32 	%r152, %r149, %r151;
	max.s32 	%r153, %r152, 0;
	cvt.u16.u32 	%rs43, %r153;
	and.b32  	%r154, %r153, 65535;
	max.u32 	%r255, %r255, %r154;
$L__BB1_28:
	cvt.u32.u16 	%r40, %rs43;
	shfl.sync.up.b32	%r155|%p30, %r40, 1, 0, -1;
	shfl.sync.up.b32	%r41|%p31, %r40, 1, 0, -1;
	ld.global.s8 	%rd43, [%rd62+-1];
	add.s64 	%rd45, %rd38, %rd43;
	ld.const.u8 	%rs15, [%rd45];
	mul.wide.u16 	%r42, %rs15, 20;
	@%p16 bra 	$L__BB1_35;
	setp.gt.u16 	%p32, %rs15, 19;
	mov.b32 	%r256, -4;
	@%p32 bra 	$L__BB1_31;
	ld.shared.u8 	%r157, [%r11];
	add.s32 	%r158, %r42, %r157;
	mov.u32 	%r159, _ZZ9sw_kernelILi32ELi64EEvPKhiPiS1_S2_iS2_iE17s_blosum62_matrix;
	add.s32 	%r160, %r159, %r158;
	ld.shared.s8 	%r256, [%r160];
$L__BB1_31:
	setp.eq.s32 	%p33, %r9, 1;
	setp.eq.s32 	%p34, %r4, 0;
	and.b32  	%r161, %r41, 65535;
	selp.b32 	%r162, 0, %r161, %p34;
	add.s32 	%r163, %r256, %r162;
	cvt.u32.u16 	%r45, %rs44;
	add.s32 	%r164, %r87, %r45;
	max.s32 	%r165, %r163, %r164;
	max.s32 	%r166, %r165, 0;
	cvt.u16.u32 	%rs44, %r166;
	and.b32  	%r46, %r166, 65535;
	max.s32 	%r255, %r255, %r46;
	@%p33 bra 	$L__BB1_35;
	mov.b32 	%r257, -4;
	@%p32 bra 	$L__BB1_34;
	ld.shared.u8 	%r168, [%r11+1];
	add.s32 	%r169, %r42, %r168;
	mov.u32 	%r170, _ZZ9sw_kernelILi32ELi64EEvPKhiPiS1_S2_iS2_iE17s_blosum62_matrix;
	add.s32 	%r171, %r170, %r169;
	ld.shared.s8 	%r257, [%r171];
$L__BB1_34:
	add.s32 	%r172, %r257, %r45;
	max.u32 	%r173, %r40, %r46;
	add.s32 	%r174, %r173, %r87;
	max.s32 	%r175, %r172, %r174;
	max.s32 	%r176, %r175, 0;
	cvt.u16.u32 	%rs43, %r176;
	and.b32  	%r177, %r176, 65535;
	max.u32 	%r255, %r255, %r177;
$L__BB1_35:
	cvt.u32.u16 	%r52, %rs43;
	shfl.sync.up.b32	%r178|%p37, %r52, 1, 0, -1;
	shfl.sync.up.b32	%r53|%p38, %r52, 1, 0, -1;
	ld.global.s8 	%rd46, [%rd62];
	add.s64 	%rd48, %rd38, %rd46;
	ld.const.u8 	%rs20, [%rd48];
	mul.wide.u16 	%r54, %rs20, 20;
	@%p16 bra 	$L__BB1_42;
	setp.gt.u16 	%p39, %rs20, 19;
	mov.b32 	%r259, -4;
	@%p39 bra 	$L__BB1_38;
	ld.shared.u8 	%r180, [%r11];
	add.s32 	%r181, %r54, %r180;
	mov.u32 	%r182, _ZZ9sw_kernelILi32ELi64EEvPKhiPiS1_S2_iS2_iE17s_blosum62_matrix;
	add.s32 	%r183, %r182, %r181;
	ld.shared.s8 	%r259, [%r183];
$L__BB1_38:
	setp.eq.s32 	%p40, %r9, 1;
	setp.eq.s32 	%p41, %r4, 0;
	and.b32  	%r184, %r53, 65535;
	selp.b32 	%r185, 0, %r184, %p41;
	add.s32 	%r186, %r259, %r185;
	cvt.u32.u16 	%r57, %rs44;
	add.s32 	%r187, %r87, %r57;
	max.s32 	%r188, %r186, %r187;
	max.s32 	%r189, %r188, 0;
	cvt.u16.u32 	%rs44, %r189;
	and.b32  	%r58, %r189, 65535;
	max.s32 	%r255, %r255, %r58;
	@%p40 bra 	$L__BB1_42;
	mov.b32 	%r260, -4;
	@%p39 bra 	$L__BB1_41;
	ld.shared.u8 	%r191, [%r11+1];
	add.s32 	%r192, %r54, %r191;
	mov.u32 	%r193, _ZZ9sw_kernelILi32ELi64EEvPKhiPiS1_S2_iS2_iE17s_blosum62_matrix;
	add.s32 	%r194, %r193, %r192;
	ld.shared.s8 	%r260, [%r194];
$L__BB1_41:
	add.s32 	%r195, %r260, %r57;
	max.u32 	%r196, %r52, %r58;
	add.s32 	%r197, %r196, %r87;
	max.s32 	%r198, %r195, %r197;
	max.s32 	%r199, %r198, 0;
	cvt.u16.u32 	%rs43, %r199;
	and.b32  	%r200, %r199, 65535;
	max.u32 	%r255, %r255, %r200;
$L__BB1_42:
	cvt.u32.u16 	%r201, %rs43;
	shfl.sync.up.b32	%r202|%p43, %r201, 1, 0, -1;
	add.s32 	%r248, %r248, 4;
	add.s64 	%rd62, %rd62, 4;
	add.s64 	%rd61, %rd61, 4;
	setp.ne.s32 	%p44, %r248, 0;
	@%p44 bra 	$L__BB1_14;
$L__BB1_43:
	setp.eq.s32 	%p45, %r10, 0;
	@%p45 bra 	$L__BB1_53;
	cvt.u64.u32 	%rd49, %r263;
	add.s64 	%rd50, %rd3, %rd49;
	add.s64 	%rd51, %rd50, %rd1;
	add.s64 	%rd63, %rd51, 1;
	neg.s32 	%r265, %r10;
	mov.u64 	%rd53, char_to_uint;
$L__BB1_45:
	.pragma "nounroll";
	setp.eq.s32 	%p46, %r9, 0;
	cvt.u32.u16 	%r71, %rs43;
	shfl.sync.up.b32	%r72|%p47, %r71, 1, 0, -1;
	ld.global.s8 	%rd52, [%rd63];
	add.s64 	%rd54, %rd53, %rd52;
	ld.const.u8 	%rs29, [%rd54];
	mul.wide.u16 	%r73, %rs29, 20;
	@%p46 bra 	$L__BB1_52;
	setp.gt.u16 	%p48, %rs29, 19;
	mov.b32 	%r267, -4;
	@%p48 bra 	$L__BB1_48;
	ld.shared.u8 	%r204, [%r11];
	add.s32 	%r205, %r73, %r204;
	mov.u32 	%r206, _ZZ9sw_kernelILi32ELi64EEvPKhiPiS1_S2_iS2_iE17s_blosum62_matrix;
	add.s32 	%r207, %r206, %r205;
	ld.shared.s8 	%r267, [%r207];
$L__BB1_48:
	setp.eq.s32 	%p49, %r9, 1;
	setp.eq.s32 	%p50, %r4, 0;
	and.b32  	%r208, %r72, 65535;
	selp.b32 	%r209, 0, %r208, %p50;
	add.s32 	%r210, %r267, %r209;
	cvt.u32.u16 	%r76, %rs44;
	add.s32 	%r211, %r87, %r76;
	max.s32 	%r212, %r210, %r211;
	max.s32 	%r213, %r212, 0;
	cvt.u16.u32 	%rs44, %r213;
	and.b32  	%r77, %r213, 65535;
	max.s32 	%r255, %r255, %r77;
	@%p49 bra 	$L__BB1_52;
	setp.gt.u16 	%p51, %rs29, 19;
	mov.b32 	%r268, -4;
	@%p51 bra 	$L__BB1_51;
	ld.shared.u8 	%r215, [%r11+1];
	add.s32 	%r216, %r73, %r215;
	mov.u32 	%r217, _ZZ9sw_kernelILi32ELi64EEvPKhiPiS1_S2_iS2_iE17s_blosum62_matrix;
	add.s32 	%r218, %r217, %r216;
	ld.shared.s8 	%r268, [%r218];
$L__BB1_51:
	add.s32 	%r219, %r268, %r76;
	max.u32 	%r220, %r71, %r77;
	add.s32 	%r221, %r220, %r87;
	max.s32 	%r222, %r219, %r221;
	max.s32 	%r223, %r222, 0;
	cvt.u16.u32 	%rs43, %r223;
	and.b32  	%r224, %r223, 65535;
	max.u32 	%r255, %r255, %r224;
$L__BB1_52:
	cvt.u32.u16 	%r225, %rs43;
	shfl.sync.up.b32	%r226|%p52, %r225, 1, 0, -1;
	add.s64 	%rd63, %rd63, 1;
	add.s32 	%r265, %r265, 1;
	setp.ne.s32 	%p53, %r265, 0;
	@%p53 bra 	$L__BB1_45;
$L__BB1_53:
	shl.b32 	%r227, %r4, 2;
	mov.u32 	%r228, _ZZ9sw_kernelILi32ELi64EEvPKhiPiS1_S2_iS2_iE17s_reduction_array;
	add.s32 	%r85, %r228, %r227;
	st.shared.u32 	[%r85], %r255;
	bar.warp.sync 	-1;
	setp.gt.u32 	%p54, %r4, 15;
	@%p54 bra 	$L__BB1_55;
	ld.shared.u32 	%r229, [%r85];
	ld.shared.u32 	%r230, [%r85+64];
	max.s32 	%r231, %r229, %r230;
	st.shared.u32 	[%r85], %r231;
$L__BB1_55:
	bar.warp.sync 	-1;
	setp.gt.u32 	%p55, %r4, 7;
	@%p55 bra 	$L__BB1_57;
	ld.shared.u32 	%r232, [%r85];
	ld.shared.u32 	%r233, [%r85+32];
	max.s32 	%r234, %r232, %r233;
	st.shared.u32 	[%r85], %r234;
$L__BB1_57:
	bar.warp.sync 	-1;
	setp.gt.u32 	%p56, %r4, 3;
	@%p56 bra 	$L__BB1_59;
	ld.shared.u32 	%r235, [%r85];
	ld.shared.u32 	%r236, [%r85+16];
	max.s32 	%r237, %r235, %r236;
	st.shared.u32 	[%r85], %r237;
$L__BB1_59:
	bar.warp.sync 	-1;
	setp.gt.u32 	%p57, %r4, 1;
	@%p57 bra 	$L__BB1_61;
	ld.shared.u32 	%r238, [%r85];
	ld.shared.u32 	%r239, [%r85+8];
	max.s32 	%r240, %r238, %r239;
	st.shared.u32 	[%r85], %r240;
$L__BB1_61:
	bar.warp.sync 	-1;
	setp.ne.s32 	%p58, %r4, 0;
	@%p58 bra 	$L__BB1_63;
	ld.shared.u32 	%r241, [%r85];
	ld.shared.u32 	%r242, [_ZZ9sw_kernelILi32ELi64EEvPKhiPiS1_S2_iS2_iE17s_reduction_array+4];
	max.s32 	%r243, %r241, %r242;
	st.shared.u32 	[%r85], %r243;
$L__BB1_63:
	setp.ne.s32 	%p59, %r4, 0;
	bar.warp.sync 	-1;
	@%p59 bra 	$L__BB1_65;
	ld.shared.u32 	%r244, [_ZZ9sw_kernelILi32ELi64EEvPKhiPiS1_S2_iS2_iE17s_reduction_array];
	mul.wide.u32 	%rd55, %r1, 4;
	add.s64 	%rd56, %rd2, %rd55;
	st.global.u32 	[%rd56], %r244;
$L__BB1_65:
	bar.sync 	0;
$L__BB1_66:
	ret;

}
	// .globl	_Z9sw_kernelILi32ELi96EEvPKhiPiS1_S2_iS2_i
.visible .entry _Z9sw_kernelILi32ELi96EEvPKhiPiS1_S2_iS2_i(
	.param .u64 .ptr .align 1 _Z9sw_kernelILi32ELi96EEvPKhiPiS1_S2_iS2_i_param_0,
	.param .u32 _Z9sw_kernelILi32ELi96EEvPKhiPiS1_S2_iS2_i_param_1,
	.param .u64 .ptr .align 1 _Z9sw_kernelILi32ELi96EEvPKhiPiS1_S2_iS2_i_param_2,
	.param .u64 .ptr .align 1 _Z9sw_kernelILi32ELi96EEvPKhiPiS1_S2_iS2_i_param_3,
	.param .u64 .ptr .align 1 _Z9sw_kernelILi32ELi96EEvPKhiPiS1_S2_iS2_i_param_4,
	.param .u32 _Z9sw_kernelILi32ELi96EEvPKhiPiS1_S2_iS2_i_param_5,
	.param .u64 .ptr .align 1 _Z9sw_kernelILi32ELi96EEvPKhiPiS1_S2_iS2_i_param_6,
	.param .u32 _Z9sw_kernelILi32ELi96EEvPKhiPiS1_S2_iS2_i_param_7
)
{
	.reg .pred 	%p<52>;
	.reg .b16 	%rs<40>;
	.reg .b32 	%r<239>;
	.reg .b64 	%rd<57>;
	// demoted variable
	.shared .align 1 .b8 _ZZ9sw_kernelILi32ELi96EEvPKhiPiS1_S2_iS2_iE17s_blosum62_matrix[400];
	// demoted variable
	.shared .align 1 .b8 _ZZ9sw_kernelILi32ELi96EEvPKhiPiS1_S2_iS2_iE17s_query_seq_sdata[96];
	// demoted variable
	.shared .align 4 .b8 _ZZ9sw_kernelILi32ELi96EEvPKhiPiS1_S2_iS2_iE17s_reduction_array[128];
	ld.param.u64 	%rd18, [_Z9sw_kernelILi32ELi96EEvPKhiPiS1_S2_iS2_i_param_0];
	ld.param.u32 	%r72, [_Z9sw_kernelILi32ELi96EEvPKhiPiS1_S2_iS2_i_param_1];
	ld.param.u64 	%rd19, [_Z9sw_kernelILi32ELi96EEvPKhiPiS1_S2_iS2_i_param_2];
	ld.param.u64 	%rd21, [_Z9sw_kernelILi32ELi96EEvPKhiPiS1_S2_iS2_i_param_3];
	ld.param.u64 	%rd20, [_Z9sw_kernelILi32ELi96EEvPKhiPiS1_S2_iS2_i_param_4];
	ld.param.u32 	%r74, [_Z9sw_kernelILi32ELi96EEvPKhiPiS1_S2_iS2_i_param_5];
	ld.param.u64 	%rd22, [_Z9sw_kernelILi32ELi96EEvPKhiPiS1_S2_iS2_i_param_6];
	ld.param.u32 	%r73, [_Z9sw_kernelILi32ELi96EEvPKhiPiS1_S2_iS2_i_param_7];
	cvta.to.global.u64 	%rd1, %rd21;
	cvta.to.global.u64 	%rd2, %rd22;
	mov.u32 	%r1, %ctaid.x;
	setp.ge.s32 	%p1, %r1, %r74;
	@%p1 bra 	$L__BB2_61;
	cvta.to.global.u64 	%rd23, %rd19;
	cvta.to.global.u64 	%rd24, %rd20;
	mul.wide.u32 	%rd25, %r1, 4;
	add.s64 	%rd26, %rd23, %rd25;
	ld.global.u32 	%r75, [%rd26];
	mul.wide.s32 	%rd27, %r75, 4;
	add.s64 	%rd28, %rd24, %rd27;
	ld.global.u32 	%r76, [%rd28+-4];
	cvt.s64.s32 	%rd3, %r76;
	ld.global.u32 	%r78, [%rd28];
	not.b32 	%r79, %r76;
	add.s32 	%r3, %r78, %r79;
	setp.ne.s32 	%p2, %r72, 0;
	setp.ne.s32 	%p3, %r3, 0;
	and.pred  	%p4, %p2, %p3;
	setp.lt.s32 	%p5, %r72, 97;
	and.pred  	%p6, %p5, %p4;
	setp.ge.s32 	%p7, %r78, %r76;
	and.pred  	%p8, %p6, %p7;
	@%p8 bra 	$L__BB2_3;
	add.s64 	%rd51, %rd2, %rd25;
	mov.b32 	%r217, -1;
	st.global.u32 	[%rd51], %r217;
	bra.uni 	$L__BB2_61;
$L__BB2_3:
	mov.u32 	%r4, %tid.x;
	setp.gt.u32 	%p9, %r4, 399;
	@%p9 bra 	$L__BB2_6;
	cvt.u64.u32 	%rd29, %r4;
	mov.u64 	%rd30, blosum62_matrix_cuda_global;
	add.s64 	%rd52, %rd30, %rd29;
	mov.u32 	%r80, _ZZ9sw_kernelILi32ELi96EEvPKhiPiS1_S2_iS2_iE17s_blosum62_matrix;
	mov.u32 	%r218, %r4;
$L__BB2_5:
	ld.global.u8 	%rs24, [%rd52];
	add.s32 	%r81, %r80, %r218;
	st.shared.u8 	[%r81], %rs24;
	add.s32 	%r6, %r218, 32;
	add.s64 	%rd52, %rd52, 32;
	setp.lt.u32 	%p10, %r218, 368;
	mov.u32 	%r218, %r6;
	@%p10 bra 	$L__BB2_5;
$L__BB2_6:
	setp.gt.u32 	%p11, %r4, 95;
	@%p11 bra 	$L__BB2_11;
	cvt.u64.u32 	%rd31, %r4;
	cvta.to.global.u64 	%rd32, %rd18;
	add.s64 	%rd53, %rd32, %rd31;
	mov.u32 	%r82, _ZZ9sw_kernelILi32ELi96EEvPKhiPiS1_S2_iS2_iE17s_query_seq_sdata;
	mov.u32 	%r219, %r4;
$L__BB2_8:
	setp.ge.s32 	%p12, %r219, %r72;
	mov.b16 	%rs28, 0;
	@%p12 bra 	$L__BB2_10;
	ld.global.u8 	%rs28, [%rd53];
$L__BB2_10:
	add.s32 	%r83, %r82, %r219;
	st.shared.u8 	[%r83], %rs28;
	add.s32 	%r8, %r219, 32;
	add.s64 	%rd53, %rd53, 32;
	setp.lt.u32 	%p13, %r219, 64;
	mov.u32 	%r219, %r8;
	@%p13 bra 	$L__BB2_8;
$L__BB2_11:
	setp.lt.s32 	%p14, %r3, 1;
	mov.b32 	%r229, 0;
	@%p14 bra 	$L__BB2_48;
	cvt.u32.u64 	%r87, %rd3;
	mul.lo.s32 	%r88, %r4, 3;
	max.s32 	%r89, %r72, %r88;
	sub.s32 	%r9, %r89, %r88;
	add.s32 	%r90, %r78, -2;
	setp.eq.s32 	%p15, %r90, %r87;
	mov.u32 	%r91, _ZZ9sw_kernelILi32ELi96EEvPKhiPiS1_S2_iS2_iE17s_query_seq_sdata;
	add.s32 	%r10, %r91, %r88;
	mov.b64 	%rd56, 0;
	mov.b16 	%rs35, 0;
	mov.b32 	%r230, 0;
	mov.u32 	%r231, %r230;
	mov.u32 	%r229, %r230;
	@%p15 bra 	$L__BB2_36;
	and.b32  	%r93, %r3, 2147483646;
	neg.s32 	%r220, %r93;
	add.s32 	%r95, %r87, 1;
	cvt.s64.s32 	%rd34, %r95;
	add.s64 	%rd35, %rd34, %rd1;
	add.s64 	%rd55, %rd35, 1;
	add.s64 	%rd36, %rd3, %rd1;
	add.s64 	%rd54, %rd36, 1;
	mov.b32 	%r229, 0;
	mov.b16 	%rs35, 0;
	mov.u64 	%rd38, char_to_uint;
	mov.u16 	%rs36, %rs35;
	mov.u16 	%rs37, %rs35;
$L__BB2_14:
	setp.eq.s32 	%p16, %r9, 0;
	cvt.u32.u16 	%r14, %rs35;
	shfl.sync.up.b32	%r15|%p17, %r14, 1, 0, -1;
	ld.global.s8 	%rd37, [%rd54];
	add.s64 	%rd39, %rd38, %rd37;
	ld.const.u8 	%rs6, [%rd39];
	mul.wide.u16 	%r16, %rs6, 20;
	@%p16 bra 	$L__BB2_24;
	setp.gt.u16 	%p18, %rs6, 19;
	mov.b32 	%r222, -4;
	@%p18 bra 	$L__BB2_17;
	ld.shared.u8 	%r97, [%r10];
	add.s32 	%r98, %r16, %r97;
	mov.u32 	%r99, _ZZ9sw_kernelILi32ELi96EEvPKhiPiS1_S2_iS2_iE17s_blosum62_matrix;
	add.s32 	%r100, %r99, %r98;
	ld.shared.s8 	%r222, [%r100];
$L__BB2_17:
	setp.eq.s32 	%p19, %r9, 1;
	setp.eq.s32 	%p20, %r4, 0;
	and.b32  	%r101, %r15, 65535;
	selp.b32 	%r102, 0, %r101, %p20;
	add.s32 	%r103, %r222, %r102;
	cvt.u32.u16 	%r19, %rs37;
	add.s32 	%r104, %r73, %r19;
	max.s32 	%r105, %r103, %r104;
	max.s32 	%r106, %r105, 0;
	cvt.u16.u32 	%rs37, %r106;
	and.b32  	%r20, %r106, 65535;
	max.s32 	%r229, %r229, %r20;
	@%p19 bra 	$L__BB2_24;
	mov.b32 	%r223, -4;
	@%p18 bra 	$L__BB2_20;
	ld.shared.u8 	%r108, [%r10+1];
	add.s32 	%r109, %r16, %r108;
	mov.u32 	%r110, _ZZ9sw_kernelILi32ELi96EEvPKhiPiS1_S2_iS2_iE17s_blosum62_matrix;
	add.s32 	%r111, %r110, %r109;
	ld.shared.s8 	%r223, [%r111];
$L__BB2_20:
	setp.eq.s32 	%p22, %r9, 2;
	add.s32 	%r112, %r223, %r19;
	cvt.u32.u16 	%r24, %rs36;
	max.u32 	%r113, %r24, %r20;
	add.s32 	%r114, %r113, %r73;
	max.s32 	%r115, %r112, %r114;
	max.s32 	%r116, %r115, 0;
	cvt.u16.u32 	%rs36, %r116;
	and.b32  	%r25, %r116, 65535;
	max.u32 	%r229, %r229, %r25;
	@%p22 bra 	$L__BB2_24;
	mov.b32 	%r224, -4;
	@%p18 bra 	$L__BB2_23;
	ld.shared.u8 	%r118, [%r10+2];
	add.s32 	%r119, %r16, %r118;
	mov.u32 	%r120, _ZZ9sw_kernelILi32ELi96EEvPKhiPiS1_S2_iS2_iE17s_blosum62_matrix;
	add.s32 	%r121, %r120, %r119;
	ld.shared.s8 	%r224, [%r121];
$L__BB2_23:
	add.s32 	%r122, %r224, %r24;
	max.u32 	%r123, %r14, %r25;
	add.s32 	%r124, %r123, %r73;
	max.s32 	%r125, %r122, %r124;
	max.s32 	%r126, %r125, 0;
	cvt.u16.u32 	%rs35, %r126;
	and.b32  	%r127, %r126, 65535;
	max.u32 	%r229, %r229, %r127;
$L__BB2_24:
	cvt.u32.u16 	%r31, %rs35;
	shfl.sync.up.b32	%r128|%p25, %r31, 1, 0, -1;
	shfl.sync.up.b32	%r32|%p26, %r31, 1, 0, -1;
	ld.global.s8 	%rd40, [%rd55];
	add.s64 	%rd42, %rd38, %rd40;
	ld.const.u8 	%rs13, [%rd42];
	mul.wide.u16 	%r33, %rs13, 20;
	@%p16 bra 	$L__BB2_34;
	setp.gt.u16 	%p27, %rs13, 19;
	mov.b32 	%r226, -4;
	@%p27 bra 	$L__BB2_27;
	ld.shared.u8 	%r130, [%r10];
	add.s32 	%r131, %r33, %r130;
	mov.u32 	%r132, _ZZ9sw_kernelILi32ELi96EEvPKhiPiS1_S2_iS2_iE17s_blosum62_matrix;
	add.s32 	%r133, %r132, %r131;
	ld.shared.s8 	%r226, [%r133];
$L__BB2_27:
	setp.eq.s32 	%p28, %r9, 1;
	setp.eq.s32 	%p29, %r4, 0;
	and.b32  	%r134, %r32, 65535;
	selp.b32 	%r135, 0, %r134, %p29;
	add.s32 	%r136, %r226, %r135;
	cvt.u32.u16 	%r36, %rs37;
	add.s32 	%r137, %r73, %r36;
	max.s32 	%r138, %r136, %r137;
	max.s32 	%r139, %r138, 0;
	cvt.u16.u32 	%rs37, %r139;
	and.b32  	%r37, %r139, 65535;
	max.s32 	%r229, %r229, %r37;
	@%p28 bra 	$L__BB2_34;
	mov.b32 	%r227, -4;
	@%p27 bra 	$L__BB2_30;
	ld.shared.u8 	%r141, [%r10+1];
	add.s32 	%r142, %r33, %r141;
	mov.u32 	%r143, _ZZ9sw_kernelILi32ELi96EEvPKhiPiS1_S2_iS2_iE17s_blosum62_matrix;
	add.s32 	%r144, %r143, %r142;
	ld.shared.s8 	%r227, [%r144];
$L__BB2_30:
	setp.eq.s32 	%p31, %r9, 2;
	add.s32 	%r145, %r227, %r36;
	cvt.u32.u16 	%r41, %rs36;
	max.u32 	%r146, %r41, %r37;
	add.s32 	%r147, %r146, %r73;
	max.s32 	%r148, %r145, %r147;
	max.s32 	%r149, %r148, 0;
	cvt.u16.u32 	%rs36, %r149;
	and.b32  	%r42, %r149, 65535;
	max.u32 	%r229, %r229, %r42;
	@%p31 bra 	$L__BB2_34;
	mov.b32 	%r228, -4;
	@%p27 bra 	$L__BB2_33;
	ld.shared.u8 	%r151, [%r10+2];
	add.s32 	%r152, %r33, %r151;
	mov.u32 	%r153, _ZZ9sw_kernelILi32ELi96EEvPKhiPiS1_S2_iS2_iE17s_blosum62_matrix;
	add.s32 	%r154, %r153, %r152;
	ld.shared.s8 	%r228, [%r154];
$L__BB2_33:
	add.s32 	%r155, %r228, %r41;
	max.u32 	%r156, %r31, %r42;
	add.s32 	%r157, %r156, %r73;
	max.s32 	%r158, %r155, %r157;
	max.s32 	%r159, %r158, 0;
	cvt.u16.u32 	%rs35, %r159;
	and.b32  	%r160, %r159, 65535;
	max.u32 	%r229, %r229, %r160;
$L__BB2_34:
	cvt.u32.u16 	%r161, %rs35;
	shfl.sync.up.b32	%r162|%p33, %r161, 1, 0, -1;
	add.s32 	%r220, %r220, 2;
	add.s64 	%rd55, %rd55, 2;
	add.s64 	%rd54, %rd54, 2;
	setp.ne.s32 	%p34, %r220, 0;
	@%p34 bra 	$L__BB2_14;
	and.b32  	%r163, %r3, 2147483646;
	cvt.u64.u32 	%rd56, %r163;
	cvt.u32.u16 	%r231, %rs37;
	cvt.u32.u16 	%r230, %rs36;
$L__BB2_36:
	and.b32  	%r164, %r3, 1;
	setp.eq.b32 	%p35, %r164, 1;
	not.pred 	%p36, %p35;
	@%p36 bra 	$L__BB2_48;
	cvt.u32.u16 	%r55, %rs35;
	shfl.sync.up.b32	%r56|%p37, %r55, 1, 0, -1;
	add.s64 	%rd43, %rd56, %rd3;
	add.s64 	%rd44, %rd1, %rd43;
	ld.global.s8 	%rd45, [%rd44+1];
	mov.u64 	%rd46, char_to_uint;
	add.s64 	%rd47, %rd46, %rd45;
	ld.const.u8 	%rs21, [%rd47];
	mul.wide.u16 	%r57, %rs21, 20;
	setp.eq.s32 	%p38, %r9, 0;
	@%p38 bra 	$L__BB2_47;
	setp.gt.u16 	%p39, %rs21, 19;
	mov.b32 	%r234, -4;
	@%p39 bra 	$L__BB2_40;
	ld.shared.u8 	%r166, [%r10];
	add.s32 	%r167, %r57, %r166;
	mov.u32 	%r168, _ZZ9sw_kernelILi32ELi96EEvPKhiPiS1_S2_iS2_iE17s_blosum62_matrix;
	add.s32 	%r169, %r168, %r167;
	ld.shared.s8 	%r234, [%r169];
$L__BB2_40:
	setp.eq.s32 	%p40, %r4, 0;
	and.b32  	%r170, %r56, 65535;
	selp.b32 	%r171, 0, %r170, %p40;
	add.s32 	%r172, %r234, %r171;
	add.s32 	%r173, %r73, %r231;
	max.s32 	%r174, %r172, %r173;
	max.s32 	%r175, %r174, 0;
	and.b32  	%r60, %r175, 65535;
	max.s32 	%r229, %r229, %r60;
	setp.eq.s32 	%p41, %r9, 1;
	@%p41 bra 	$L__BB2_47;
	setp.gt.u16 	%p42, %rs21, 19;
	mov.b32 	%r235, -4;
	@%p42 bra 	$L__BB2_43;
	ld.shared.u8 	%r177, [%r10+1];
	add.s32 	%r178, %r57, %r177;
	mov.u32 	%r179, _ZZ9sw_kernelILi32ELi96EEvPKhiPiS1_S2_iS2_iE17s_blosum62_matrix;
	add.s32 	%r180, %r179, %r178;
	ld.shared.s8 	%r235, [%r180];
$L__BB2_43:
	add.s32 	%r181, %r235, %r231;
	max.u32 	%r182, %r230, %r60;
	add.s32 	%r183, %r182, %r73;
	max.s32 	%r184, %r181, %r183;
	max.s32 	%r185, %r184, 0;
	and.b32  	%r64, %r185, 65535;
	max.u32 	%r229, %r229, %r64;
	setp.eq.s32 	%p43, %r9, 2;
	@%p43 bra 	$L__BB2_47;
	setp.gt.u16 	%p44, %rs21, 19;
	mov.b32 	%r236, -4;
	@%p44 bra 	$L__BB2_46;
	ld.shared.u8 	%r187, [%r10+2];
	add.s32 	%r188, %r57, %r187;
	mov.u32 	%r189, _ZZ9sw_kernelILi32ELi96EEvPKhiPiS1_S2_iS2_iE17s_blosum62_matrix;
	add.s32 	%r190, %r189, %r188;
	ld.shared.s8 	%r236, [%r190];
$L__BB2_46:
	add.s32 	%r191, %r236, %r230;
	max.u32 	%r192, %r55, %r64;
	add.s32 	%r193, %r192, %r73;
	max.s32 	%r194, %r191, %r193;
	max.s32 	%r195, %r194, 0;
	cvt.u16.u32 	%rs35, %r195;
	and.b32  	%r196, %r195, 65535;
	max.u32 	%r229, %r229, %r196;
$L__BB2_47:
	cvt.u32.u16 	%r197, %rs35;
	shfl.sync.up.b32	%r198|%p45, %r197, 1, 0, -1;
$L__BB2_48:
	shl.b32 	%r199, %r4, 2;
	mov.u32 	%r200, _ZZ9sw_kernelILi32ELi96EEvPKhiPiS1_S2_iS2_iE17s_reduction_array;
	add.s32 	%r71, %r200, %r199;
	st.shared.u32 	[%r71], %r229;
	bar.warp.sync 	-1;
	setp.gt.u32 	%p46, %r4, 15;
	@%p46 bra 	$L__BB2_50;
	ld.shared.u32 	%r201, [%r71];
	ld.shared.u32 	%r202, [%r71+64];
	max.s32 	%r203, %r201, %r202;
	st.shared.u32 	[%r71], %r203;
$L__BB2_50:
	bar.warp.sync 	-1;
	setp.gt.u32 	%p47, %r4, 7;
	@%p47 bra 	$L__BB2_52;
	ld.shared.u32 	%r204, [%r71];
	ld.shared.u32 	%r205, [%r71+32];
	max.s32 	%r206, %r204, %r205;
	st.shared.u32 	[%r71], %r206;
$L__BB2_52:
	bar.warp.sync 	-1;
	setp.gt.u32 	%p48, %r4, 3;
	@%p48 bra 	$L__BB2_54;
	ld.shared.u32 	%r207, [%r71];
	ld.shared.u32 	%r208, [%r71+16];
	max.s32 	%r209, %r207, %r208;
	st.shared.u32 	[%r71], %r209;
$L__BB2_54:
	bar.warp.sync 	-1;
	setp.gt.u32 	%p49, %r4, 1;
	@%p49 bra 	$L__BB2_56;
	ld.shared.u32 	%r210, [%r71];
	ld.shared.u32 	%r211, [%r71+8];
	max.s32 	%r212, %r210, %r211;
	st.shared.u32 	[%r71], %r212;
$L__BB2_56:
	bar.warp.sync 	-1;
	setp.ne.s32 	%p50, %r4, 0;
	@%p50 bra 	$L__BB2_58;
	ld.shared.u32 	%r213, [%r71];
	ld.shared.u32 	%r214, [_ZZ9sw_kernelILi32ELi96EEvPKhiPiS1_S2_iS2_iE17s_reduction_array+4];
	max.s32 	%r215, %r213, %r214;
	st.shared.u32 	[%r71], %r215;
$L__BB2_58:
	setp.ne.s32 	%p51, %r4, 0;
	bar.warp.sync 	-1;
	@%p51 bra 	$L__BB2_60;
	ld.shared.u32 	%r216, [_ZZ9sw_kernelILi32ELi96EEvPKhiPiS1_S2_iS2_iE17s_reduction_array];
	mul.wide.u32 	%rd48, %r1, 4;
	add.s64 	%rd49, %rd2, %rd48;
	st.global.u32 	[%rd49], %r216;
$L__BB2_60:
	bar.sync 	0;
$L__BB2_61:
	ret;

}
	// .globl	_Z9sw_kernelILi32ELi128EEvPKhiPiS1_S2_iS2_i
.visible .entry _Z9sw_kernelILi32ELi128EEvPKhiPiS1_S2_iS2_i(
	.param .u64 .ptr .align 1 _Z9sw_kernelILi32ELi128EEvPKhiPiS1_S2_iS2_i_param_0,
	.param .u32 _Z9sw_kernelILi32ELi128EEvPKhiPiS1_S2_iS2_i_param_1,
	.param .u64 .ptr .align 1 _Z9sw_kernelILi32ELi128EEvPKhiPiS1_S2_iS2_i_param_2,
	.param .u64 .ptr .align 1 _Z9sw_kernelILi32ELi128EEvPKhiPiS1_S2_iS2_i_param_3,
	.param .u64 .ptr .align 1 _Z9sw_kernelILi32ELi128EEvPKhiPiS1_S2_iS2_i_param_4,
	.param .u32 _Z9sw_kernelILi32ELi128EEvPKhiPiS1_S2_iS2_i_param_5,
	.param .u64 .ptr .align 1 _Z9sw_kernelILi32ELi128EEvPKhiPiS1_S2_iS2_i_param_6,
	.param .u32 _Z9sw_kernelILi32ELi128EEvPKhiPiS1_S2_iS2_i_param_7
)
{
	.reg .pred 	%p<58>;
	.reg .b16 	%rs<48>;
	.reg .b32 	%r<289>;
	.reg .b64 	%rd<57>;
	// demoted variable
	.shared .align 1 .b8 _ZZ9sw_kernelILi32ELi128EEvPKhiPiS1_S2_iS2_iE17s_blosum62_matrix[400];
	// demoted variable
	.shared .align 1 .b8 _ZZ9sw_kernelILi32ELi128EEvPKhiPiS1_S2_iS2_iE17s_query_seq_sdata[128];
	// demoted variable
	.shared .align 4 .b8 _ZZ9sw_kernelILi32ELi128EEvPKhiPiS1_S2_iS2_iE17s_reduction_array[128];
	ld.param.u64 	%rd18, [_Z9sw_kernelILi32ELi128EEvPKhiPiS1_S2_iS2_i_param_0];
	ld.param.u32 	%r88, [_Z9sw_kernelILi32ELi128EEvPKhiPiS1_S2_iS2_i_param_1];
	ld.param.u64 	%rd19, [_Z9sw_kernelILi32ELi128EEvPKhiPiS1_S2_iS2_i_param_2];
	ld.param.u64 	%rd21, [_Z9sw_kernelILi32ELi128EEvPKhiPiS1_S2_iS2_i_param_3];
	ld.param.u64 	%rd20, [_Z9sw_kernelILi32ELi128EEvPKhiPiS1_S2_iS2_i_param_4];
	ld.param.u32 	%r90, [_Z9sw_kernelILi32ELi128EEvPKhiPiS1_S2_iS2_i_param_5];
	ld.param.u64 	%rd22, [_Z9sw_kernelILi32ELi128EEvPKhiPiS1_S2_iS2_i_param_6];
	ld.param.u32 	%r89, [_Z9sw_kernelILi32ELi128EEvPKhiPiS1_S2_iS2_i_param_7];
	cvta.to.global.u64 	%rd1, %rd21;
	cvta.to.global.u64 	%rd2, %rd22;
	mov.u32 	%r1, %ctaid.x;
	setp.ge.s32 	%p1, %r1, %r90;
	@%p1 bra 	$L__BB3_70;
	cvta.to.global.u64 	%rd23, %rd19;
	cvta.to.global.u64 	%rd24, %rd20;
	mul.wide.u32 	%rd25, %r1, 4;
	add.s64 	%rd26, %rd23, %rd25;
	ld.global.u32 	%r91, [%rd26];
	mul.wide.s32 	%rd27, %r91, 4;
	add.s64 	%rd28, %rd24, %rd27;
	ld.global.u32 	%r92, [%rd28+-4];
	cvt.s64.s32 	%rd3, %r92;
	ld.global.u32 	%r94, [%rd28];
	not.b32 	%r95, %r92;
	add.s32 	%r3, %r94, %r95;
	setp.ne.s32 	%p2, %r88, 0;
	setp.ne.s32 	%p3, %r3, 0;
	and.pred  	%p4, %p2, %p3;
	setp.lt.s32 	%p5, %r88, 129;
	and.pred  	%p6, %p5, %p4;
	setp.ge.s32 	%p7, %r94, %r92;
	and.pred  	%p8, %p6, %p7;
	@%p8 bra 	$L__BB3_3;
	add.s64 	%rd51, %rd2, %rd25;
	mov.b32 	%r263, -1;
	st.global.u32 	[%rd51], %r263;
	bra.uni 	$L__BB3_70;
$L__BB3_3:
	mov.u32 	%r4, %tid.x;
	setp.gt.u32 	%p9, %r4, 399;
	@%p9 bra 	$L__BB3_6;
	cvt.u64.u32 	%rd29, %r4;
	mov.u64 	%rd30, blosum62_matrix_cuda_global;
	add.s64 	%rd52, %rd30, %rd29;
	mov.u32 	%r96, _ZZ9sw_kernelILi32ELi128EEvPKhiPiS1_S2_iS2_iE17s_blosum62_matrix;
	mov.u32 	%r264, %r4;
$L__BB3_5:
	ld.global.u8 	%rs29, [%rd52];
	add.s32 	%r97, %r96, %r264;
	st.shared.u8 	[%r97], %rs29;
	add.s32 	%r6, %r264, 32;
	add.s64 	%rd52, %rd52, 32;
	setp.lt.u32 	%p10, %r264, 368;
	mov.u32 	%r264, %r6;
	@%p10 bra 	$L__BB3_5;
$L__BB3_6:
	setp.gt.u32 	%p11, %r4, 127;
	@%p11 bra 	$L__BB3_11;
	cvt.u64.u32 	%rd31, %r4;
	cvta.to.global.u64 	%rd32, %rd18;
	add.s64 	%rd53, %rd32, %rd31;
	mov.u32 	%r98, _ZZ9sw_kernelILi32ELi128EEvPKhiPiS1_S2_iS2_iE17s_query_seq_sdata;
	mov.u32 	%r265, %r4;
$L__BB3_8:
	setp.ge.s32 	%p12, %r265, %r88;
	mov.b16 	%rs33, 0;
	@%p12 bra 	$L__BB3_10;
	ld.global.u8 	%rs33, [%rd53];
$L__BB3_10:
	add.s32 	%r99, %r98, %r265;
	st.shared.u8 	[%r99], %rs33;
	add.s32 	%r8, %r265, 32;
	add.s64 	%rd53, %rd53, 32;
	setp.lt.u32 	%p13, %r265, 96;
	mov.u32 	%r265, %r8;
	@%p13 bra 	$L__BB3_8;
$L__BB3_11:
	setp.lt.s32 	%p14, %r3, 1;
	mov.b32 	%r277, 0;
	@%p14 bra 	$L__BB3_57;
	cvt.u32.u64 	%r103, %rd3;
	shl.b32 	%r104, %r4, 2;
	max.s32 	%r105, %r88, %r104;
	sub.s32 	%r9, %r105, %r104;
	add.s32 	%r106, %r94, -2;
	setp.eq.s32 	%p15, %r106, %r103;
	mov.u32 	%r107, _ZZ9sw_kernelILi32ELi128EEvPKhiPiS1_S2_iS2_iE17s_query_seq_sdata;
	add.s32 	%r10, %r107, %r104;
	mov.b64 	%rd56, 0;
	mov.b16 	%rs42, 0;
	mov.b32 	%r278, 0;
	mov.u32 	%r279, %r278;
	mov.u32 	%r280, %r278;
	mov.u32 	%r277, %r278;
	@%p15 bra 	$L__BB3_42;
	and.b32  	%r109, %r3, 2147483646;
	neg.s32 	%r266, %r109;
	add.s32 	%r111, %r103, 1;
	cvt.s64.s32 	%rd34, %r111;
	add.s64 	%rd35, %rd34, %rd1;
	add.s64 	%rd55, %rd35, 1;
	add.s64 	%rd36, %rd3, %rd1;
	add.s64 	%rd54, %rd36, 1;
	mov.b32 	%r277, 0;
	mov.b16 	%rs42, 0;
	mov.u64 	%rd38, char_to_uint;
	mov.u16 	%rs43, %rs42;
	mov.u16 	%rs44, %rs42;
	mov.u16 	%rs45, %rs42;
$L__BB3_14:
	setp.eq.s32 	%p16, %r9, 0;
	cvt.u32.u16 	%r14, %rs42;
	shfl.sync.up.b32	%r15|%p17, %r14, 1, 0, -1;
	ld.global.s8 	%rd37, [%rd54];
	add.s64 	%rd39, %rd38, %rd37;
	ld.const.u8 	%rs7, [%rd39];
	mul.wide.u16 	%r16, %rs7, 20;
	@%p16 bra 	$L__BB3_27;
	setp.gt.u16 	%p18, %rs7, 19;
	mov.b32 	%r268, -4;
	@%p18 bra 	$L__BB3_17;
	ld.shared.u8 	%r113, [%r10];
	add.s32 	%r114, %r16, %r113;
	mov.u32 	%r115, _ZZ9sw_kernelILi32ELi128EEvPKhiPiS1_S2_iS2_iE17s_blosum62_matrix;
	add.s32 	%r116, %r115, %r114;
	ld.shared.s8 	%r268, [%r116];
$L__BB3_17:
	setp.eq.s32 	%p19, %r9, 1;
	setp.eq.s32 	%p20, %r4, 0;
	and.b32  	%r117, %r15, 65535;
	selp.b32 	%r118, 0, %r117, %p20;
	add.s32 	%r119, %r268, %r118;
	cvt.u32.u16 	%r19, %rs45;
	add.s32 	%r120, %r89, %r19;
	max.s32 	%r121, %r119, %r120;
	max.s32 	%r122, %r121, 0;
	cvt.u16.u32 	%rs45, %r122;
	and.b32  	%r20, %r122, 65535;
	max.s32 	%r277, %r277, %r20;
	@%p19 bra 	$L__BB3_27;
	mov.b32 	%r269, -4;
	@%p18 bra 	$L__BB3_20;
	ld.shared.u8 	%r124, [%r10+1];
	add.s32 	%r125, %r16, %r124;
	mov.u32 	%r126, _ZZ9sw_kernelILi32ELi128EEvPKhiPiS1_S2_iS2_iE17s_blosum62_matrix;
	add.s32 	%r127, %r126, %r125;
	ld.shared.s8 	%r269, [%r127];
$L__BB3_20:
	setp.eq.s32 	%p22, %r9, 2;
	add.s32 	%r128, %r269, %r19;
	cvt.u32.u16 	%r24, %rs44;
	max.u32 	%r129, %r24, %r20;
	add.s32 	%r130, %r129, %r89;
	max.s32 	%r131, %r128, %r130;
	max.s32 	%r132, %r131, 0;
	cvt.u16.u32 	%rs44, %r132;
	and.b32  	%r25, %r132, 65535;
	max.u32 	%r277, %r277, %r25;
	@%p22 bra 	$L__BB3_27;
	mov.b32 	%r270, -4;
	@%p18 bra 	$L__BB3_23;
	ld.shared.u8 	%r134, [%r10+2];
	add.s32 	%r135, %r16, %r134;
	mov.u32 	%r136, _ZZ9sw_kernelILi32ELi128EEvPKhiPiS1_S2_iS2_iE17s_blosum62_matrix;
	add.s32 	%r137, %r136, %r135;
	ld.shared.s8 	%r270, [%r137];
$L__BB3_23:
	setp.eq.s32 	%p24, %r9, 3;
	add.s32 	%r138, %r270, %r24;
	cvt.u32.u16 	%r29, %rs43;
	max.u32 	%r139, %r29, %r25;
	add.s32 	%r140, %r139, %r89;
	max.s32 	%r141, %r138, %r140;
	max.s32 	%r142, %r141, 0;
	cvt.u16.u32 	%rs43, %r142;
	and.b32  	%r30, %r142, 65535;
	max.u32 	%r277, %r277, %r30;
	@%p24 bra 	$L__BB3_27;
	mov.b32 	%r271, -4;
	@%p18 bra 	$L__BB3_26;
	ld.shared.u8 	%r144, [%r10+3];
	add.s32 	%r145, %r16, %r144;
	mov.u32 	%r146, _ZZ9sw_kernelILi32ELi128EEvPKhiPiS1_S2_iS2_iE17s_blosum62_matrix;
	add.s32 	%r147, %r146, %r145;
	ld.shared.s8 	%r271, [%r147];
$L__BB3_26:
	add.s32 	%r148, %r271, %r29;
	max.u32 	%r149, %r14, %r30;
	add.s32 	%r150, %r149, %r89;
	max.s32 	%r151, %r148, %r150;
	max.s32 	%r152, %r151, 0;
	cvt.u16.u32 	%rs42, %r152;
	and.b32  	%r153, %r152, 65535;
	max.u32 	%r277, %r277, %r153;
$L__BB3_27:
	cvt.u32.u16 	%r36, %rs42;
	shfl.sync.up.b32	%r154|%p27, %r36, 1, 0, -1;
	shfl.sync.up.b32	%r37|%p28, %r36, 1, 0, -1;
	ld.global.s8 	%rd40, [%rd55];
	mov.u64 	%rd41, char_to_uint;
	add.s64 	%rd42, %rd41, %rd40;
	ld.const.u8 	%rs16, [%rd42];
	mul.wide.u16 	%r38, %rs16, 20;
	@%p16 bra 	$L__BB3_40;
	setp.gt.u16 	%p29, %rs16, 19;
	mov.b32 	%r273, -4;
	@%p29 bra 	$L__BB3_30;
	ld.shared.u8 	%r156, [%r10];
	add.s32 	%r157, %r38, %r156;
	mov.u32 	%r158, _ZZ9sw_kernelILi32ELi128EEvPKhiPiS1_S2_iS2_iE17s_blosum62_matrix;
	add.s32 	%r159, %r158, %r157;
	ld.shared.s8 	%r273, [%r159];
$L__BB3_30:
	setp.eq.s32 	%p30, %r9, 1;
	setp.eq.s32 	%p31, %r4, 0;
	and.b32  	%r160, %r37, 65535;
	selp.b32 	%r161, 0, %r160, %p31;
	add.s32 	%r162, %r273, %r161;
	cvt.u32.u16 	%r41, %rs45;
	add.s32 	%r163, %r89, %r41;
	max.s32 	%r164, %r162, %r163;
	max.s32 	%r165, %r164, 0;
	cvt.u16.u32 	%rs45, %r165;
	and.b32  	%r42, %r165, 65535;
	max.s32 	%r277, %r277, %r42;
	@%p30 bra 	$L__BB3_40;
	mov.b32 	%r274, -4;
	@%p29 bra 	$L__BB3_33;
	ld.shared.u8 	%r167, [%r10+1];
	add.s32 	%r168, %r38, %r167;
	mov.u32 	%r169, _ZZ9sw_kernelILi32ELi128EEvPKhiPiS1_S2_iS2_iE17s_blosum62_matrix;
	add.s32 	%r170, %r169, %r168;
	ld.shared.s8 	%r274, [%r170];
$L__BB3_33:
	setp.eq.s32 	%p33, %r9, 2;
	add.s32 	%r171, %r274, %r41;
	cvt.u32.u16 	%r46, %rs44;
	max.u32 	%r172, %r46, %r42;
	add.s32 	%r173, %r172, %r89;
	max.s32 	%r174, %r171, %r173;
	max.s32 	%r175, %r174, 0;
	cvt.u16.u32 	%rs44, %r175;
	and.b32  	%r47, %r175, 65535;
	max.u32 	%r277, %r277, %r47;
	@%p33 bra 	$L__BB3_40;
	mov.b32 	%r275, -4;
	@%p29 bra 	$L__BB3_36;
	ld.shared.u8 	%r177, [%r10+2];
	add.s32 	%r178, %r38, %r177;
	mov.u32 	%r179, _ZZ9sw_kernelILi32ELi128EEvPKhiPiS1_S2_iS2_iE17s_blosum62_matrix;
	add.s32 	%r180, %r179, %r178;
	ld.shared.s8 	%r275, [%r180];
$L__BB3_36:
	setp.eq.s32 	%p35, %r9, 3;
	add.s32 	%r181, %r275, %r46;
	cvt.u32.u16 	%r51, %rs43;
	max.u32 	%r182, %r51, %r47;
	add.s32 	%r183, %r182, %r89;
	max.s32 	%r184, %r181, %r183;
	max.s32 	%r185, %r184, 0;
	cvt.u16.u32 	%rs43, %r185;
	and.b32  	%r52, %r185, 65535;
	max.u32 	%r277, %r277, %r52;
	@%p35 bra 	$L__BB3_40;
	mov.b32 	%r276, -4;
	@%p29 bra 	$L__BB3_39;
	ld.shared.u8 	%r187, [%r10+3];
	add.s32 	%r188, %r38, %r187;
	mov.u32 	%r189, _ZZ9sw_kernelILi32ELi128EEvPKhiPiS1_S2_iS2_iE17s_blosum62_matrix;
	add.s32 	%r190, %r189, %r188;
	ld.shared.s8 	%r276, [%r190];
$L__BB3_39:
	add.s32 	%r191, %r276, %r51;
	max.u32 	%r192, %r36, %r52;
	add.s32 	%r193, %r192, %r89;
	max.s32 	%r194, %r191, %r193;
	max.s32 	%r195, %r194, 0;
	cvt.u16.u32 	%rs42, %r195;
	and.b32  	%r196, %r195, 65535;
	max.u32 	%r277, %r277, %r196;
$L__BB3_40:
	cvt.u32.u16 	%r197, %rs42;
	shfl.sync.up.b32	%r198|%p37, %r197, 1, 0, -1;
	add.s32 	%r266, %r266, 2;
	add.s64 	%rd55, %rd55, 2;
	add.s64 	%rd54, %rd54, 2;
	setp.ne.s32 	%p38, %r266, 0;
	@%p38 bra 	$L__BB3_14;
	and.b32  	%r199, %r3, 2147483646;
	cvt.u64.u32 	%rd56, %r199;
	cvt.u32.u16 	%r280, %rs45;
	cvt.u32.u16 	%r279, %rs44;
	cvt.u32.u16 	%r278, %rs43;
$L__BB3_42:
	and.b32  	%r200, %r3, 1;
	setp.eq.b32 	%p39, %r200, 1;
	not.pred 	%p40, %p39;
	@%p40 bra 	$L__BB3_57;
	cvt.u32.u16 	%r67, %rs42;
	shfl.sync.up.b32	%r68|%p41, %r67, 1, 0, -1;
	add.s64 	%rd43, %rd56, %rd3;
	add.s64 	%rd44, %rd1, %rd43;
	ld.global.s8 	%rd45, [%rd44+1];
	mov.u64 	%rd46, char_to_uint;
	add.s64 	%rd47, %rd46, %rd45;
	ld.const.u8 	%rs26, [%rd47];
	mul.wide.u16 	%r69, %rs26, 20;
	setp.eq.s32 	%p42, %r9, 0;
	@%p42 bra 	$L__BB3_56;
	setp.gt.u16 	%p43, %rs26, 19;
	mov.b32 	%r283, -4;
	@%p43 bra 	$L__BB3_46;
	ld.shared.u8 	%r202, [%r10];
	add.s32 	%r203, %r69, %r202;
	mov.u32 	%r204, _ZZ9sw_kernelILi32ELi128EEvPKhiPiS1_S2_iS2_iE17s_blosum62_matrix;
	add.s32 	%r205, %r204, %r203;
	ld.shared.s8 	%r283, [%r205];
$L__BB3_46:
	setp.eq.s32 	%p44, %r4, 0;
	and.b32  	%r206, %r68, 65535;
	selp.b32 	%r207, 0, %r206, %p44;
	add.s32 	%r208, %r283, %r207;
	add.s32 	%r209, %r89, %r280;
	max.s32 	%r210, %r208, %r209;
	max.s32 	%r211, %r210, 0;
	and.b32  	%r72, %r211, 65535;
	max.s32 	%r277, %r277, %r72;
	setp.eq.s32 	%p45, %r9, 1;
	@%p45 bra 	$L__BB3_56;
	setp.gt.u16 	%p46, %rs26, 19;
	mov.b32 	%r284, -4;
	@%p46 bra 	$L__BB3_49;
	ld.shared.u8 	%r213, [%r10+1];
	add.s32 	%r214, %r69, %r213;
	mov.u32 	%r215, _ZZ9sw_kernelILi32ELi128EEvPKhiPiS1_S2_iS2_iE17s_blosum62_matrix;
	add.s32 	%r216, %r215, %r214;
	ld.shared.s8 	%r284, [%r216];
$L__BB3_49:
	add.s32 	%r217, %r284, %r280;
	max.u32 	%r218, %r279, %r72;
	add.s32 	%r219, %r218, %r89;
	max.s32 	%r220, %r217, %r219;
	max.s32 	%r221, %r220, 0;
	and.b32  	%r76, %r221, 65535;
	max.u32 	%r277, %r277, %r76;
	setp.eq.s32 	%p47, %r9, 2;
	@%p47 bra 	$L__BB3_56;
	setp.gt.u16 	%p48, %rs26, 19;
	mov.b32 	%r285, -4;
	@%p48 bra 	$L__BB3_52;
	ld.shared.u8 	%r223, [%r10+2];
	add.s32 	%r224, %r69, %r223;
	mov.u32 	%r225, _ZZ9sw_kernelILi32ELi128EEvPKhiPiS1_S2_iS2_iE17s_blosum62_matrix;
	add.s32 	%r226, %r225, %r224;
	ld.shared.s8 	%r285, [%r226];
$L__BB3_52:
	add.s32 	%r227, %r285, %r279;
	max.u32 	%r228, %r278, %r76;
	add.s32 	%r229, %r228, %r89;
	max.s32 	%r230, %r227, %r229;
	max.s32 	%r231, %r230, 0;
	and.b32  	%r80, %r231, 65535;
	max.u32 	%r277, %r277, %r80;
	setp.eq.s32 	%p49, %r9, 3;
	@%p49 bra 	$L__BB3_56;
	setp.gt.u16 	%p50, %rs26, 19;
	mov.b32 	%r286, -4;
	@%p50 bra 	$L__BB3_55;
	ld.shared.u8 	%r233, [%r10+3];
	add.s32 	%r234, %r69, %r233;
	mov.u32 	%r235, _ZZ9sw_kernelILi32ELi128EEvPKhiPiS1_S2_iS2_iE17s_blosum62_matrix;
	add.s32 	%r236, %r235, %r234;
	ld.shared.s8 	%r286, [%r236];
$L__BB3_55:
	add.s32 	%r237, %r286, %r278;
	max.u32 	%r238, %r67, %r80;
	add.s32 	%r239, %r238, %r89;
	max.s32 	%r240, %r237, %r239;
	max.s32 	%r241, %r240, 0;
	cvt.u16.u32 	%rs42, %r241;
	and.b32  	%r242, %r241, 65535;
	max.u32 	%r277, %r277, %r242;
$L__BB3_56:
	cvt.u32.u16 	%r243, %rs42;
	shfl.sync.up.b32	%r244|%p51, %r243, 1, 0, -1;
$L__BB3_57:
	shl.b32 	%r245, %r4, 2;
	mov.u32 	%r246, _ZZ9sw_kernelILi32ELi128EEvPKhiPiS1_S2_iS2_iE17s_reduction_array;
	add.s32 	%r87, %r246, %r245;
	st.shared.u32 	[%r87], %r277;
	bar.warp.sync 	-1;
	setp.gt.u32 	%p52, %r4, 15;
	@%p52 bra 	$L__BB3_59;
	ld.shared.u32 	%r247, [%r87];
	ld.shared.u32 	%r248, [%r87+64];
	max.s32 	%r249, %r247, %r248;
	st.shared.u32 	[%r87], %r249;
$L__BB3_59:
	bar.warp.sync 	-1;
	setp.gt.u32 	%p53, %r4, 7;
	@%p53 bra 	$L__BB3_61;
	ld.shared.u32 	%r250, [%r87];
	ld.shared.u32 	%r251, [%r87+32];
	max.s32 	%r252, %r250, %r251;
	st.shared.u32 	[%r87], %r252;
$L__BB3_61:
	bar.warp.sync 	-1;
	setp.gt.u32 	%p54, %r4, 3;
	@%p54 bra 	$L__BB3_63;
	ld.shared.u32 	%r253, [%r87];
	ld.shared.u32 	%r254, [%r87+16];
	max.s32 	%r255, %r253, %r254;
	st.shared.u32 	[%r87], %r255;
$L__BB3_63:
	bar.warp.sync 	-1;
	setp.gt.u32 	%p55, %r4, 1;
	@%p55 bra 	$L__BB3_65;
	ld.shared.u32 	%r256, [%r87];
	ld.shared.u32 	%r257, [%r87+8];
	max.s32 	%r258, %r256, %r257;
	st.shared.u32 	[%r87], %r258;
$L__BB3_65:
	bar.warp.sync 	-1;
	setp.ne.s32 	%p56, %r4, 0;
	@%p56 bra 	$L__BB3_67;
	ld.shared.u32 	%r259, [%r87];
	ld.shared.u32 	%r260, [_ZZ9sw_kernelILi32ELi128EEvPKhiPiS1_S2_iS2_iE17s_reduction_array+4];
	max.s32 	%r261, %r259, %r260;
	st.shared.u32 	[%r87], %r261;
$L__BB3_67:
	setp.ne.s32 	%p57, %r4, 0;
	bar.warp.sync 	-1;
	@%p57 bra 	$L__BB3_69;
	ld.shared.u32 	%r262, [_ZZ9sw_kernelILi32ELi128EEvPKhiPiS1_S2_iS2_iE17s_reduction_array];
	mul.wide.u32 	%rd48, %r1, 4;
	add.s64 	%rd49, %rd2, %rd48;
	st.global.u32 	[%rd49], %r262;
$L__BB3_69:
	bar.sync 	0;
$L__BB3_70:
	ret;

}
	// .globl	_Z9sw_kernelILi32ELi160EEvPKhiPiS1_S2_iS2_i
.visible .entry _Z9sw_kernelILi32ELi160EEvPKhiPiS1_S2_iS2_i(
	.param .u64 .ptr .align 1 _Z9sw_kernelILi32ELi160EEvPKhiPiS1_S2_iS2_i_param_0,
	.param .u32 _Z9sw_kernelILi32ELi160EEvPKhiPiS1_S2_iS2_i_param_1,
	.param .u64 .ptr .align 1 _Z9sw_kernelILi32ELi160EEvPKhiPiS1_S2_iS2_i_param_2,
	.param .u64 .ptr .align 1 _Z9sw_kernelILi32ELi160EEvPKhiPiS1_S2_iS2_i_param_3,
	.param .u64 .ptr .align 1 _Z9sw_kernelILi32ELi160EEvPKhiPiS1_S2_iS2_i_param_4,
	.param .u32 _Z9sw_kernelILi32ELi160EEvPKhiPiS1_S2_iS2_i_param_5,
	.param .u64 .ptr .align 1 _Z9sw_kernelILi32ELi160EEvPKhiPiS1_S2_iS2_i_param_6,
	.param .u32 _Z9sw_kernelILi32ELi160EEvPKhiPiS1_S2_iS2_i_param_7
)
{
	.reg .pred 	%p<35>;
	.reg .b16 	%rs<33>;
	.reg .b32 	%r<145>;
	.reg .b64 	%rd<39>;
	// demoted variable
	.shared .align 1 .b8 _ZZ9sw_kernelILi32ELi160EEvPKhiPiS1_S2_iS2_iE17s_blosum62_matrix[400];
	// demoted variable
	.shared .align 1 .b8 _ZZ9sw_kernelILi32ELi160EEvPKhiPiS1_S2_iS2_iE17s_query_seq_sdata[160];
	// demoted variable
	.shared .align 4 .b8 _ZZ9sw_kernelILi32ELi160EEvPKhiPiS1_S2_iS2_iE17s_reduction_array[128];
	ld.param.u64 	%rd11, [_Z9sw_kernelILi32ELi160EEvPKhiPiS1_S2_iS2_i_param_0];
	ld.param.u32 	%r45, [_Z9sw_kernelILi32ELi160EEvPKhiPiS1_S2_iS2_i_param_1];
	ld.param.u64 	%rd12, [_Z9sw_kernelILi32ELi160EEvPKhiPiS1_S2_iS2_i_param_2];
	ld.param.u64 	%rd13, [_Z9sw_kernelILi32ELi160EEvPKhiPiS1_S2_iS2_i_param_3];
	ld.param.u64 	%rd14, [_Z9sw_kernelILi32ELi160EEvPKhiPiS1_S2_iS2_i_param_4];
	ld.param.u32 	%r47, [_Z9sw_kernelILi32ELi160EEvPKhiPiS1_S2_iS2_i_param_5];
	ld.param.u64 	%rd15, [_Z9sw_kernelILi32ELi160EEvPKhiPiS1_S2_iS2_i_param_6];
	ld.param.u32 	%r46, [_Z9sw_kernelILi32ELi160EEvPKhiPiS1_S2_iS2_i_param_7];
	cvta.to.global.u64 	%rd1, %rd15;
	mov.u32 	%r1, %ctaid.x;
	setp.ge.s32 	%p1, %r1, %r47;
	@%p1 bra 	$L__BB4_43;
	cvta.to.global.u64 	%rd16, %rd12;
	cvta.to.global.u64 	%rd17, %rd14;
	mul.wide.u32 	%rd18, %r1, 4;
	add.s64 	%rd19, %rd16, %rd18;
	ld.global.u32 	%r48, [%rd19];
	mul.wide.s32 	%rd20, %r48, 4;
	add.s64 	%rd21, %rd17, %rd20;
	ld.global.u32 	%r49, [%rd21+-4];
	ld.global.u32 	%r50, [%rd21];
	not.b32 	%r51, %r49;
	add.s32 	%r4, %r50, %r51;
	setp.ne.s32 	%p2, %r45, 0;
	setp.ne.s32 	%p3, %r4, 0;
	and.pred  	%p4, %p2, %p3;
	setp.lt.s32 	%p5, %r45, 161;
	and.pred  	%p6, %p5, %p4;
	setp.le.s32 	%p7, %r49, %r50;
	and.pred  	%p8, %p6, %p7;
	@%p8 bra 	$L__BB4_3;
	add.s64 	%rd35, %rd1, %rd18;
	mov.b32 	%r133, -1;
	st.global.u32 	[%rd35], %r133;
	bra.uni 	$L__BB4_43;
$L__BB4_3:
	mov.u32 	%r5, %tid.x;
	setp.gt.u32 	%p9, %r5, 399;
	@%p9 bra 	$L__BB4_6;
	cvt.u64.u32 	%rd22, %r5;
	mov.u64 	%rd23, blosum62_matrix_cuda_global;
	add.s64 	%rd36, %rd23, %rd22;
	mov.u32 	%r52, _ZZ9sw_kernelILi32ELi160EEvPKhiPiS1_S2_iS2_iE17s_blosum62_matrix;
	mov.u32 	%r134, %r5;
$L__BB4_5:
	ld.global.u8 	%rs19, [%rd36];
	add.s32 	%r53, %r52, %r134;
	st.shared.u8 	[%r53], %rs19;
	add.s32 	%r7, %r134, 32;
	add.s64 	%rd36, %rd36, 32;
	setp.lt.u32 	%p10, %r134, 368;
	mov.u32 	%r134, %r7;
	@%p10 bra 	$L__BB4_5;
$L__BB4_6:
	setp.gt.u32 	%p11, %r5, 159;
	@%p11 bra 	$L__BB4_11;
	cvt.u64.u32 	%rd24, %r5;
	cvta.to.global.u64 	%rd25, %rd11;
	add.s64 	%rd37, %rd25, %rd24;
	mov.u32 	%r54, _ZZ9sw_kernelILi32ELi160EEvPKhiPiS1_S2_iS2_iE17s_query_seq_sdata;
	mov.u32 	%r135, %r5;
$L__BB4_8:
	setp.ge.s32 	%p12, %r135, %r45;
	mov.b16 	%rs22, 0;
	@%p12 bra 	$L__BB4_10;
	ld.global.u8 	%rs22, [%rd37];
$L__BB4_10:
	add.s32 	%r55, %r54, %r135;
	st.shared.u8 	[%r55], %rs22;
	add.s32 	%r9, %r135, 32;
	add.s64 	%rd37, %rd37, 32;
	setp.lt.u32 	%p13, %r135, 128;
	mov.u32 	%r135, %r9;
	@%p13 bra 	$L__BB4_8;
$L__BB4_11:
	setp.lt.s32 	%p14, %r4, 1;
	mov.b32 	%r143, 0;
	@%p14 bra 	$L__BB4_30;
	cvt.s64.s32 	%rd26, %r49;
	mul.lo.s32 	%r58, %r5, 5;
	max.s32 	%r59, %r45, %r58;
	sub.s32 	%r10, %r59, %r58;
	mov.u32 	%r60, _ZZ9sw_kernelILi32ELi160EEvPKhiPiS1_S2_iS2_iE17s_query_seq_sdata;
	add.s32 	%r11, %r60, %r58;
	sub.s32 	%r136, %r49, %r50;
	cvta.to.global.u64 	%rd27, %rd13;
	add.s64 	%rd28, %rd26, %rd27;
	add.s64 	%rd38, %rd28, 1;
	mov.b32 	%r143, 0;
	mov.b16 	%rs28, 0;
	mov.u64 	%rd30, char_to_uint;
	mov.u16 	%rs29, %rs28;
	mov.u16 	%rs30, %rs28;
	mov.u16 	%rs31, %rs28;
	mov.u16 	%rs32, %rs28;
$L__BB4_13:
	setp.eq.s32 	%p15, %r10, 0;
	cvt.u32.u16 	%r15, %rs28;
	shfl.sync.up.b32	%r16|%p16, %r15, 1, 0, -1;
	ld.global.s8 	%rd29, [%rd38];
	add.s64 	%rd31, %rd30, %rd29;
	ld.const.u8 	%rs8, [%rd31];
	mul.wide.u16 	%r17, %rs8, 20;
	@%p15 bra 	$L__BB4_29;
	setp.gt.u16 	%p17, %rs8, 19;
	mov.b32 	%r138, -4;
	@%p17 bra 	$L__BB4_16;
	ld.shared.u8 	%r62, [%r11];
	add.s32 	%r63, %r17, %r62;
	mov.u32 	%r64, _ZZ9sw_kernelILi32ELi160EEvPKhiPiS1_S2_iS2_iE17s_blosum62_matrix;
	add.s32 	%r65, %r64, %r63;
	ld.shared.s8 	%r138, [%r65];
$L__BB4_16:
	setp.eq.s32 	%p18, %r10, 1;
	setp.eq.s32 	%p19, %r5, 0;
	and.b32  	%r66, %r16, 65535;
	selp.b32 	%r67, 0, %r66, %p19;
	add.s32 	%r68, %r138, %r67;
	cvt.u32.u16 	%r20, %rs32;
	add.s32 	%r69, %r46, %r20;
	max.s32 	%r70, %r68, %r69;
	max.s32 	%r71, %r70, 0;
	cvt.u16.u32 	%rs32, %r71;
	and.b32  	%r21, %r71, 65535;
	max.s32 	%r143, %r143, %r21;
	@%p18 bra 	$L__BB4_29;
	setp.gt.u16 	%p20, %rs8, 19;
	mov.b32 	%r139, -4;
	@%p20 bra 	$L__BB4_19;
	ld.shared.u8 	%r73, [%r11+1];
	add.s32 	%r74, %r17, %r73;
	mov.u32 	%r75, _ZZ9sw_kernelILi32ELi160EEvPKhiPiS1_S2_iS2_iE17s_blosum62_matrix;
	add.s32 	%r76, %r75, %r74;
	ld.shared.s8 	%r139, [%r76];
$L__BB4_19:
	setp.eq.s32 	%p21, %r10, 2;
	add.s32 	%r77, %r139, %r20;
	cvt.u32.u16 	%r25, %rs31;
	max.u32 	%r78, %r25, %r21;
	add.s32 	%r79, %r78, %r46;
	max.s32 	%r80, %r77, %r79;
	max.s32 	%r81, %r80, 0;
	cvt.u16.u32 	%rs31, %r81;
	and.b32  	%r26, %r81, 65535;
	max.u32 	%r143, %r143, %r26;
	@%p21 bra 	$L__BB4_29;
	setp.gt.u16 	%p22, %rs8, 19;
	mov.b32 	%r140, -4;
	@%p22 bra 	$L__BB4_22;
	ld.shared.u8 	%r83, [%r11+2];
	add.s32 	%r84, %r17, %r83;
	mov.u32 	%r85, _ZZ9sw_kernelILi32ELi160EEvPKhiPiS1_S2_iS2_iE17s_blosum62_matrix;
	add.s32 	%r86, %r85, %r84;
	ld.shared.s8 	%r140, [%r86];
$L__BB4_22:
	setp.eq.s32 	%p23, %r10, 3;
	add.s32 	%r87, %r140, %r25;
	cvt.u32.u16 	%r30, %rs30;
	max.u32 	%r88, %r30, %r26;
	add.s32 	%r89, %r88, %r46;
	max.s32 	%r90, %r87, %r89;
	max.s32 	%r91, %r90, 0;
	cvt.u16.u32 	%rs30, %r91;
	and.b32  	%r31, %r91, 65535;
	max.u32 	%r143, %r143, %r31;
	@%p23 bra 	$L__BB4_29;
	setp.gt.u16 	%p24, %rs8, 19;
	mov.b32 	%r141, -4;
	@%p24 bra 	$L__BB4_25;
	ld.shared.u8 	%r93, [%r11+3];
	add.s32 	%r94, %r17, %r93;
	mov.u32 	%r95, _ZZ9sw_kernelILi32ELi160EEvPKhiPiS1_S2_iS2_iE17s_blosum62_matrix;
	add.s32 	%r96, %r95, %r94;
	ld.shared.s8 	%r141, [%r96];
$L__BB4_25:
	setp.eq.s32 	%p25, %r10, 4;
	add.s32 	%r97, %r141, %r30;
	cvt.u32.u16 	%r35, %rs29;
	max.u32 	%r98, %r35, %r31;
	add.s32 	%r99, %r98, %r46;
	max.s32 	%r100, %r97, %r99;
	max.s32 	%r101, %r100, 0;
	cvt.u16.u32 	%rs29, %r101;
	and.b32  	%r36, %r101, 65535;
	max.u32 	%r143, %r143, %r36;
	@%p25 bra 	$L__BB4_29;
	setp.gt.u16 	%p26, %rs8, 19;
	mov.b32 	%r142, -4;
	@%p26 bra 	$L__BB4_28;
	ld.shared.u8 	%r103, [%r11+4];
	add.s32 	%r104, %r17, %r103;
	mov.u32 	%r105, _ZZ9sw_kernelILi32ELi160EEvPKhiPiS1_S2_iS2_iE17s_blosum62_matrix;
	add.s32 	%r106, %r105, %r104;
	ld.shared.s8 	%r142, [%r106];
$L__BB4_28:
	add.s32 	%r107, %r142, %r35;
	max.u32 	%r108, %r15, %r36;
	add.s32 	%r109, %r108, %r46;
	max.s32 	%r110, %r107, %r109;
	max.s32 	%r111, %r110, 0;
	cvt.u16.u32 	%rs28, %r111;
	and.b32  	%r112, %r111, 65535;
	max.u32 	%r143, %r143, %r112;
$L__BB4_29:
	cvt.u32.u16 	%r113, %rs28;
	shfl.sync.up.b32	%r114|%p27, %r113, 1, 0, -1;
	add.s32 	%r136, %r136, 1;
	add.s64 	%rd38, %rd38, 1;
	setp.ne.s32 	%p28, %r136, -1;
	@%p28 bra 	$L__BB4_13;
$L__BB4_30:
	shl.b32 	%r115, %r5, 2;
	mov.u32 	%r116, _ZZ9sw_kernelILi32ELi160EEvPKhiPiS1_S2_iS2_iE17s_reduction_array;
	add.s32 	%r44, %r116, %r115;
	st.shared.u32 	[%r44], %r143;
	bar.warp.sync 	-1;
	setp.gt.u32 	%p29, %r5, 15;
	@%p29 bra 	$L__BB4_32;
	ld.shared.u32 	%r117, [%r44];
	ld.shared.u32 	%r118, [%r44+64];
	max.s32 	%r119, %r117, %r118;
	st.shared.u32 	[%r44], %r119;
$L__BB4_32:
	bar.warp.sync 	-1;
	setp.gt.u32 	%p30, %r5, 7;
	@%p30 bra 	$L__BB4_34;
	ld.shared.u32 	%r120, [%r44];
	ld.shared.u32 	%r121, [%r44+32];
	max.s32 	%r122, %r120, %r121;
	st.shared.u32 	[%r44], %r122;
$L__BB4_34:
	bar.warp.sync 	-1;
	setp.gt.u32 	%p31, %r5, 3;
	@%p31 bra 	$L__BB4_36;
	ld.shared.u32 	%r123, [%r44];
	ld.shared.u32 	%r124, [%r44+16];
	max.s32 	%r125, %r123, %r124;
	st.shared.u32 	[%r44], %r125;
$L__BB4_36:
	bar.warp.sync 	-1;
	setp.gt.u32 	%p32, %r5, 1;
	@%p32 bra 	$L__BB4_38;
	ld.shared.u32 	%r126, [%r44];
	ld.shared.u32 	%r127, [%r44+8];
	max.s32 	%r128, %r126, %r127;
	st.shared.u32 	[%r44], %r128;
$L__BB4_38:
	bar.warp.sync 	-1;
	setp.ne.s32 	%p33, %r5, 0;
	@%p33 bra 	$L__BB4_40;
	ld.shared.u32 	%r129, [%r44];
	ld.shared.u32 	%r130, [_ZZ9sw_kernelILi32ELi160EEvPKhiPiS1_S2_iS2_iE17s_reduction_array+4];
	max.s32 	%r131, %r129, %r130;
	st.shared.u32 	[%r44], %r131;
$L__BB4_40:
	setp.ne.s32 	%p34, %r5, 0;
	bar.warp.sync 	-1;
	@%p34 bra 	$L__BB4_42;
	ld.shared.u32 	%r132, [_ZZ9sw_kernelILi32ELi160EEvPKhiPiS1_S2_iS2_iE17s_reduction_array];
	add.s64 	%rd33, %rd1, %rd18;
	st.global.u32 	[%rd33], %r132;
$L__BB4_42:
	bar.sync 	0;
$L__BB4_43:
	ret;

}
	// .globl	_Z9sw_kernelILi32ELi192EEvPKhiPiS1_S2_iS2_i
.visible .entry _Z9sw_kernelILi32ELi192EEvPKhiPiS1_S2_iS2_i(
	.param .u64 .ptr .align 1 _Z9sw_kernelILi32ELi192EEvPKhiPiS1_S2_iS2_i_param_0,
	.param .u32 _Z9sw_kernelILi32ELi192EEvPKhiPiS1_S2_iS2_i_param_1,
	.param .u64 .ptr .align 1 _Z9sw_kernelILi32ELi192EEvPKhiPiS1_S2_iS2_i_param_2,
	.param .u64 .ptr .align 1 _Z9sw_kernelILi32ELi192EEvPKhiPiS1_S2_iS2_i_param_3,
	.param .u64 .ptr .align 1 _Z9sw_kernelILi32ELi192EEvPKhiPiS1_S2_iS2_i_param_4,
	.param .u32 _Z9sw_kernelILi32ELi192EEvPKhiPiS1_S2_iS2_i_param_5,
	.param .u64 .ptr .align 1 _Z9sw_kernelILi32ELi192EEvPKhiPiS1_S2_iS2_i_param_6,
	.param .u32 _Z9sw_kernelILi32ELi192EEvPKhiPiS1_S2_iS2_i_param_7
)
{
	.reg .pred 	%p<37>;
	.reg .b16 	%rs<38>;
	.reg .b32 	%r<161>;
	.reg .b64 	%rd<39>;
	// demoted variable
	.shared .align 1 .b8 _ZZ9sw_kernelILi32ELi192EEvPKhiPiS1_S2_iS2_iE17s_blosum62_matrix[400];
	// demoted variable
	.shared .align 1 .b8 _ZZ9sw_kernelILi32ELi192EEvPKhiPiS1_S2_iS2_iE17s_query_seq_sdata[192];
	// demoted variable
	.shared .align 4 .b8 _ZZ9sw_kernelILi32ELi192EEvPKhiPiS1_S2_iS2_iE17s_reduction_array[128];
	ld.param.u64 	%rd11, [_Z9sw_kernelILi32ELi192EEvPKhiPiS1_S2_iS2_i_param_0];
	ld.param.u32 	%r50, [_Z9sw_kernelILi32ELi192EEvPKhiPiS1_S2_iS2_i_param_1];
	ld.param.u64 	%rd12, [_Z9sw_kernelILi32ELi192EEvPKhiPiS1_S2_iS2_i_param_2];
	ld.param.u64 	%rd13, [_Z9sw_kernelILi32ELi192EEvPKhiPiS1_S2_iS2_i_param_3];
	ld.param.u64 	%rd14, [_Z9sw_kernelILi32ELi192EEvPKhiPiS1_S2_iS2_i_param_4];
	ld.param.u32 	%r52, [_Z9sw_kernelILi32ELi192EEvPKhiPiS1_S2_iS2_i_param_5];
	ld.param.u64 	%rd15, [_Z9sw_kernelILi32ELi192EEvPKhiPiS1_S2_iS2_i_param_6];
	ld.param.u32 	%r51, [_Z9sw_kernelILi32ELi192EEvPKhiPiS1_S2_iS2_i_param_7];
	cvta.to.global.u64 	%rd1, %rd15;
	mov.u32 	%r1, %ctaid.x;
	setp.ge.s32 	%p1, %r1, %r52;
	@%p1 bra 	$L__BB5_46;
	cvta.to.global.u64 	%rd16, %rd12;
	cvta.to.global.u64 	%rd17, %rd14;
	mul.wide.u32 	%rd18, %r1, 4;
	add.s64 	%rd19, %rd16, %rd18;
	ld.global.u32 	%r53, [%rd19];
	mul.wide.s32 	%rd20, %r53, 4;
	add.s64 	%rd21, %rd17, %rd20;
	ld.global.u32 	%r54, [%rd21+-4];
	ld.global.u32 	%r55, [%rd21];
	not.b32 	%r56, %r54;
	add.s32 	%r4, %r55, %r56;
	setp.ne.s32 	%p2, %r50, 0;
	setp.ne.s32 	%p3, %r4, 0;
	and.pred  	%p4, %p2, %p3;
	setp.lt.s32 	%p5, %r50, 193;
	and.pred  	%p6, %p5, %p4;
	setp.le.s32 	%p7, %r54, %r55;
	and.pred  	%p8, %p6, %p7;
	@%p8 bra 	$L__BB5_3;
	add.s64 	%rd35, %rd1, %rd18;
	mov.b32 	%r148, -1;
	st.global.u32 	[%rd35], %r148;
	bra.uni 	$L__BB5_46;
$L__BB5_3:
	mov.u32 	%r5, %tid.x;
	setp.gt.u32 	%p9, %r5, 399;
	@%p9 bra 	$L__BB5_6;
	cvt.u64.u32 	%rd22, %r5;
	mov.u64 	%rd23, blosum62_matrix_cuda_global;
	add.s64 	%rd36, %rd23, %rd22;
	mov.u32 	%r57, _ZZ9sw_kernelILi32ELi192EEvPKhiPiS1_S2_iS2_iE17s_blosum62_matrix;
	mov.u32 	%r149, %r5;
$L__BB5_5:
	ld.global.u8 	%rs22, [%rd36];
	add.s32 	%r58, %r57, %r149;
	st.shared.u8 	[%r58], %rs22;
	add.s32 	%r7, %r149, 32;
	add.s64 	%rd36, %rd36, 32;
	setp.lt.u32 	%p10, %r149, 368;
	mov.u32 	%r149, %r7;
	@%p10 bra 	$L__BB5_5;
$L__BB5_6:
	setp.gt.u32 	%p11, %r5, 191;
	@%p11 bra 	$L__BB5_11;
	cvt.u64.u32 	%rd24, %r5;
	cvta.to.global.u64 	%rd25, %rd11;
	add.s64 	%rd37, %rd25, %rd24;
	mov.u32 	%r59, _ZZ9sw_kernelILi32ELi192EEvPKhiPiS1_S2_iS2_iE17s_query_seq_sdata;
	mov.u32 	%r150, %r5;
$L__BB5_8:
	setp.ge.s32 	%p12, %r150, %r50;
	mov.b16 	%rs25, 0;
	@%p12 bra 	$L__BB5_10;
	ld.global.u8 	%rs25, [%rd37];
$L__BB5_10:
	add.s32 	%r60, %r59, %r150;
	st.shared.u8 	[%r60], %rs25;
	add.s32 	%r9, %r150, 32;
	add.s64 	%rd37, %rd37, 32;
	setp.lt.u32 	%p13, %r150, 160;
	mov.u32 	%r150, %r9;
	@%p13 bra 	$L__BB5_8;
$L__BB5_11:
	setp.lt.s32 	%p14, %r4, 1;
	mov.b32 	%r159, 0;
	@%p14 bra 	$L__BB5_33;
	cvt.s64.s32 	%rd26, %r54;
	mul.lo.s32 	%r63, %r5, 6;
	max.s32 	%r64, %r50, %r63;
	sub.s32 	%r10, %r64, %r63;
	mov.u32 	%r65, _ZZ9sw_kernelILi32ELi192EEvPKhiPiS1_S2_iS2_iE17s_query_seq_sdata;
	add.s32 	%r11, %r65, %r63;
	sub.s32 	%r151, %r54, %r55;
	cvta.to.global.u64 	%rd27, %rd13;
	add.s64 	%rd28, %rd26, %rd27;
	add.s64 	%rd38, %rd28, 1;
	mov.b32 	%r159, 0;
	mov.b16 	%rs32, 0;
	mov.u64 	%rd30, char_to_uint;
	mov.u16 	%rs33, %rs32;
	mov.u16 	%rs34, %rs32;
	mov.u16 	%rs35, %rs32;
	mov.u16 	%rs36, %rs32;
	mov.u16 	%rs37, %rs32;
$L__BB5_13:
	setp.eq.s32 	%p15, %r10, 0;
	cvt.u32.u16 	%r15, %rs32;
	shfl.sync.up.b32	%r16|%p16, %r15, 1, 0, -1;
	ld.global.s8 	%rd29, [%rd38];
	add.s64 	%rd31, %rd30, %rd29;
	ld.const.u8 	%rs9, [%rd31];
	mul.wide.u16 	%r17, %rs9, 20;
	@%p15 bra 	$L__BB5_32;
	setp.gt.u16 	%p17, %rs9, 19;
	mov.b32 	%r153, -4;
	@%p17 bra 	$L__BB5_16;
	ld.shared.u8 	%r67, [%r11];
	add.s32 	%r68, %r17, %r67;
	mov.u32 	%r69, _ZZ9sw_kernelILi32ELi192EEvPKhiPiS1_S2_iS2_iE17s_blosum62_matrix;
	add.s32 	%r70, %r69, %r68;
	ld.shared.s8 	%r153, [%r70];
$L__BB5_16:
	setp.eq.s32 	%p18, %r10, 1;
	setp.eq.s32 	%p19, %r5, 0;
	and.b32  	%r71, %r16, 65535;
	selp.b32 	%r72, 0, %r71, %p19;
	add.s32 	%r73, %r153, %r72;
	cvt.u32.u16 	%r20, %rs37;
	add.s32 	%r74, %r51, %r20;
	max.s32 	%r75, %r73, %r74;
	max.s32 	%r76, %r75, 0;
	cvt.u16.u32 	%rs37, %r76;
	and.b32  	%r21, %r76, 65535;
	max.s32 	%r159, %r159, %r21;
	@%p18 bra 	$L__BB5_32;
	mov.b32 	%r154, -4;
	@%p17 bra 	$L__BB5_19;
	ld.shared.u8 	%r78, [%r11+1];
	add.s32 	%r79, %r17, %r78;
	mov.u32 	%r80, _ZZ9sw_kernelILi32ELi192EEvPKhiPiS1_S2_iS2_iE17s_blosum62_matrix;
	add.s32 	%r81, %r80, %r79;
	ld.shared.s8 	%r154, [%r81];
$L__BB5_19:
	setp.eq.s32 	%p21, %r10, 2;
	add.s32 	%r82, %r154, %r20;
	cvt.u32.u16 	%r25, %rs36;
	max.u32 	%r83, %r25, %r21;
	add.s32 	%r84, %r83, %r51;
	max.s32 	%r85, %r82, %r84;
	max.s32 	%r86, %r85, 0;
	cvt.u16.u32 	%rs36, %r86;
	and.b32  	%r26, %r86, 65535;
	max.u32 	%r159, %r159, %r26;
	@%p21 bra 	$L__BB5_32;
	mov.b32 	%r155, -4;
	@%p17 bra 	$L__BB5_22;
	ld.shared.u8 	%r88, [%r11+2];
	add.s32 	%r89, %r17, %r88;
	mov.u32 	%r90, _ZZ9sw_kernelILi32ELi192EEvPKhiPiS1_S2_iS2_iE17s_blosum62_matrix;
	add.s32 	%r91, %r90, %r89;
	ld.shared.s8 	%r155, [%r91];
$L__BB5_22:
	setp.eq.s32 	%p23, %r10, 3;
	add.s32 	%r92, %r155, %r25;
	cvt.u32.u16 	%r30, %rs35;
	max.u32 	%r93, %r30, %r26;
	add.s32 	%r94, %r93, %r51;
	max.s32 	%r95, %r92, %r94;
	max.s32 	%r96, %r95, 0;
	cvt.u16.u32 	%rs35, %r96;
	and.b32  	%r31, %r96, 65535;
	max.u32 	%r159, %r159, %r31;
	@%p23 bra 	$L__BB5_32;
	mov.b32 	%r156, -4;
	@%p17 bra 	$L__BB5_25;
	ld.shared.u8 	%r98, [%r11+3];
	add.s32 	%r99, %r17, %r98;
	mov.u32 	%r100, _ZZ9sw_kernelILi32ELi192EEvPKhiPiS1_S2_iS2_iE17s_blosum62_matrix;
	add.s32 	%r101, %r100, %r99;
	ld.shared.s8 	%r156, [%r101];
$L__BB5_25:
	setp.eq.s32 	%p25, %r10, 4;
	add.s32 	%r102, %r156, %r30;
	cvt.u32.u16 	%r35, %rs34;
	max.u32 	%r103, %r35, %r31;
	add.s32 	%r104, %r103, %r51;
	max.s32 	%r105, %r102, %r104;
	max.s32 	%r106, %r105, 0;
	cvt.u16.u32 	%rs34, %r106;
	and.b32  	%r36, %r106, 65535;
	max.u32 	%r159, %r159, %r36;
	@%p25 bra 	$L__BB5_32;
	mov.b32 	%r157, -4;
	@%p17 bra 	$L__BB5_28;
	ld.shared.u8 	%r108, [%r11+4];
	add.s32 	%r109, %r17, %r108;
	mov.u32 	%r110, _ZZ9sw_kernelILi32ELi192EEvPKhiPiS1_S2_iS2_iE17s_blosum62_matrix;
	add.s32 	%r111, %r110, %r109;
	ld.shared.s8 	%r157, [%r111];
$L__BB5_28:
	setp.eq.s32 	%p27, %r10, 5;
	add.s32 	%r112, %r157, %r35;
	cvt.u32.u16 	%r40, %rs33;
	max.u32 	%r113, %r40, %r36;
	add.s32 	%r114, %r113, %r51;
	max.s32 	%r115, %r112, %r114;
	max.s32 	%r116, %r115, 0;
	cvt.u16.u32 	%rs33, %r116;
	and.b32  	%r41, %r116, 65535;
	max.u32 	%r159, %r159, %r41;
	@%p27 bra 	$L__BB5_32;
	setp.gt.u16 	%p28, %rs9, 19;
	mov.b32 	%r158, -4;
	@%p28 bra 	$L__BB5_31;
	ld.shared.u8 	%r118, [%r11+5];
	add.s32 	%r119, %r17, %r118;
	mov.u32 	%r120, _ZZ9sw_kernelILi32ELi192EEvPKhiPiS1_S2_iS2_iE17s_blosum62_matrix;
	add.s32 	%r121, %r120, %r119;
	ld.shared.s8 	%r158, [%r121];
$L__BB5_31:
	add.s32 	%r122, %r158, %r40;
	max.u32 	%r123, %r15, %r41;
	add.s32 	%r124, %r123, %r51;
	max.s32 	%r125, %r122, %r124;
	max.s32 	%r126, %r125, 0;
	cvt.u16.u32 	%rs32, %r126;
	and.b32  	%r127, %r126, 65535;
	max.u32 	%r159, %r159, %r127;
$L__BB5_32:
	cvt.u32.u16 	%r128, %rs32;
	shfl.sync.up.b32	%r129|%p29, %r128, 1, 0, -1;
	add.s32 	%r151, %r151, 1;
	add.s64 	%rd38, %rd38, 1;
	setp.ne.s32 	%p30, %r151, -1;
	@%p30 bra 	$L__BB5_13;
$L__BB5_33:
	shl.b32 	%r130, %r5, 2;
	mov.u32 	%r131, _ZZ9sw_kernelILi32ELi192EEvPKhiPiS1_S2_iS2_iE17s_reduction_array;
	add.s32 	%r49, %r131, %r130;
	st.shared.u32 	[%r49], %r159;
	bar.warp.sync 	-1;
	setp.gt.u32 	%p31, %r5, 15;
	@%p31 bra 	$L__BB5_35;
	ld.shared.u32 	%r132, [%r49];
	ld.shared.u32 	%r133, [%r49+64];
	max.s32 	%r134, %r132, %r133;
	st.shared.u32 	[%r49], %r134;
$L__BB5_35:
	bar.warp.sync 	-1;
	setp.gt.u32 	%p32, %r5, 7;
	@%p32 bra 	$L__BB5_37;
	ld.shared.u32 	%r135, [%r49];
	ld.shared.u32 	%r136, [%r49+32];
	max.s32 	%r137, %r135, %r136;
	st.shared.u32 	[%r49], %r137;
$L__BB5_37:
	bar.warp.sync 	-1;
	setp.gt.u32 	%p33, %r5, 3;
	@%p33 bra 	$L__BB5_39;
	ld.shared.u32 	%r138, [%r49];
	ld.shared.u32 	%r139, [%r49+16];
	max.s32 	%r140, %r138, %r139;
	st.shared.u32 	[%r49], %r140;
$L__BB5_39:
	bar.warp.sync 	-1;
	setp.gt.u32 	%p34, %r5, 1;
	@%p34 bra 	$L__BB5_41;
	ld.shared.u32 	%r141, [%r49];
	ld.shared.u32 	%r142, [%r49+8];
	max.s32 	%r143, %r141, %r142;
	st.shared.u32 	[%r49], %r143;
$L__BB5_41:
	bar.warp.sync 	-1;
	setp.ne.s32 	%p35, %r5, 0;
	@%p35 bra 	$L__BB5_43;
	ld.shared.u32 	%r144, [%r49];
	ld.shared.u32 	%r145, [_ZZ9sw_kernelILi32ELi192EEvPKhiPiS1_S2_iS2_iE17s_reduction_array+4];
	max.s32 	%r146, %r144, %r145;
	st.shared.u32 	[%r49], %r146;
$L__BB5_43:
	setp.ne.s32 	%p36, %r5, 0;
	bar.warp.sync 	-1;
	@%p36 bra 	$L__BB5_45;
	ld.shared.u32 	%r147, [_ZZ9sw_kernelILi32ELi192EEvPKhiPiS1_S2_iS2_iE17s_reduction_array];
	add.s64 	%rd33, %rd1, %rd18;
	st.global.u32 	[%rd33], %r147;
$L__BB5_45:
	bar.sync 	0;
$L__BB5_46:
	ret;

}
	// .globl	_Z9sw_kernelILi32ELi224EEvPKhiPiS1_S2_iS2_i
.visible .entry _Z9sw_kernelILi32ELi224EEvPKhiPiS1_S2_iS2_i(
	.param .u64 .ptr .align 1 _Z9sw_kernelILi32ELi224EEvPKhiPiS1_S2_iS2_i_param_0,
	.param .u32 _Z9sw_kernelILi32ELi224EEvPKhiPiS1_S2_iS2_i_param_1,
	.param .u64 .ptr .align 1 _Z9sw_kernelILi32ELi224EEvPKhiPiS1_S2_iS2_i_param_2,
	.param .u64 .ptr .align 1 _Z9sw_kernelILi32ELi224EEvPKhiPiS1_S2_iS2_i_param_3,
	.param .u64 .ptr .align 1 _Z9sw_kernelILi32ELi224EEvPKhiPiS1_S2_iS2_i_param_4,
	.param .u32 _Z9sw_kernelILi32ELi224EEvPKhiPiS1_S2_iS2_i_param_5,
	.param .u64 .ptr .align 1 _Z9sw_kernelILi32ELi224EEvPKhiPiS1_S2_iS2_i_param_6,
	.param .u32 _Z9sw_kernelILi32ELi224EEvPKhiPiS1_S2_iS2_i_param_7
)
{
	.reg .pred 	%p<39>;
	.reg .b16 	%rs<43>;
	.reg .b32 	%r<177>;
	.reg .b64 	%rd<39>;
	// demoted variable
	.shared .align 1 .b8 _ZZ9sw_kernelILi32ELi224EEvPKhiPiS1_S2_iS2_iE17s_blosum62_matrix[400];
	// demoted variable
	.shared .align 1 .b8 _ZZ9sw_kernelILi32ELi224EEvPKhiPiS1_S2_iS2_iE17s_query_seq_sdata[224];
	// demoted variable
	.shared .align 4 .b8 _ZZ9sw_kernelILi32ELi224EEvPKhiPiS1_S2_iS2_iE17s_reduction_array[128];
	ld.param.u64 	%rd11, [_Z9sw_kernelILi32ELi224EEvPKhiPiS1_S2_iS2_i_param_0];
	ld.param.u32 	%r55, [_Z9sw_kernelILi32ELi224EEvPKhiPiS1_S2_iS2_i_param_1];
	ld.param.u64 	%rd12, [_Z9sw_kernelILi32ELi224EEvPKhiPiS1_S2_iS2_i_param_2];
	ld.param.u64 	%rd13, [_Z9sw_kernelILi32ELi224EEvPKhiPiS1_S2_iS2_i_param_3];
	ld.param.u64 	%rd14, [_Z9sw_kernelILi32ELi224EEvPKhiPiS1_S2_iS2_i_param_4];
	ld.param.u32 	%r57, [_Z9sw_kernelILi32ELi224EEvPKhiPiS1_S2_iS2_i_param_5];
	ld.param.u64 	%rd15, [_Z9sw_kernelILi32ELi224EEvPKhiPiS1_S2_iS2_i_param_6];
	ld.param.u32 	%r56, [_Z9sw_kernelILi32ELi224EEvPKhiPiS1_S2_iS2_i_param_7];
	cvta.to.global.u64 	%rd1, %rd15;
	mov.u32 	%r1, %ctaid.x;
	setp.ge.s32 	%p1, %r1, %r57;
	@%p1 bra 	$L__BB6_49;
	cvta.to.global.u64 	%rd16, %rd12;
	cvta.to.global.u64 	%rd17, %rd14;
	mul.wide.u32 	%rd18, %r1, 4;
	add.s64 	%rd19, %rd16, %rd18;
	ld.global.u32 	%r58, [%rd19];
	mul.wide.s32 	%rd20, %r58, 4;
	add.s64 	%rd21, %rd17, %rd20;
	ld.global.u32 	%r59, [%rd21+-4];
	ld.global.u32 	%r60, [%rd21];
	not.b32 	%r61, %r59;
	add.s32 	%r4, %r60, %r61;
	setp.ne.s32 	%p2, %r55, 0;
	setp.ne.s32 	%p3, %r4, 0;
	and.pred  	%p4, %p2, %p3;
	setp.lt.s32 	%p5, %r55, 225;
	and.pred  	%p6, %p5, %p4;
	setp.le.s32 	%p7, %r59, %r60;
	and.pred  	%p8, %p6, %p7;
	@%p8 bra 	$L__BB6_3;
	add.s64 	%rd35, %rd1, %rd18;
	mov.b32 	%r163, -1;
	st.global.u32 	[%rd35], %r163;
	bra.uni 	$L__BB6_49;
$L__BB6_3:
	mov.u32 	%r5, %tid.x;
	setp.gt.u32 	%p9, %r5, 399;
	@%p9 bra 	$L__BB6_6;
	cvt.u64.u32 	%rd22, %r5;
	mov.u64 	%rd23, blosum62_matrix_cuda_global;
	add.s64 	%rd36, %rd23, %rd22;
	mov.u32 	%r62, _ZZ9sw_kernelILi32ELi224EEvPKhiPiS1_S2_iS2_iE17s_blosum62_matrix;
	mov.u32 	%r164, %r5;
$L__BB6_5:
	ld.global.u8 	%rs25, [%rd36];
	add.s32 	%r63, %r62, %r164;
	st.shared.u8 	[%r63], %rs25;
	add.s32 	%r7, %r164, 32;
	add.s64 	%rd36, %rd36, 32;
	setp.lt.u32 	%p10, %r164, 368;
	mov.u32 	%r164, %r7;
	@%p10 bra 	$L__BB6_5;
$L__BB6_6:
	setp.gt.u32 	%p11, %r5, 223;
	@%p11 bra 	$L__BB6_11;
	cvt.u64.u32 	%rd24, %r5;
	cvta.to.global.u64 	%rd25, %rd11;
	add.s64 	%rd37, %rd25, %rd24;
	mov.u32 	%r64, _ZZ9sw_kernelILi32ELi224EEvPKhiPiS1_S2_iS2_iE17s_query_seq_sdata;
	mov.u32 	%r165, %r5;
$L__BB6_8:
	setp.ge.s32 	%p12, %r165, %r55;
	mov.b16 	%rs28, 0;
	@%p12 bra 	$L__BB6_10;
	ld.global.u8 	%rs28, [%rd37];
$L__BB6_10:
	add.s32 	%r65, %r64, %r165;
	st.shared.u8 	[%r65], %rs28;
	add.s32 	%r9, %r165, 32;
	add.s64 	%rd37, %rd37, 32;
	setp.lt.u32 	%p13, %r165, 192;
	mov.u32 	%r165, %r9;
	@%p13 bra 	$L__BB6_8;
$L__BB6_11:
	setp.lt.s32 	%p14, %r4, 1;
	mov.b32 	%r175, 0;
	@%p14 bra 	$L__BB6_36;
	cvt.s64.s32 	%rd26, %r59;
	mul.lo.s32 	%r68, %r5, 7;
	max.s32 	%r69, %r55, %r68;
	sub.s32 	%r10, %r69, %r68;
	mov.u32 	%r70, _ZZ9sw_kernelILi32ELi224EEvPKhiPiS1_S2_iS2_iE17s_query_seq_sdata;
	add.s32 	%r11, %r70, %r68;
	sub.s32 	%r166, %r59, %r60;
	cvta.to.global.u64 	%rd27, %rd13;
	add.s64 	%rd28, %rd26, %rd27;
	add.s64 	%rd38, %rd28, 1;
	mov.b32 	%r175, 0;
	mov.b16 	%rs36, 0;
	mov.u64 	%rd30, char_to_uint;
	mov.u16 	%rs37, %rs36;
	mov.u16 	%rs38, %rs36;
	mov.u16 	%rs39, %rs36;
	mov.u16 	%rs40, %rs36;
	mov.u16 	%rs41, %rs36;
	mov.u16 	%rs42, %rs36;
$L__BB6_13:
	setp.eq.s32 	%p15, %r10, 0;
	cvt.u32.u16 	%r15, %rs36;
	shfl.sync.up.b32	%r16|%p16, %r15, 1, 0, -1;
	ld.global.s8 	%rd29, [%rd38];
	add.s64 	%rd31, %rd30, %rd29;
	ld.const.u8 	%rs10, [%rd31];
	mul.wide.u16 	%r17, %rs10, 20;
	@%p15 bra 	$L__BB6_35;
	setp.gt.u16 	%p17, %rs10, 19;
	mov.b32 	%r168, -4;
	@%p17 bra 	$L__BB6_16;
	ld.shared.u8 	%r72, [%r11];
	add.s32 	%r73, %r17, %r72;
	mov.u32 	%r74, _ZZ9sw_kernelILi32ELi224EEvPKhiPiS1_S2_iS2_iE17s_blosum62_matrix;
	add.s32 	%r75, %r74, %r73;
	ld.shared.s8 	%r168, [%r75];
$L__BB6_16:
	setp.eq.s32 	%p18, %r10, 1;
	setp.eq.s32 	%p19, %r5, 0;
	and.b32  	%r76, %r16, 65535;
	selp.b32 	%r77, 0, %r76, %p19;
	add.s32 	%r78, %r168, %r77;
	cvt.u32.u16 	%r20, %rs42;
	add.s32 	%r79, %r56, %r20;
	max.s32 	%r80, %r78, %r79;
	max.s32 	%r81, %r80, 0;
	cvt.u16.u32 	%rs42, %r81;
	and.b32  	%r21, %r81, 65535;
	max.s32 	%r175, %r175, %r21;
	@%p18 bra 	$L__BB6_35;
	mov.b32 	%r169, -4;
	@%p17 bra 	$L__BB6_19;
	ld.shared.u8 	%r83, [%r11+1];
	add.s32 	%r84, %r17, %r83;
	mov.u32 	%r85, _ZZ9sw_kernelILi32ELi224EEvPKhiPiS1_S2_iS2_iE17s_blosum62_matrix;
	add.s32 	%r86, %r85, %r84;
	ld.shared.s8 	%r169, [%r86];
$L__BB6_19:
	setp.eq.s32 	%p21, %r10, 2;
	add.s32 	%r87, %r169, %r20;
	cvt.u32.u16 	%r25, %rs41;
	max.u32 	%r88, %r25, %r21;
	add.s32 	%r89, %r88, %r56;
	max.s32 	%r90, %r87, %r89;
	max.s32 	%r91, %r90, 0;
	cvt.u16.u32 	%rs41, %r91;
	and.b32  	%r26, %r91, 65535;
	max.u32 	%r175, %r175, %r26;
	@%p21 bra 	$L__BB6_35;
	mov.b32 	%r170, -4;
	@%p17 bra 	$L__BB6_22;
	ld.shared.u8 	%r93, [%r11+2];
	add.s32 	%r94, %r17, %r93;
	mov.u32 	%r95, _ZZ9sw_kernelILi32ELi224EEvPKhiPiS1_S2_iS2_iE17s_blosum62_matrix;
	add.s32 	%r96, %r95, %r94;
	ld.shared.s8 	%r170, [%r96];
$L__BB6_22:
	setp.eq.s32 	%p23, %r10, 3;
	add.s32 	%r97, %r170, %r25;
	cvt.u32.u16 	%r30, %rs40;
	max.u32 	%r98, %r30, %r26;
	add.s32 	%r99, %r98, %r56;
	max.s32 	%r100, %r97, %r99;
	max.s32 	%r101, %r100, 0;
	cvt.u16.u32 	%rs40, %r101;
	and.b32  	%r31, %r101, 65535;
	max.u32 	%r175, %r175, %r31;
	@%p23 bra 	$L__BB6_35;
	mov.b32 	%r171, -4;
	@%p17 bra 	$L__BB6_25;
	ld.shared.u8 	%r103, [%r11+3];
	add.s32 	%r104, %r17, %r103;
	mov.u32 	%r105, _ZZ9sw_kernelILi32ELi224EEvPKhiPiS1_S2_iS2_iE17s_blosum62_matrix;
	add.s32 	%r106, %r105, %r104;
	ld.shared.s8 	%r171, [%r106];
$L__BB6_25:
	setp.eq.s32 	%p25, %r10, 4;
	add.s32 	%r107, %r171, %r30;
	cvt.u32.u16 	%r35, %rs39;
	max.u32 	%r108, %r35, %r31;
	add.s32 	%r109, %r108, %r56;
	max.s32 	%r110, %r107, %r109;
	max.s32 	%r111, %r110, 0;
	cvt.u16.u32 	%rs39, %r111;
	and.b32  	%r36, %r111, 65535;
	max.u32 	%r175, %r175, %r36;
	@%p25 bra 	$L__BB6_35;
	mov.b32 	%r172, -4;
	@%p17 bra 	$L__BB6_28;
	ld.shared.u8 	%r113, [%r11+4];
	add.s32 	%r114, %r17, %r113;
	mov.u32 	%r115, _ZZ9sw_kernelILi32ELi224EEvPKhiPiS1_S2_iS2_iE17s_blosum62_matrix;
	add.s32 	%r116, %r115, %r114;
	ld.shared.s8 	%r172, [%r116];
$L__BB6_28:
	setp.eq.s32 	%p27, %r10, 5;
	add.s32 	%r117, %r172, %r35;
	cvt.u32.u16 	%r40, %rs38;
	max.u32 	%r118, %r40, %r36;
	add.s32 	%r119, %r118, %r56;
	max.s32 	%r120, %r117, %r119;
	max.s32 	%r121, %r120, 0;
	cvt.u16.u32 	%rs38, %r121;
	and.b32  	%r41, %r121, 65535;
	max.u32 	%r175, %r175, %r41;
	@%p27 bra 	$L__BB6_35;
	mov.b32 	%r173, -4;
	@%p17 bra 	$L__BB6_31;
	ld.shared.u8 	%r123, [%r11+5];
	add.s32 	%r124, %r17, %r123;
	mov.u32 	%r125, _ZZ9sw_kernelILi32ELi224EEvPKhiPiS1_S2_iS2_iE17s_blosum62_matrix;
	add.s32 	%r126, %r125, %r124;
	ld.shared.s8 	%r173, [%r126];
$L__BB6_31:
	setp.eq.s32 	%p29, %r10, 6;
	add.s32 	%r127, %r173, %r40;
	cvt.u32.u16 	%r45, %rs37;
	max.u32 	%r128, %r45, %r41;
	add.s32 	%r129, %r128, %r56;
	max.s32 	%r130, %r127, %r129;
	max.s32 	%r131, %r130, 0;
	cvt.u16.u32 	%rs37, %r131;
	and.b32  	%r46, %r131, 65535;
	max.u32 	%r175, %r175, %r46;
	@%p29 bra 	$L__BB6_35;
	setp.gt.u16 	%p30, %rs10, 19;
	mov.b32 	%r174, -4;
	@%p30 bra 	$L__BB6_34;
	ld.shared.u8 	%r133, [%r11+6];
	add.s32 	%r134, %r17, %r133;
	mov.u32 	%r135, _ZZ9sw_kernelILi32ELi224EEvPKhiPiS1_S2_iS2_iE17s_blosum62_matrix;
	add.s32 	%r136, %r135, %r134;
	ld.shared.s8 	%r174, [%r136];
$L__BB6_34:
	add.s32 	%r137, %r174, %r45;
	max.u32 	%r138, %r15, %r46;
	add.s32 	%r139, %r138, %r56;
	max.s32 	%r140, %r137, %r139;
	max.s32 	%r141, %r140, 0;
	cvt.u16.u32 	%rs36, %r141;
	and.b32  	%r142, %r141, 65535;
	max.u32 	%r175, %r175, %r142;
$L__BB6_35:
	cvt.u32.u16 	%r143, %rs36;
	shfl.sync.up.b32	%r144|%p31, %r143, 1, 0, -1;
	add.s32 	%r166, %r166, 1;
	add.s64 	%rd38, %rd38, 1;
	setp.ne.s32 	%p32, %r166, -1;
	@%p32 bra 	$L__BB6_13;
$L__BB6_36:
	shl.b32 	%r145, %r5, 2;
	mov.u32 	%r146, _ZZ9sw_kernelILi32ELi224EEvPKhiPiS1_S2_iS2_iE17s_reduction_array;
	add.s32 	%r54, %r146, %r145;
	st.shared.u32 	[%r54], %r175;
	bar.warp.sync 	-1;
	setp.gt.u32 	%p33, %r5, 15;
	@%p33 bra 	$L__BB6_38;
	ld.shared.u32 	%r147, [%r54];
	ld.shared.u32 	%r148, [%r54+64];
	max.s32 	%r149, %r147, %r148;
	st.shared.u32 	[%r54], %r149;
$L__BB6_38:
	bar.warp.sync 	-1;
	setp.gt.u32 	%p34, %r5, 7;
	@%p34 bra 	$L__BB6_40;
	ld.shared.u32 	%r150, [%r54];
	ld.shared.u32 	%r151, [%r54+32];
	max.s32 	%r152, %r150, %r151;
	st.shared.u32 	[%r54], %r152;
$L__BB6_40:
	bar.warp.sync 	-1;
	setp.gt.u32 	%p35, %r5, 3;
	@%p35 bra 	$L__BB6_42;
	ld.shared.u32 	%r153, [%r54];
	ld.shared.u32 	%r154, [%r54+16];
	max.s32 	%r155, %r153, %r154;
	st.shared.u32 	[%r54], %r155;
$L__BB6_42:
	bar.warp.sync 	-1;
	setp.gt.u32 	%p36, %r5, 1;
	@%p36 bra 	$L__BB6_44;
	ld.shared.u32 	%r156, [%r54];
	ld.shared.u32 	%r157, [%r54+8];
	max.s32 	%r158, %r156, %r157;
	st.shared.u32 	[%r54], %r158;
$L__BB6_44:
	bar.warp.sync 	-1;
	setp.ne.s32 	%p37, %r5, 0;
	@%p37 bra 	$L__BB6_46;
	ld.shared.u32 	%r159, [%r54];
	ld.shared.u32 	%r160, [_ZZ9sw_kernelILi32ELi224EEvPKhiPiS1_S2_iS2_iE17s_reduction_array+4];
	max.s32 	%r161, %r159, %r160;
	st.shared.u32 	[%r54], %r161;
$L__BB6_46:
	setp.ne.s32 	%p38, %r5, 0;
	bar.warp.sync 	-1;
	@%p38 bra 	$L__BB6_48;
	ld.shared.u32 	%r162, [_ZZ9sw_kernelILi32ELi224EEvPKhiPiS1_S2_iS2_iE17s_reduction_array];
	add.s64 	%rd33, %rd1, %rd18;
	st.global.u32 	[%rd33], %r162;
$L__BB6_48:
	bar.sync 	0;
$L__BB6_49:
	ret;

}
	// .globl	_Z9sw_kernelILi32ELi256EEvPKhiPiS1_S2_iS2_i
.visible .entry _Z9sw_kernelILi32ELi256EEvPKhiPiS1_S2_iS2_i(
	.param .u64 .ptr .align 1 _Z9sw_kernelILi32ELi256EEvPKhiPiS1_S2_iS2_i_param_0,
	.param .u32 _Z9sw_kernelILi32ELi256EEvPKhiPiS1_S2_iS2_i_param_1,
	.param .u64 .ptr .align 1 _Z9sw_kernelILi32ELi256EEvPKhiPiS1_S2_iS2_i_param_2,
	.param .u64 .ptr .align 1 _Z9sw_kernelILi32ELi256EEvPKhiPiS1_S2_iS2_i_param_3,
	.param .u64 .ptr .align 1 _Z9sw_kernelILi32ELi256EEvPKhiPiS1_S2_iS2_i_param_4,
	.param .u32 _Z9sw_kernelILi32ELi256EEvPKhiPiS1_S2_iS2_i_param_5,
	.param .u64 .ptr .align 1 _Z9sw_kernelILi32ELi256EEvPKhiPiS1_S2_iS2_i_param_6,
	.param .u32 _Z9sw_kernelILi32ELi256EEvPKhiPiS1_S2_iS2_i_param_7
)
{
	.reg .pred 	%p<41>;
	.reg .b16 	%rs<48>;
	.reg .b32 	%r<193>;
	.reg .b64 	%rd<39>;
	// demoted variable
	.shared .align 1 .b8 _ZZ9sw_kernelILi32ELi256EEvPKhiPiS1_S2_iS2_iE17s_blosum62_matrix[400];
	// demoted variable
	.shared .align 1 .b8 _ZZ9sw_kernelILi32ELi256EEvPKhiPiS1_S2_iS2_iE17s_query_seq_sdata[256];
	// demoted variable
	.shared .align 4 .b8 _ZZ9sw_kernelILi32ELi256EEvPKhiPiS1_S2_iS2_iE17s_reduction_array[128];
	ld.param.u64 	%rd11, [_Z9sw_kernelILi32ELi256EEvPKhiPiS1_S2_iS2_i_param_0];
	ld.param.u32 	%r60, [_Z9sw_kernelILi32ELi256EEvPKhiPiS1_S2_iS2_i_param_1];
	ld.param.u64 	%rd12, [_Z9sw_kernelILi32ELi256EEvPKhiPiS1_S2_iS2_i_param_2];
	ld.param.u64 	%rd13, [_Z9sw_kernelILi32ELi256EEvPKhiPiS1_S2_iS2_i_param_3];
	ld.param.u64 	%rd14, [_Z9sw_kernelILi32ELi256EEvPKhiPiS1_S2_iS2_i_param_4];
	ld.param.u32 	%r62, [_Z9sw_kernelILi32ELi256EEvPKhiPiS1_S2_iS2_i_param_5];
	ld.param.u64 	%rd15, [_Z9sw_kernelILi32ELi256EEvPKhiPiS1_S2_iS2_i_param_6];
	ld.param.u32 	%r61, [_Z9sw_kernelILi32ELi256EEvPKhiPiS1_S2_iS2_i_param_7];
	cvta.to.global.u64 	%rd1, %rd15;
	mov.u32 	%r1, %ctaid.x;
	setp.ge.s32 	%p1, %r1, %r62;
	@%p1 bra 	$L__BB7_52;
	cvta.to.global.u64 	%rd16, %rd12;
	cvta.to.global.u64 	%rd17, %rd14;
	mul.wide.u32 	%rd18, %r1, 4;
	add.s64 	%rd19, %rd16, %rd18;
	ld.global.u32 	%r63, [%rd19];
	mul.wide.s32 	%rd20, %r63, 4;
	add.s64 	%rd21, %rd17, %rd20;
	ld.global.u32 	%r64, [%rd21+-4];
	ld.global.u32 	%r65, [%rd21];
	not.b32 	%r66, %r64;
	add.s32 	%r4, %r65, %r66;
	setp.ne.s32 	%p2, %r60, 0;
	setp.ne.s32 	%p3, %r4, 0;
	and.pred  	%p4, %p2, %p3;
	setp.lt.s32 	%p5, %r60, 257;
	and.pred  	%p6, %p5, %p4;
	setp.le.s32 	%p7, %r64, %r65;
	and.pred  	%p8, %p6, %p7;
	@%p8 bra 	$L__BB7_3;
	add.s64 	%rd35, %rd1, %rd18;
	mov.b32 	%r178, -1;
	st.global.u32 	[%rd35], %r178;
	bra.uni 	$L__BB7_52;
$L__BB7_3:
	mov.u32 	%r5, %tid.x;
	setp.gt.u32 	%p9, %r5, 399;
	@%p9 bra 	$L__BB7_6;
	cvt.u64.u32 	%rd22, %r5;
	mov.u64 	%rd23, blosum62_matrix_cuda_global;
	add.s64 	%rd36, %rd23, %rd22;
	mov.u32 	%r67, _ZZ9sw_kernelILi32ELi256EEvPKhiPiS1_S2_iS2_iE17s_blosum62_matrix;
	mov.u32 	%r179, %r5;
$L__BB7_5:
	ld.global.u8 	%rs28, [%rd36];
	add.s32 	%r68, %r67, %r179;
	st.shared.u8 	[%r68], %rs28;
	add.s32 	%r7, %r179, 32;
	add.s64 	%rd36, %rd36, 32;
	setp.lt.u32 	%p10, %r179, 368;
	mov.u32 	%r179, %r7;
	@%p10 bra 	$L__BB7_5;
$L__BB7_6:
	setp.gt.u32 	%p11, %r5, 255;
	@%p11 bra 	$L__BB7_11;
	cvt.u64.u32 	%rd24, %r5;
	cvta.to.global.u64 	%rd25, %rd11;
	add.s64 	%rd37, %rd25, %rd24;
	mov.u32 	%r69, _ZZ9sw_kernelILi32ELi256EEvPKhiPiS1_S2_iS2_iE17s_query_seq_sdata;
	mov.u32 	%r180, %r5;
$L__BB7_8:
	setp.ge.s32 	%p12, %r180, %r60;
	mov.b16 	%rs31, 0;
	@%p12 bra 	$L__BB7_10;
	ld.global.u8 	%rs31, [%rd37];
$L__BB7_10:
	add.s32 	%r70, %r69, %r180;
	st.shared.u8 	[%r70], %rs31;
	add.s32 	%r9, %r180, 32;
	add.s64 	%rd37, %rd37, 32;
	setp.lt.u32 	%p13, %r180, 224;
	mov.u32 	%r180, %r9;
	@%p13 bra 	$L__BB7_8;
$L__BB7_11:
	setp.lt.s32 	%p14, %r4, 1;
	mov.b32 	%r191, 0;
	@%p14 bra 	$L__BB7_39;
	cvt.s64.s32 	%rd26, %r64;
	shl.b32 	%r73, %r5, 3;
	max.s32 	%r74, %r60, %r73;
	sub.s32 	%r10, %r74, %r73;
	mov.u32 	%r75, _ZZ9sw_kernelILi32ELi256EEvPKhiPiS1_S2_iS2_iE17s_query_seq_sdata;
	add.s32 	%r11, %r75, %r73;
	sub.s32 	%r181, %r64, %r65;
	cvta.to.global.u64 	%rd27, %rd13;
	add.s64 	%rd28, %rd26, %rd27;
	add.s64 	%rd38, %rd28, 1;
	mov.b32 	%r191, 0;
	mov.b16 	%rs40, 0;
	mov.u64 	%rd30, char_to_uint;
	mov.u16 	%rs41, %rs40;
	mov.u16 	%rs42, %rs40;
	mov.u16 	%rs43, %rs40;
	mov.u16 	%rs44, %rs40;
	mov.u16 	%rs45, %rs40;
	mov.u16 	%rs46, %rs40;
	mov.u16 	%rs47, %rs40;
$L__BB7_13:
	setp.eq.s32 	%p15, %r10, 0;
	cvt.u32.u16 	%r15, %rs40;
	shfl.sync.up.b32	%r16|%p16, %r15, 1, 0, -1;
	ld.global.s8 	%rd29, [%rd38];
	add.s64 	%rd31, %rd30, %rd29;
	ld.const.u8 	%rs11, [%rd31];
	mul.wide.u16 	%r17, %rs11, 20;
	@%p15 bra 	$L__BB7_38;
	setp.gt.u16 	%p17, %rs11, 19;
	mov.b32 	%r183, -4;
	@%p17 bra 	$L__BB7_16;
	ld.shared.u8 	%r77, [%r11];
	add.s32 	%r78, %r17, %r77;
	mov.u32 	%r79, _ZZ9sw_kernelILi32ELi256EEvPKhiPiS1_S2_iS2_iE17s_blosum62_matrix;
	add.s32 	%r80, %r79, %r78;
	ld.shared.s8 	%r183, [%r80];
$L__BB7_16:
	setp.eq.s32 	%p18, %r10, 1;
	setp.eq.s32 	%p19, %r5, 0;
	and.b32  	%r81, %r16, 65535;
	selp.b32 	%r82, 0, %r81, %p19;
	add.s32 	%r83, %r183, %r82;
	cvt.u32.u16 	%r20, %rs47;
	add.s32 	%r84, %r61, %r20;
	max.s32 	%r85, %r83, %r84;
	max.s32 	%r86, %r85, 0;
	cvt.u16.u32 	%rs47, %r86;
	and.b32  	%r21, %r86, 65535;
	max.s32 	%r191, %r191, %r21;
	@%p18 bra 	$L__BB7_38;
	mov.b32 	%r184, -4;
	@%p17 bra 	$L__BB7_19;
	ld.shared.u8 	%r88, [%r11+1];
	add.s32 	%r89, %r17, %r88;
	mov.u32 	%r90, _ZZ9sw_kernelILi32ELi256EEvPKhiPiS1_S2_iS2_iE17s_blosum62_matrix;
	add.s32 	%r91, %r90, %r89;
	ld.shared.s8 	%r184, [%r91];
$L__BB7_19:
	setp.eq.s32 	%p21, %r10, 2;
	add.s32 	%r92, %r184, %r20;
	cvt.u32.u16 	%r25, %rs46;
	max.u32 	%r93, %r25, %r21;
	add.s32 	%r94, %r93, %r61;
	max.s32 	%r95, %r92, %r94;
	max.s32 	%r96, %r95, 0;
	cvt.u16.u32 	%rs46, %r96;
	and.b32  	%r26, %r96, 65535;
	max.u32 	%r191, %r191, %r26;
	@%p21 bra 	$L__BB7_38;
	mov.b32 	%r185, -4;
	@%p17 bra 	$L__BB7_22;
	ld.shared.u8 	%r98, [%r11+2];
	add.s32 	%r99, %r17, %r98;
	mov.u32 	%r100, _ZZ9sw_kernelILi32ELi256EEvPKhiPiS1_S2_iS2_iE17s_blosum62_matrix;
	add.s32 	%r101, %r100, %r99;
	ld.shared.s8 	%r185, [%r101];
$L__BB7_22:
	setp.eq.s32 	%p23, %r10, 3;
	add.s32 	%r102, %r185, %r25;
	cvt.u32.u16 	%r30, %rs45;
	max.u32 	%r103, %r30, %r26;
	add.s32 	%r104, %r103, %r61;
	max.s32 	%r105, %r102, %r104;
	max.s32 	%r106, %r105, 0;
	cvt.u16.u32 	%rs45, %r106;
	and.b32  	%r31, %r106, 65535;
	max.u32 	%r191, %r191, %r31;
	@%p23 bra 	$L__BB7_38;
	mov.b32 	%r186, -4;
	@%p17 bra 	$L__BB7_25;
	ld.shared.u8 	%r108, [%r11+3];
	add.s32 	%r109, %r17, %r108;
	mov.u32 	%r110, _ZZ9sw_kernelILi32ELi256EEvPKhiPiS1_S2_iS2_iE17s_blosum62_matrix;
	add.s32 	%r111, %r110, %r109;
	ld.shared.s8 	%r186, [%r111];
$L__BB7_25:
	setp.eq.s32 	%p25, %r10, 4;
	add.s32 	%r112, %r186, %r30;
	cvt.u32.u16 	%r35, %rs44;
	max.u32 	%r113, %r35, %r31;
	add.s32 	%r114, %r113, %r61;
	max.s32 	%r115, %r112, %r114;
	max.s32 	%r116, %r115, 0;
	cvt.u16.u32 	%rs44, %r116;
	and.b32  	%r36, %r116, 65535;
	max.u32 	%r191, %r191, %r36;
	@%p25 bra 	$L__BB7_38;
	mov.b32 	%r187, -4;
	@%p17 bra 	$L__BB7_28;
	ld.shared.u8 	%r118, [%r11+4];
	add.s32 	%r119, %r17, %r118;
	mov.u32 	%r120, _ZZ9sw_kernelILi32ELi256EEvPKhiPiS1_S2_iS2_iE17s_blosum62_matrix;
	add.s32 	%r121, %r120, %r119;
	ld.shared.s8 	%r187, [%r121];
$L__BB7_28:
	setp.eq.s32 	%p27, %r10, 5;
	add.s32 	%r122, %r187, %r35;
	cvt.u32.u16 	%r40, %rs43;
	max.u32 	%r123, %r40, %r36;
	add.s32 	%r124, %r123, %r61;
	max.s32 	%r125, %r122, %r124;
	max.s32 	%r126, %r125, 0;
	cvt.u16.u32 	%rs43, %r126;
	and.b32  	%r41, %r126, 65535;
	max.u32 	%r191, %r191, %r41;
	@%p27 bra 	$L__BB7_38;
	mov.b32 	%r188, -4;
	@%p17 bra 	$L__BB7_31;
	ld.shared.u8 	%r128, [%r11+5];
	add.s32 	%r129, %r17, %r128;
	mov.u32 	%r130, _ZZ9sw_kernelILi32ELi256EEvPKhiPiS1_S2_iS2_iE17s_blosum62_matrix;
	add.s32 	%r131, %r130, %r129;
	ld.shared.s8 	%r188, [%r131];
$L__BB7_31:
	setp.eq.s32 	%p29, %r10, 6;
	add.s32 	%r132, %r188, %r40;
	cvt.u32.u16 	%r45, %rs42;
	max.u32 	%r133, %r45, %r41;
	add.s32 	%r134, %r133, %r61;
	max.s32 	%r135, %r132, %r134;
	max.s32 	%r136, %r135, 0;
	cvt.u16.u32 	%rs42, %r136;
	and.b32  	%r46, %r136, 65535;
	max.u32 	%r191, %r191, %r46;
	@%p29 bra 	$L__BB7_38;
	mov.b32 	%r189, -4;
	@%p17 bra 	$L__BB7_34;
	ld.shared.u8 	%r138, [%r11+6];
	add.s32 	%r139, %r17, %r138;
	mov.u32 	%r140, _ZZ9sw_kernelILi32ELi256EEvPKhiPiS1_S2_iS2_iE17s_blosum62_matrix;
	add.s32 	%r141, %r140, %r139;
	ld.shared.s8 	%r189, [%r141];
$L__BB7_34:
	setp.eq.s32 	%p31, %r10, 7;
	add.s32 	%r142, %r189, %r45;
	cvt.u32.u16 	%r50, %rs41;
	max.u32 	%r143, %r50, %r46;
	add.s32 	%r144, %r143, %r61;
	max.s32 	%r145, %r142, %r144;
	max.s32 	%r146, %r145, 0;
	cvt.u16.u32 	%rs41, %r146;
	and.b32  	%r51, %r146, 65535;
	max.u32 	%r191, %r191, %r51;
	@%p31 bra 	$L__BB7_38;
	mov.b32 	%r190, -4;
	@%p17 bra 	$L__BB7_37;
	ld.shared.u8 	%r148, [%r11+7];
	add.s32 	%r149, %r17, %r148;
	mov.u32 	%r150, _ZZ9sw_kernelILi32ELi256EEvPKhiPiS1_S2_iS2_iE17s_blosum62_matrix;
	add.s32 	%r151, %r150, %r149;
	ld.shared.s8 	%r190, [%r151];
$L__BB7_37:
	add.s32 	%r152, %r190, %r50;
	max.u32 	%r153, %r15, %r51;
	add.s32 	%r154, %r153, %r61;
	max.s32 	%r155, %r152, %r154;
	max.s32 	%r156, %r155, 0;
	cvt.u16.u32 	%rs40, %r156;
	and.b32  	%r157, %r156, 65535;
	max.u32 	%r191, %r191, %r157;
$L__BB7_38:
	cvt.u32.u16 	%r158, %rs40;
	shfl.sync.up.b32	%r159|%p33, %r158, 1, 0, -1;
	add.s32 	%r181, %r181, 1;
	add.s64 	%rd38, %rd38, 1;
	setp.ne.s32 	%p34, %r181, -1;
	@%p34 bra 	$L__BB7_13;
$L__BB7_39:
	shl.b32 	%r160, %r5, 2;
	mov.u32 	%r161, _ZZ9sw_kernelILi32ELi256EEvPKhiPiS1_S2_iS2_iE17s_reduction_array;
	add.s32 	%r59, %r161, %r160;
	st.shared.u32 	[%r59], %r191;
	bar.warp.sync 	-1;
	setp.gt.u32 	%p35, %r5, 15;
	@%p35 bra 	$L__BB7_41;
	ld.shared.u32 	%r162, [%r59];
	ld.shared.u32 	%r163, [%r59+64];
	max.s32 	%r164, %r162, %r163;
	st.shared.u32 	[%r59], %r164;
$L__BB7_41:
	bar.warp.sync 	-1;
	setp.gt.u32 	%p36, %r5, 7;
	@%p36 bra 	$L__BB7_43;
	ld.shared.u32 	%r165, [%r59];
	ld.shared.u32 	%r166, [%r59+32];
	max.s32 	%r167, %r165, %r166;
	st.shared.u32 	[%r59], %r167;
$L__BB7_43:
	bar.warp.sync 	-1;
	setp.gt.u32 	%p37, %r5, 3;
	@%p37 bra 	$L__BB7_45;
	ld.shared.u32 	%r168, [%r59];
	ld.shared.u32 	%r169, [%r59+16];
	max.s32 	%r170, %r168, %r169;
	st.shared.u32 	[%r59], %r170;
$L__BB7_45:
	bar.warp.sync 	-1;
	setp.gt.u32 	%p38, %r5, 1;
	@%p38 bra 	$L__BB7_47;
	ld.shared.u32 	%r171, [%r59];
	ld.shared.u32 	%r172, [%r59+8];
	max.s32 	%r173, %r171, %r172;
	st.shared.u32 	[%r59], %r173;
$L__BB7_47:
	bar.warp.sync 	-1;
	setp.ne.s32 	%p39, %r5, 0;
	@%p39 bra 	$L__BB7_49;
	ld.shared.u32 	%r174, [%r59];
	ld.shared.u32 	%r175, [_ZZ9sw_kernelILi32ELi256EEvPKhiPiS1_S2_iS2_iE17s_reduction_array+4];
	max.s32 	%r176, %r174, %r175;
	st.shared.u32 	[%r59], %r176;
$L__BB7_49:
	setp.ne.s32 	%p40, %r5, 0;
	bar.warp.sync 	-1;
	@%p40 bra 	$L__BB7_51;
	ld.shared.u32 	%r177, [_ZZ9sw_kernelILi32ELi256EEvPKhiPiS1_S2_iS2_iE17s_reduction_array];
	add.s64 	%rd33, %rd1, %rd18;
	st.global.u32 	[%rd33], %r177;
$L__BB7_51:
	bar.sync 	0;
$L__BB7_52:
	ret;

}
	// .globl	_Z9sw_kernelILi32ELi288EEvPKhiPiS1_S2_iS2_i
.visible .entry _Z9sw_kernelILi32ELi288EEvPKhiPiS1_S2_iS2_i(
	.param .u64 .ptr .align 1 _Z9sw_kernelILi32ELi288EEvPKhiPiS1_S2_iS2_i_param_0,
	.param .u32 _Z9sw_kernelILi32ELi288EEvPKhiPiS1_S2_iS2_i_param_1,
	.param .u64 .ptr .align 1 _Z9sw_kernelILi32ELi288EEvPKhiPiS1_S2_iS2_i_param_2,
	.param .u64 .ptr .align 1 _Z9sw_kernelILi32ELi288EEvPKhiPiS1_S2_iS2_i_param_3,
	.param .u64 .ptr .align 1 _Z9sw_kernelILi32ELi288EEvPKhiPiS1_S2_iS2_i_param_4,
	.param .u32 _Z9sw_kernelILi32ELi288EEvPKhiPiS1_S2_iS2_i_param_5,
	.param .u64 .ptr .align 1 _Z9sw_kernelILi32ELi288EEvPKhiPiS1_S2_iS2_i_param_6,
	.param .u32 _Z9sw_kernelILi32ELi288EEvPKhiPiS1_S2_iS2_i_param_7
)
{
	.reg .pred 	%p<43>;
	.reg .b16 	%rs<53>;
	.reg .b32 	%r<209>;
	.reg .b64 	%rd<39>;
	// demoted variable
	.shared .align 1 .b8 _ZZ9sw_kernelILi32ELi288EEvPKhiPiS1_S2_iS2_iE17s_blosum62_matrix[400];
	// demoted variable
	.shared .align 1 .b8 _ZZ9sw_kernelILi32ELi288EEvPKhiPiS1_S2_iS2_iE17s_query_seq_sdata[288];
	// demoted variable
	.shared .align 4 .b8 _ZZ9sw_kernelILi32ELi288EEvPKhiPiS1_S2_iS2_iE17s_reduction_array[128];
	ld.param.u64 	%rd11, [_Z9sw_kernelILi32ELi288EEvPKhiPiS1_S2_iS2_i_param_0];
	ld.param.u32 	%r65, [_Z9sw_kernelILi32ELi288EEvPKhiPiS1_S2_iS2_i_param_1];
	ld.param.u64 	%rd12, [_Z9sw_kernelILi32ELi288EEvPKhiPiS1_S2_iS2_i_param_2];
	ld.param.u64 	%rd13, [_Z9sw_kernelILi32ELi288EEvPKhiPiS1_S2_iS2_i_param_3];
	ld.param.u64 	%rd14, [_Z9sw_kernelILi32ELi288EEvPKhiPiS1_S2_iS2_i_param_4];
	ld.param.u32 	%r67, [_Z9sw_kernelILi32ELi288EEvPKhiPiS1_S2_iS2_i_param_5];
	ld.param.u64 	%rd15, [_Z9sw_kernelILi32ELi288EEvPKhiPiS1_S2_iS2_i_param_6];
	ld.param.u32 	%r66, [_Z9sw_kernelILi32ELi288EEvPKhiPiS1_S2_iS2_i_param_7];
	cvta.to.global.u64 	%rd1, %rd15;
	mov.u32 	%r1, %ctaid.x;
	setp.ge.s32 	%p1, %r1, %r67;
	@%p1 bra 	$L__BB8_55;
	cvta.to.global.u64 	%rd16, %rd12;
	cvta.to.global.u64 	%rd17, %rd14;
	mul.wide.u32 	%rd18, %r1, 4;
	add.s64 	%rd19, %rd16, %rd18;
	ld.global.u32 	%r68, [%rd19];
	mul.wide.s32 	%rd20, %r68, 4;
	add.s64 	%rd21, %rd17, %rd20;
	ld.global.u32 	%r69, [%rd21+-4];
	ld.global.u32 	%r70, [%rd21];
	not.b32 	%r71, %r69;
	add.s32 	%r4, %r70, %r71;
	setp.ne.s32 	%p2, %r65, 0;
	setp.ne.s32 	%p3, %r4, 0;
	and.pred  	%p4, %p2, %p3;
	setp.lt.s32 	%p5, %r65, 289;
	and.pred  	%p6, %p5, %p4;
	setp.le.s32 	%p7, %r69, %r70;
	and.pred  	%p8, %p6, %p7;
	@%p8 bra 	$L__BB8_3;
	add.s64 	%rd35, %rd1, %rd18;
	mov.b32 	%r193, -1;
	st.global.u32 	[%rd35], %r193;
	bra.uni 	$L__BB8_55;
$L__BB8_3:
	mov.u32 	%r5, %tid.x;
	setp.gt.u32 	%p9, %r5, 399;
	@%p9 bra 	$L__BB8_6;
	cvt.u64.u32 	%rd22, %r5;
	mov.u64 	%rd23, blosum62_matrix_cuda_global;
	add.s64 	%rd36, %rd23, %rd22;
	mov.u32 	%r72, _ZZ9sw_kernelILi32ELi288EEvPKhiPiS1_S2_iS2_iE17s_blosum62_matrix;
	mov.u32 	%r194, %r5;
$L__BB8_5:
	ld.global.u8 	%rs31, [%rd36];
	add.s32 	%r73, %r72, %r194;
	st.shared.u8 	[%r73], %rs31;
	add.s32 	%r7, %r194, 32;
	add.s64 	%rd36, %rd36, 32;
	setp.lt.u32 	%p10, %r194, 368;
	mov.u32 	%r194, %r7;
	@%p10 bra 	$L__BB8_5;
$L__BB8_6:
	setp.gt.u32 	%p11, %r5, 287;
	@%p11 bra 	$L__BB8_11;
	cvt.u64.u32 	%rd24, %r5;
	cvta.to.global.u64 	%rd25, %rd11;
	add.s64 	%rd37, %rd25, %rd24;
	mov.u32 	%r74, _ZZ9sw_kernelILi32ELi288EEvPKhiPiS1_S2_iS2_iE17s_query_seq_sdata;
	mov.u32 	%r195, %r5;
$L__BB8_8:
	setp.ge.s32 	%p12, %r195, %r65;
	mov.b16 	%rs34, 0;
	@%p12 bra 	$L__BB8_10;
	ld.global.u8 	%rs34, [%rd37];
$L__BB8_10:
	add.s32 	%r75, %r74, %r195;
	st.shared.u8 	[%r75], %rs34;
	add.s32 	%r9, %r195, 32;
	add.s64 	%rd37, %rd37, 32;
	setp.lt.u32 	%p13, %r195, 256;
	mov.u32 	%r195, %r9;
	@%p13 bra 	$L__BB8_8;
$L__BB8_11:
	setp.lt.s32 	%p14, %r4, 1;
	mov.b32 	%r207, 0;
	@%p14 bra 	$L__BB8_42;
	cvt.s64.s32 	%rd26, %r69;
	mul.lo.s32 	%r78, %r5, 9;
	max.s32 	%r79, %r65, %r78;
	sub.s32 	%r10, %r79, %r78;
	mov.u32 	%r80, _ZZ9sw_kernelILi32ELi288EEvPKhiPiS1_S2_iS2_iE17s_query_seq_sdata;
	add.s32 	%r11, %r80, %r78;
	sub.s32 	%r196, %r69, %r70;
	cvta.to.global.u64 	%rd27, %rd13;
	add.s64 	%rd28, %rd26, %rd27;
	add.s64 	%rd38, %rd28, 1;
	mov.b32 	%r207, 0;
	mov.b16 	%rs44, 0;
	mov.u64 	%rd30, char_to_uint;
	mov.u16 	%rs45, %rs44;
	mov.u16 	%rs46, %rs44;
	mov.u16 	%rs47, %rs44;
	mov.u16 	%rs48, %rs44;
	mov.u16 	%rs49, %rs44;
	mov.u16 	%rs50, %rs44;
	mov.u16 	%rs51, %rs44;
	mov.u16 	%rs52, %rs44;
$L__BB8_13:
	setp.eq.s32 	%p15, %r10, 0;
	cvt.u32.u16 	%r15, %rs44;
	shfl.sync.up.b32	%r16|%p16, %r15, 1, 0, -1;
	ld.global.s8 	%rd29, [%rd38];
	add.s64 	%rd31, %rd30, %rd29;
	ld.const.u8 	%rs12, [%rd31];
	mul.wide.u16 	%r17, %rs12, 20;
	@%p15 bra 	$L__BB8_41;
	setp.gt.u16 	%p17, %rs12, 19;
	mov.b32 	%r198, -4;
	@%p17 bra 	$L__BB8_16;
	ld.shared.u8 	%r82, [%r11];
	add.s32 	%r83, %r17, %r82;
	mov.u32 	%r84, _ZZ9sw_kernelILi32ELi288EEvPKhiPiS1_S2_iS2_iE17s_blosum62_matrix;
	add.s32 	%r85, %r84, %r83;
	ld.shared.s8 	%r198, [%r85];
$L__BB8_16:
	setp.eq.s32 	%p18, %r10, 1;
	setp.eq.s32 	%p19, %r5, 0;
	and.b32  	%r86, %r16, 65535;
	selp.b32 	%r87, 0, %r86, %p19;
	add.s32 	%r88, %r198, %r87;
	cvt.u32.u16 	%r20, %rs52;
	add.s32 	%r89, %r66, %r20;
	max.s32 	%r90, %r88, %r89;
	max.s32 	%r91, %r90, 0;
	cvt.u16.u32 	%rs52, %r91;
	and.b32  	%r21, %r91, 65535;
	max.s32 	%r207, %r207, %r21;
	@%p18 bra 	$L__BB8_41;
	mov.b32 	%r199, -4;
	@%p17 bra 	$L__BB8_19;
	ld.shared.u8 	%r93, [%r11+1];
	add.s32 	%r94, %r17, %r93;
	mov.u32 	%r95, _ZZ9sw_kernelILi32ELi288EEvPKhiPiS1_S2_iS2_iE17s_blosum62_matrix;
	add.s32 	%r96, %r95, %r94;
	ld.shared.s8 	%r199, [%r96];
$L__BB8_19:
	setp.eq.s32 	%p21, %r10, 2;
	add.s32 	%r97, %r199, %r20;
	cvt.u32.u16 	%r25, %rs51;
	max.u32 	%r98, %r25, %r21;
	add.s32 	%r99, %r98, %r66;
	max.s32 	%r100, %r97, %r99;
	max.s32 	%r101, %r100, 0;
	cvt.u16.u32 	%rs51, %r101;
	and.b32  	%r26, %r101, 65535;
	max.u32 	%r207, %r207, %r26;
	@%p21 bra 	$L__BB8_41;
	mov.b32 	%r200, -4;
	@%p17 bra 	$L__BB8_22;
	ld.shared.u8 	%r103, [%r11+2];
	add.s32 	%r104, %r17, %r103;
	mov.u32 	%r105, _ZZ9sw_kernelILi32ELi288EEvPKhiPiS1_S2_iS2_iE17s_blosum62_matrix;
	add.s32 	%r106, %r105, %r104;
	ld.shared.s8 	%r200, [%r106];
$L__BB8_22:
	setp.eq.s32 	%p23, %r10, 3;
	add.s32 	%r107, %r200, %r25;
	cvt.u32.u16 	%r30, %rs50;
	max.u32 	%r108, %r30, %r26;
	add.s32 	%r109, %r108, %r66;
	max.s32 	%r110, %r107, %r109;
	max.s32 	%r111, %r110, 0;
	cvt.u16.u32 	%rs50, %r111;
	and.b32  	%r31, %r111, 65535;
	max.u32 	%r207, %r207, %r31;
	@%p23 bra 	$L__BB8_41;
	mov.b32 	%r201, -4;
	@%p17 bra 	$L__BB8_25;
	ld.shared.u8 	%r113, [%r11+3];
	add.s32 	%r114, %r17, %r113;
	mov.u32 	%r115, _ZZ9sw_kernelILi32ELi288EEvPKhiPiS1_S2_iS2_iE17s_blosum62_matrix;
	add.s32 	%r116, %r115, %r114;
	ld.shared.s8 	%r201, [%r116];
$L__BB8_25:
	setp.eq.s32 	%p25, %r10, 4;
	add.s32 	%r117, %r201, %r30;
	cvt.u32.u16 	%r35, %rs49;
	max.u32 	%r118, %r35, %r31;
	add.s32 	%r119, %r118, %r66;
	max.s32 	%r120, %r117, %r119;
	max.s32 	%r121, %r120, 0;
	cvt.u16.u32 	%rs49, %r121;
	and.b32  	%r36, %r121, 65535;
	max.u32 	%r207, %r207, %r36;
	@%p25 bra 	$L__BB8_41;
	mov.b32 	%r202, -4;
	@%p17 bra 	$L__BB8_28;
	ld.shared.u8 	%r123, [%r11+4];
	add.s32 	%r124, %r17, %r123;
	mov.u32 	%r125, _ZZ9sw_kernelILi32ELi288EEvPKhiPiS1_S2_iS2_iE17s_blosum62_matrix;
	add.s32 	%r126, %r125, %r124;
	ld.shared.s8 	%r202, [%r126];
$L__BB8_28:
	setp.eq.s32 	%p27, %r10, 5;
	add.s32 	%r127, %r202, %r35;
	cvt.u32.u16 	%r40, %rs48;
	max.u32 	%r128, %r40, %r36;
	add.s32 	%r129, %r128, %r66;
	max.s32 	%r130, %r127, %r129;
	max.s32 	%r131, %r130, 0;
	cvt.u16.u32 	%rs48, %r131;
	and.b32  	%r41, %r131, 65535;
	max.u32 	%r207, %r207, %r41;
	@%p27 bra 	$L__BB8_41;
	mov.b32 	%r203, -4;
	@%p17 bra 	$L__BB8_31;
	ld.shared.u8 	%r133, [%r11+5];
	add.s32 	%r134, %r17, %r133;
	mov.u32 	%r135, _ZZ9sw_kernelILi32ELi288EEvPKhiPiS1_S2_iS2_iE17s_blosum62_matrix;
	add.s32 	%r136, %r135, %r134;
	ld.shared.s8 	%r203, [%r136];
$L__BB8_31:
	setp.eq.s32 	%p29, %r10, 6;
	add.s32 	%r137, %r203, %r40;
	cvt.u32.u16 	%r45, %rs47;
	max.u32 	%r138, %r45, %r41;
	add.s32 	%r139, %r138, %r66;
	max.s32 	%r140, %r137, %r139;
	max.s32 	%r141, %r140, 0;
	cvt.u16.u32 	%rs47, %r141;
	and.b32  	%r46, %r141, 65535;
	max.u32 	%r207, %r207, %r46;
	@%p29 bra 	$L__BB8_41;
	mov.b32 	%r204, -4;
	@%p17 bra 	$L__BB8_34;
	ld.shared.u8 	%r143, [%r11+6];
	add.s32 	%r144, %r17, %r143;
	mov.u32 	%r145, _ZZ9sw_kernelILi32ELi288EEvPKhiPiS1_S2_iS2_iE17s_blosum62_matrix;
	add.s32 	%r146, %r145, %r144;
	ld.shared.s8 	%r204, [%r146];
$L__BB8_34:
	setp.eq.s32 	%p31, %r10, 7;
	add.s32 	%r147, %r204, %r45;
	cvt.u32.u16 	%r50, %rs46;
	max.u32 	%r148, %r50, %r46;
	add.s32 	%r149, %r148, %r66;
	max.s32 	%r150, %r147, %r149;
	max.s32 	%r151, %r150, 0;
	cvt.u16.u32 	%rs46, %r151;
	and.b32  	%r51, %r151, 65535;
	max.u32 	%r207, %r207, %r51;
	@%p31 bra 	$L__BB8_41;
	mov.b32 	%r205, -4;
	@%p17 bra 	$L__BB8_37;
	ld.shared.u8 	%r153, [%r11+7];
	add.s32 	%r154, %r17, %r153;
	mov.u32 	%r155, _ZZ9sw_kernelILi32ELi288EEvPKhiPiS1_S2_iS2_iE17s_blosum62_matrix;
	add.s32 	%r156, %r155, %r154;
	ld.shared.s8 	%r205, [%r156];
$L__BB8_37:
	setp.eq.s32 	%p33, %r10, 8;
	add.s32 	%r157, %r205, %r50;
	cvt.u32.u16 	%r55, %rs45;
	max.u32 	%r158, %r55, %r51;
	add.s32 	%r159, %r158, %r66;
	max.s32 	%r160, %r157, %r159;
	max.s32 	%r161, %r160, 0;
	cvt.u16.u32 	%rs45, %r161;
	and.b32  	%r56, %r161, 65535;
	max.u32 	%r207, %r207, %r56;
	@%p33 bra 	$L__BB8_41;
	mov.b32 	%r206, -4;
	@%p17 bra 	$L__BB8_40;
	ld.shared.u8 	%r163, [%r11+8];
	add.s32 	%r164, %r17, %r163;
	mov.u32 	%r165, _ZZ9sw_kernelILi32ELi288EEvPKhiPiS1_S2_iS2_iE17s_blosum62_matrix;
	add.s32 	%r166, %r165, %r164;
	ld.shared.s8 	%r206, [%r166];
$L__BB8_40:
	add.s32 	%r167, %r206, %r55;
	max.u32 	%r168, %r15, %r56;
	add.s32 	%r169, %r168, %r66;
	max.s32 	%r170, %r167, %r169;
	max.s32 	%r171, %r170, 0;
	cvt.u16.u32 	%rs44, %r171;
	and.b32  	%r172, %r171, 65535;
	max.u32 	%r207, %r207, %r172;
$L__BB8_41:
	cvt.u32.u16 	%r173, %rs44;
	shfl.sync.up.b32	%r174|%p35, %r173, 1, 0, -1;
	add.s32 	%r196, %r196, 1;
	add.s64 	%rd38, %rd38, 1;
	setp.ne.s32 	%p36, %r196, -1;
	@%p36 bra 	$L__BB8_13;
$L__BB8_42:
	shl.b32 	%r175, %r5, 2;
	mov.u32 	%r176, _ZZ9sw_kernelILi32ELi288EEvPKhiPiS1_S2_iS2_iE17s_reduction_array;
	add.s32 	%r64, %r176, %r175;
	st.shared.u32 	[%r64], %r207;
	bar.warp.sync 	-1;
	setp.gt.u32 	%p37, %r5, 15;
	@%p37 bra 	$L__BB8_44;
	ld.shared.u32 	%r177, [%r64];
	ld.shared.u32 	%r178, [%r64+64];
	max.s32 	%r179, %r177, %r178;
	st.shared.u32 	[%r64], %r179;
$L__BB8_44:
	bar.warp.sync 	-1;
	setp.gt.u32 	%p38, %r5, 7;
	@%p38 bra 	$L__BB8_46;
	ld.shared.u32 	%r180, [%r64];
	ld.shared.u32 	%r181, [%r64+32];
	max.s32 	%r182, %r180, %r181;
	st.shared.u32 	[%r64], %r182;
$L__BB8_46:
	bar.warp.sync 	-1;
	setp.gt.u32 	%p39, %r5, 3;
	@%p39 bra 	$L__BB8_48;
	ld.shared.u32 	%r183, [%r64];
	ld.shared.u32 	%r184, [%r64+16];
	max.s32 	%r185, %r183, %r184;
	st.shared.u32 	[%r64], %r185;
$L__BB8_48:
	bar.warp.sync 	-1;
	setp.gt.u32 	%p40, %r5, 1;
	@%p40 bra 	$L__BB8_50;
	ld.shared.u32 	%r186, [%r64];
	ld.shared.u32 	%r187, [%r64+8];
	max.s32 	%r188, %r186, %r187;
	st.shared.u32 	[%r64], %r188;
$L__BB8_50:
	bar.warp.sync 	-1;
	setp.ne.s32 	%p41, %r5, 0;
	@%p41 bra 	$L__BB8_52;
	ld.shared.u32 	%r189, [%r64];
	ld.shared.u32 	%r190, [_ZZ9sw_kernelILi32ELi288EEvPKhiPiS1_S2_iS2_iE17s_reduction_array+4];
	max.s32 	%r191, %r189, %r190;
	st.shared.u32 	[%r64], %r191;
$L__BB8_52:
	setp.ne.s32 	%p42, %r5, 0;
	bar.warp.sync 	-1;
	@%p42 bra 	$L__BB8_54;
	ld.shared.u32 	%r192, [_ZZ9sw_kernelILi32ELi288EEvPKhiPiS1_S2_iS2_iE17s_reduction_array];
	add.s64 	%rd33, %rd1, %rd18;
	st.global.u32 	[%rd33], %r192;
$L__BB8_54:
	bar.sync 	0;
$L__BB8_55:
	ret;

}
	// .globl	_Z9sw_kernelILi32ELi320EEvPKhiPiS1_S2_iS2_i
.visible .entry _Z9sw_kernelILi32ELi320EEvPKhiPiS1_S2_iS2_i(
	.param .u64 .ptr .align 1 _Z9sw_kernelILi32ELi320EEvPKhiPiS1_S2_iS2_i_param_0,
	.param .u32 _Z9sw_kernelILi32ELi320EEvPKhiPiS1_S2_iS2_i_param_1,
	.param .u64 .ptr .align 1 _Z9sw_kernelILi32ELi320EEvPKhiPiS1_S2_iS2_i_param_2,
	.param .u64 .ptr .align 1 _Z9sw_kernelILi32ELi320EEvPKhiPiS1_S2_iS2_i_param_3,
	.param .u64 .ptr .align 1 _Z9sw_kernelILi32ELi320EEvPKhiPiS1_S2_iS2_i_param_4,
	.param .u32 _Z9sw_kernelILi32ELi320EEvPKhiPiS1_S2_iS2_i_param_5,
	.param .u64 .ptr .align 1 _Z9sw_kernelILi32ELi320EEvPKhiPiS1_S2_iS2_i_param_6,
	.param .u32 _Z9sw_kernelILi32ELi320EEvPKhiPiS1_S2_iS2_i_param_7
)
{
	.reg .pred 	%p<45>;
	.reg .b16 	%rs<58>;
	.reg .b32 	%r<225>;
	.reg .b64 	%rd<39>;
	// demoted variable
	.shared .align 1 .b8 _ZZ9sw_kernelILi32ELi320EEvPKhiPiS1_S2_iS2_iE17s_blosum62_matrix[400];
	// demoted variable
	.shared .align 1 .b8 _ZZ9sw_kernelILi32ELi320EEvPKhiPiS1_S2_iS2_iE17s_query_seq_sdata[320];
	// demoted variable
	.shared .align 4 .b8 _ZZ9sw_kernelILi32ELi320EEvPKhiPiS1_S2_iS2_iE17s_reduction_array[128];
	ld.param.u64 	%rd11, [_Z9sw_kernelILi32ELi320EEvPKhiPiS1_S2_iS2_i_param_0];
	ld.param.u32 	%r70, [_Z9sw_kernelILi32ELi320EEvPKhiPiS1_S2_iS2_i_param_1];
	ld.param.u64 	%rd12, [_Z9sw_kernelILi32ELi320EEvPKhiPiS1_S2_iS2_i_param_2];
	ld.param.u64 	%rd13, [_Z9sw_kernelILi32ELi320EEvPKhiPiS1_S2_iS2_i_param_3];
	ld.param.u64 	%rd14, [_Z9sw_kernelILi32ELi320EEvPKhiPiS1_S2_iS2_i_param_4];
	ld.param.u32 	%r72, [_Z9sw_kernelILi32ELi320EEvPKhiPiS1_S2_iS2_i_param_5];
	ld.param.u64 	%rd15, [_Z9sw_kernelILi32ELi320EEvPKhiPiS1_S2_iS2_i_param_6];
	ld.param.u32 	%r71, [_Z9sw_kernelILi32ELi320EEvPKhiPiS1_S2_iS2_i_param_7];
	cvta.to.global.u64 	%rd1, %rd15;
	mov.u32 	%r1, %ctaid.x;
	setp.ge.s32 	%p1, %r1, %r72;
	@%p1 bra 	$L__BB9_58;
	cvta.to.global.u64 	%rd16, %rd12;
	cvta.to.global.u64 	%rd17, %rd14;
	mul.wide.u32 	%rd18, %r1, 4;
	add.s64 	%rd19, %rd16, %rd18;
	ld.global.u32 	%r73, [%rd19];
	mul.wide.s32 	%rd20, %r73, 4;
	add.s64 	%rd21, %rd17, %rd20;
	ld.global.u32 	%r74, [%rd21+-4];
	ld.global.u32 	%r75, [%rd21];
	not.b32 	%r76, %r74;
	add.s32 	%r4, %r75, %r76;
	setp.ne.s32 	%p2, %r70, 0;
	setp.ne.s32 	%p3, %r4, 0;
	and.pred  	%p4, %p2, %p3;
	setp.lt.s32 	%p5, %r70, 321;
	and.pred  	%p6, %p5, %p4;
	setp.le.s32 	%p7, %r74, %r75;
	and.pred  	%p8, %p6, %p7;
	@%p8 bra 	$L__BB9_3;
	add.s64 	%rd35, %rd1, %rd18;
	mov.b32 	%r208, -1;
	st.global.u32 	[%rd35], %r208;
	bra.uni 	$L__BB9_58;
$L__BB9_3:
	mov.u32 	%r5, %tid.x;
	setp.gt.u32 	%p9, %r5, 399;
	@%p9 bra 	$L__BB9_6;
	cvt.u64.u32 	%rd22, %r5;
	mov.u64 	%rd23, blosum62_matrix_cuda_global;
	add.s64 	%rd36, %rd23, %rd22;
	mov.u32 	%r77, _ZZ9sw_kernelILi32ELi320EEvPKhiPiS1_S2_iS2_iE17s_blosum62_matrix;
	mov.u32 	%r209, %r5;
$L__BB9_5:
	ld.global.u8 	%rs34, [%rd36];
	add.s32 	%r78, %r77, %r209;
	st.shared.u8 	[%r78], %rs34;
	add.s32 	%r7, %r209, 32;
	add.s64 	%rd36, %rd36, 32;
	setp.lt.u32 	%p10, %r209, 368;
	mov.u32 	%r209, %r7;
	@%p10 bra 	$L__BB9_5;
$L__BB9_6:
	setp.gt.u32 	%p11, %r5, 319;
	@%p11 bra 	$L__BB9_11;
	cvt.u64.u32 	%rd24, %r5;
	cvta.to.global.u64 	%rd25, %rd11;
	add.s64 	%rd37, %rd25, %rd24;
	mov.u32 	%r79, _ZZ9sw_kernelILi32ELi320EEvPKhiPiS1_S2_iS2_iE17s_query_seq_sdata;
	mov.u32 	%r210, %r5;
$L__BB9_8:
	setp.ge.s32 	%p12, %r210, %r70;
	mov.b16 	%rs37, 0;
	@%p12 bra 	$L__BB9_10;
	ld.global.u8 	%rs37, [%rd37];
$L__BB9_10:
	add.s32 	%r80, %r79, %r210;
	st.shared.u8 	[%r80], %rs37;
	add.s32 	%r9, %r210, 32;
	add.s64 	%rd37, %rd37, 32;
	setp.lt.u32 	%p13, %r210, 288;
	mov.u32 	%r210, %r9;
	@%p13 bra 	$L__BB9_8;
$L__BB9_11:
	setp.lt.s32 	%p14, %r4, 1;
	mov.b32 	%r223, 0;
	@%p14 bra 	$L__BB9_45;
	cvt.s64.s32 	%rd26, %r74;
	mul.lo.s32 	%r83, %r5, 10;
	max.s32 	%r84, %r70, %r83;
	sub.s32 	%r10, %r84, %r83;
	mov.u32 	%r85, _ZZ9sw_kernelILi32ELi320EEvPKhiPiS1_S2_iS2_iE17s_query_seq_sdata;
	add.s32 	%r11, %r85, %r83;
	sub.s32 	%r211, %r74, %r75;
	cvta.to.global.u64 	%rd27, %rd13;
	add.s64 	%rd28, %rd26, %rd27;
	add.s64 	%rd38, %rd28, 1;
	mov.b32 	%r223, 0;
	mov.b16 	%rs48, 0;
	mov.u64 	%rd30, char_to_uint;
	mov.u16 	%rs49, %rs48;
	mov.u16 	%rs50, %rs48;
	mov.u16 	%rs51, %rs48;
	mov.u16 	%rs52, %rs48;
	mov.u16 	%rs53, %rs48;
	mov.u16 	%rs54, %rs48;
	mov.u16 	%rs55, %rs48;
	mov.u16 	%rs56, %rs48;
	mov.u16 	%rs57, %rs48;
$L__BB9_13:
	setp.eq.s32 	%p15, %r10, 0;
	cvt.u32.u16 	%r15, %rs48;
	shfl.sync.up.b32	%r16|%p16, %r15, 1, 0, -1;
	ld.global.s8 	%rd29, [%rd38];
	add.s64 	%rd31, %rd30, %rd29;
	ld.const.u8 	%rs13, [%rd31];
	mul.wide.u16 	%r17, %rs13, 20;
	@%p15 bra 	$L__BB9_44;
	setp.gt.u16 	%p17, %rs13, 19;
	mov.b32 	%r213, -4;
	@%p17 bra 	$L__BB9_16;
	ld.shared.u8 	%r87, [%r11];
	add.s32 	%r88, %r17, %r87;
	mov.u32 	%r89, _ZZ9sw_kernelILi32ELi320EEvPKhiPiS1_S2_iS2_iE17s_blosum62_matrix;
	add.s32 	%r90, %r89, %r88;
	ld.shared.s8 	%r213, [%r90];
$L__BB9_16:
	setp.eq.s32 	%p18, %r10, 1;
	setp.eq.s32 	%p19, %r5, 0;
	and.b32  	%r91, %r16, 65535;
	selp.b32 	%r92, 0, %r91, %p19;
	add.s32 	%r93, %r213, %r92;
	cvt.u32.u16 	%r20, %rs57;
	add.s32 	%r94, %r71, %r20;
	max.s32 	%r95, %r93, %r94;
	max.s32 	%r96, %r95, 0;
	cvt.u16.u32 	%rs57, %r96;
	and.b32  	%r21, %r96, 65535;
	max.s32 	%r223, %r223, %r21;
	@%p18 bra 	$L__BB9_44;
	mov.b32 	%r214, -4;
	@%p17 bra 	$L__BB9_19;
	ld.shared.u8 	%r98, [%r11+1];
	add.s32 	%r99, %r17, %r98;
	mov.u32 	%r100, _ZZ9sw_kernelILi32ELi320EEvPKhiPiS1_S2_iS2_iE17s_blosum62_matrix;
	add.s32 	%r101, %r100, %r99;
	ld.shared.s8 	%r214, [%r101];
$L__BB9_19:
	setp.eq.s32 	%p21, %r10, 2;
	add.s32 	%r102, %r214, %r20;
	cvt.u32.u16 	%r25, %rs56;
	max.u32 	%r103, %r25, %r21;
	add.s32 	%r104, %r103, %r71;
	max.s32 	%r105, %r102, %r104;
	max.s32 	%r106, %r105, 0;
	cvt.u16.u32 	%rs56, %r106;
	and.b32  	%r26, %r106, 65535;
	max.u32 	%r223, %r223, %r26;
	@%p21 bra 	$L__BB9_44;
	mov.b32 	%r215, -4;
	@%p17 bra 	$L__BB9_22;
	ld.shared.u8 	%r108, [%r11+2];
	add.s32 	%r109, %r17, %r108;
	mov.u32 	%r110, _ZZ9sw_kernelILi32ELi320EEvPKhiPiS1_S2_iS2_iE17s_blosum62_matrix;
	add.s32 	%r111, %r110, %r109;
	ld.shared.s8 	%r215, [%r111];
$L__BB9_22:
	setp.eq.s32 	%p23, %r10, 3;
	add.s32 	%r112, %r215, %r25;
	cvt.u32.u16 	%r30, %rs55;
	max.u32 	%r113, %r30, %r26;
	add.s32 	%r114, %r113, %r71;
	max.s32 	%r115, %r112, %r114;
	max.s32 	%r116, %r115, 0;
	cvt.u16.u32 	%rs55, %r116;
	and.b32  	%r31, %r116, 65535;
	max.u32 	%r223, %r223, %r31;
	@%p23 bra 	$L__BB9_44;
	mov.b32 	%r216, -4;
	@%p17 bra 	$L__BB9_25;
	ld.shared.u8 	%r118, [%r11+3];
	add.s32 	%r119, %r17, %r118;
	mov.u32 	%r120, _ZZ9sw_kernelILi32ELi320EEvPKhiPiS1_S2_iS2_iE17s_blosum62_matrix;
	add.s32 	%r121, %r120, %r119;
	ld.shared.s8 	%r216, [%r121];
$L__BB9_25:
	setp.eq.s32 	%p25, %r10, 4;
	add.s32 	%r122, %r216, %r30;
	cvt.u32.u16 	%r35, %rs54;
	max.u32 	%r123, %r35, %r31;
	add.s32 	%r124, %r123, %r71;
	max.s32 	%r125, %r122, %r124;
	max.s32 	%r126, %r125, 0;
	cvt.u16.u32 	%rs54, %r126;
	and.b32  	%r36, %r126, 65535;
	max.u32 	%r223, %r223, %r36;
	@%p25 bra 	$L__BB9_44;
	mov.b32 	%r217, -4;
	@%p17 bra 	$L__BB9_28;
	ld.shared.u8 	%r128, [%r11+4];
	add.s32 	%r129, %r17, %r128;
	mov.u32 	%r130, _ZZ9sw_kernelILi32ELi320EEvPKhiPiS1_S2_iS2_iE17s_blosum62_matrix;
	add.s32 	%r131, %r130, %r129;
	ld.shared.s8 	%r217, [%r131];
$L__BB9_28:
	setp.eq.s32 	%p27, %r10, 5;
	add.s32 	%r132, %r217, %r35;
	cvt.u32.u16 	%r40, %rs53;
	max.u32 	%r133, %r40, %r36;
	add.s32 	%r134, %r133, %r71;
	max.s32 	%r135, %r132, %r134;
	max.s32 	%r136, %r135, 0;
	cvt.u16.u32 	%rs53, %r136;
	and.b32  	%r41, %r136, 65535;
	max.u32 	%r223, %r223, %r41;
	@%p27 bra 	$L__BB9_44;
	mov.b32 	%r218, -4;
	@%p17 bra 	$L__BB9_31;
	ld.shared.u8 	%r138, [%r11+5];
	add.s32 	%r139, %r17, %r138;
	mov.u32 	%r140, _ZZ9sw_kernelILi32ELi320EEvPKhiPiS1_S2_iS2_iE17s_blosum62_matrix;
	add.s32 	%r141, %r140, %r139;
	ld.shared.s8 	%r218, [%r141];
$L__BB9_31:
	setp.eq.s32 	%p29, %r10, 6;
	add.s32 	%r142, %r218, %r40;
	cvt.u32.u16 	%r45, %rs52;
	max.u32 	%r143, %r45, %r41;
	add.s32 	%r144, %r143, %r71;
	max.s32 	%r145, %r142, %r144;
	max.s32 	%r146, %r145, 0;
	cvt.u16.u32 	%rs52, %r146;
	and.b32  	%r46, %r146, 65535;
	max.u32 	%r223, %r223, %r46;
	@%p29 bra 	$L__BB9_44;
	mov.b32 	%r219, -4;
	@%p17 bra 	$L__BB9_34;
	ld.shared.u8 	%r148, [%r11+6];
	add.s32 	%r149, %r17, %r148;
	mov.u32 	%r150, _ZZ9sw_kernelILi32ELi320EEvPKhiPiS1_S2_iS2_iE17s_blosum62_matrix;
	add.s32 	%r151, %r150, %r149;
	ld.shared.s8 	%r219, [%r151];
$L__BB9_34:
	setp.eq.s32 	%p31, %r10, 7;
	add.s32 	%r152, %r219, %r45;
	cvt.u32.u16 	%r50, %rs51;
	max.u32 	%r153, %r50, %r46;
	add.s32 	%r154, %r153, %r71;
	max.s32 	%r155, %r152, %r154;
	max.s32 	%r156, %r155, 0;
	cvt.u16.u32 	%rs51, %r156;
	and.b32  	%r51, %r156, 65535;
	max.u32 	%r223, %r223, %r51;
	@%p31 bra 	$L__BB9_44;
	mov.b32 	%r220, -4;
	@%p17 bra 	$L__BB9_37;
	ld.shared.u8 	%r158, [%r11+7];
	add.s32 	%r159, %r17, %r158;
	mov.u32 	%r160, _ZZ9sw_kernelILi32ELi320EEvPKhiPiS1_S2_iS2_iE17s_blosum62_matrix;
	add.s32 	%r161, %r160, %r159;
	ld.shared.s8 	%r220, [%r161];
$L__BB9_37:
	setp.eq.s32 	%p33, %r10, 8;
	add.s32 	%r162, %r220, %r50;
	cvt.u32.u16 	%r55, %rs50;
	max.u32 	%r163, %r55, %r51;
	add.s32 	%r164, %r163, %r71;
	max.s32 	%r165, %r162, %r164;
	max.s32 	%r166, %r165, 0;
	cvt.u16.u32 	%rs50, %r166;
	and.b32  	%r56, %r166, 65535;
	max.u32 	%r223, %r223, %r56;
	@%p33 bra 	$L__BB9_44;
	mov.b32 	%r221, -4;
	@%p17 bra 	$L__BB9_40;
	ld.shared.u8 	%r168, [%r11+8];
	add.s32 	%r169, %r17, %r168;
	mov.u32 	%r170, _ZZ9sw_kernelILi32ELi320EEvPKhiPiS1_S2_iS2_iE17s_blosum62_matrix;
	add.s32 	%r171, %r170, %r169;
	ld.shared.s8 	%r221, [%r171];
$L__BB9_40:
	setp.eq.s32 	%p35, %r10, 9;
	add.s32 	%r172, %r221, %r55;
	cvt.u32.u16 	%r60, %rs49;
	max.u32 	%r173, %r60, %r56;
	add.s32 	%r174, %r173, %r71;
	max.s32 	%r175, %r172, %r174;
	max.s32 	%r176, %r175, 0;
	cvt.u16.u32 	%rs49, %r176;
	and.b32  	%r61, %r176, 65535;
	max.u32 	%r223, %r223, %r61;
	@%p35 bra 	$L__BB9_44;
	mov.b32 	%r222, -4;
	@%p17 bra 	$L__BB9_43;
	ld.shared.u8 	%r178, [%r11+9];
	add.s32 	%r179, %r17, %r178;
	mov.u32 	%r180, _ZZ9sw_kernelILi32ELi320EEvPKhiPiS1_S2_iS2_iE17s_blosum62_matrix;
	add.s32 	%r181, %r180, %r179;
	ld.shared.s8 	%r222, [%r181];
$L__BB9_43:
	add.s32 	%r182, %r222, %r60;
	max.u32 	%r183, %r15, %r61;
	add.s32 	%r184, %r183, %r71;
	max.s32 	%r185, %r182, %r184;
	max.s32 	%r186, %r185, 0;
	cvt.u16.u32 	%rs48, %r186;
	and.b32  	%r187, %r186, 65535;
	max.u32 	%r223, %r223, %r187;
$L__BB9_44:
	cvt.u32.u16 	%r188, %rs48;
	shfl.sync.up.b32	%r189|%p37, %r188, 1, 0, -1;
	add.s32 	%r211, %r211, 1;
	add.s64 	%rd38, %rd38, 1;
	setp.ne.s32 	%p38, %r211, -1;
	@%p38 bra 	$L__BB9_13;
$L__BB9_45:
	shl.b32 	%r190, %r5, 2;
	mov.u32 	%r191, _ZZ9sw_kernelILi32ELi320EEvPKhiPiS1_S2_iS2_iE17s_reduction_array;
	add.s32 	%r69, %r191, %r190;
	st.shared.u32 	[%r69], %r223;
	bar.warp.sync 	-1;
	setp.gt.u32 	%p39, %r5, 15;
	@%p39 bra 	$L__BB9_47;
	ld.shared.u32 	%r192, [%r69];
	ld.shared.u32 	%r193, [%r69+64];
	max.s32 	%r194, %r192, %r193;
	st.shared.u32 	[%r69], %r194;
$L__BB9_47:
	bar.warp.sync 	-1;
	setp.gt.u32 	%p40, %r5, 7;
	@%p40 bra 	$L__BB9_49;
	ld.shared.u32 	%r195, [%r69];
	ld.shared.u32 	%r196, [%r69+32];
	max.s32 	%r197, %r195, %r196;
	st.shared.u32 	[%r69], %r197;
$L__BB9_49:
	bar.warp.sync 	-1;
	setp.gt.u32 	%p41, %r5, 3;
	@%p41 bra 	$L__BB9_51;
	ld.shared.u32 	%r198, [%r69];
	ld.shared.u32 	%r199, [%r69+16];
	max.s32 	%r200, %r198, %r199;
	st.shared.u32 	[%r69], %r200;
$L__BB9_51:
	bar.warp.sync 	-1;
	setp.gt.u32 	%p42, %r5, 1;
	@%p42 bra 	$L__BB9_53;
	ld.shared.u32 	%r201, [%r69];
	ld.shared.u32 	%r202, [%r69+8];
	max.s32 	%r203, %r201, %r202;
	st.shared.u32 	[%r69], %r203;
$L__BB9_53:
	bar.warp.sync 	-1;
	setp.ne.s32 	%p43, %r5, 0;
	@%p43 bra 	$L__BB9_55;
	ld.shared.u32 	%r204, [%r69];
	ld.shared.u32 	%r205, [_ZZ9sw_kernelILi32ELi320EEvPKhiPiS1_S2_iS2_iE17s_reduction_array+4];
	max.s32 	%r206, %r204, %r205;
	st.shared.u32 	[%r69], %r206;
$L__BB9_55:
	setp.ne.s32 	%p44, %r5, 0;
	bar.warp.sync 	-1;
	@%p44 bra 	$L__BB9_57;
	ld.shared.u32 	%r207, [_ZZ9sw_kernelILi32ELi320EEvPKhiPiS1_S2_iS2_iE17s_reduction_array];
	mul.wide.u32 	%rd32, %r1, 4;
	add.s64 	%rd33, %rd1, %rd32;
	st.global.u32 	[%rd33], %r207;
$L__BB9_57:
	bar.sync 	0;
$L__BB9_58:
	ret;

}
	// .globl	_Z9sw_kernelILi32ELi352EEvPKhiPiS1_S2_iS2_i
.visible .entry _Z9sw_kernelILi32ELi352EEvPKhiPiS1_S2_iS2_i(
	.param .u64 .ptr .align 1 _Z9sw_kernelILi32ELi352EEvPKhiPiS1_S2_iS2_i_param_0,
	.param .u32 _Z9sw_kernelILi32ELi352EEvPKhiPiS1_S2_iS2_i_param_1,
	.param .u64 .ptr .align 1 _Z9sw_kernelILi32ELi352EEvPKhiPiS1_S2_iS2_i_param_2,
	.param .u64 .ptr .align 1 _Z9sw_kernelILi32ELi352EEvPKhiPiS1_S2_iS2_i_param_3,
	.param .u64 .ptr .align 1 _Z9sw_kernelILi32ELi352EEvPKhiPiS1_S2_iS2_i_param_4,
	.param .u32 _Z9sw_kernelILi32ELi352EEvPKhiPiS1_S2_iS2_i_param_5,
	.param .u64 .ptr .align 1 _Z9sw_kernelILi32ELi352EEvPKhiPiS1_S2_iS2_i_param_6,
	.param .u32 _Z9sw_kernelILi32ELi352EEvPKhiPiS1_S2_iS2_i_param_7
)
{
	.reg .pred 	%p<47>;
	.reg .b16 	%rs<63>;
	.reg .b32 	%r<241>;
	.reg .b64 	%rd<39>;
	// demoted variable
	.shared .align 1 .b8 _ZZ9sw_kernelILi32ELi352EEvPKhiPiS1_S2_iS2_iE17s_blosum62_matrix[400];
	// demoted variable
	.shared .align 1 .b8 _ZZ9sw_kernelILi32ELi352EEvPKhiPiS1_S2_iS2_iE17s_query_seq_sdata[352];
	// demoted variable
	.shared .align 4 .b8 _ZZ9sw_kernelILi32ELi352EEvPKhiPiS1_S2_iS2_iE17s_reduction_array[128];
	ld.param.u64 	%rd11, [_Z9sw_kernelILi32ELi352EEvPKhiPiS1_S2_iS2_i_param_0];
	ld.param.u32 	%r75, [_Z9sw_kernelILi32ELi352EEvPKhiPiS1_S2_iS2_i_param_1];
	ld.param.u64 	%rd12, [_Z9sw_kernelILi32ELi352EEvPKhiPiS1_S2_iS2_i_param_2];
	ld.param.u64 	%rd13, [_Z9sw_kernelILi32ELi352EEvPKhiPiS1_S2_iS2_i_param_3];
	ld.param.u64 	%rd14, [_Z9sw_kernelILi32ELi352EEvPKhiPiS1_S2_iS2_i_param_4];
	ld.param.u32 	%r77, [_Z9sw_kernelILi32ELi352EEvPKhiPiS1_S2_iS2_i_param_5];
	ld.param.u64 	%rd15, [_Z9sw_kernelILi32ELi352EEvPKhiPiS1_S2_iS2_i_param_6];
	ld.param.u32 	%r76, [_Z9sw_kernelILi32ELi352EEvPKhiPiS1_S2_iS2_i_param_7];
	cvta.to.global.u64 	%rd1, %rd15;
	mov.u32 	%r1, %ctaid.x;
	setp.ge.s32 	%p1, %r1, %r77;
	@%p1 bra 	$L__BB10_61;
	cvta.to.global.u64 	%rd16, %rd12;
	cvta.to.global.u64 	%rd17, %rd14;
	mul.wide.u32 	%rd18, %r1, 4;
	add.s64 	%rd19, %rd16, %rd18;
	ld.global.u32 	%r78, [%rd19];
	mul.wide.s32 	%rd20, %r78, 4;
	add.s64 	%rd21, %rd17, %rd20;
	ld.global.u32 	%r79, [%rd21+-4];
	ld.global.u32 	%r80, [%rd21];
	not.b32 	%r81, %r79;
	add.s32 	%r4, %r80, %r81;
	setp.ne.s32 	%p2, %r75, 0;
	setp.ne.s32 	%p3, %r4, 0;
	and.pred  	%p4, %p2, %p3;
	setp.lt.s32 	%p5, %r75, 353;
	and.pred  	%p6, %p5, %p4;
	setp.le.s32 	%p7, %r79, %r80;
	and.pred  	%p8, %p6, %p7;
	@%p8 bra 	$L__BB10_3;
	add.s64 	%rd35, %rd1, %rd18;
	mov.b32 	%r223, -1;
	st.global.u32 	[%rd35], %r223;
	bra.uni 	$L__BB10_61;
$L__BB10_3:
	mov.u32 	%r5, %tid.x;
	setp.gt.u32 	%p9, %r5, 399;
	@%p9 bra 	$L__BB10_6;
	cvt.u64.u32 	%rd22, %r5;
	mov.u64 	%rd23, blosum62_matrix_cuda_global;
	add.s64 	%rd36, %rd23, %rd22;
	mov.u32 	%r82, _ZZ9sw_kernelILi32ELi352EEvPKhiPiS1_S2_iS2_iE17s_blosum62_matrix;
	mov.u32 	%r224, %r5;
$L__BB10_5:
	ld.global.u8 	%rs37, [%rd36];
	add.s32 	%r83, %r82, %r224;
	st.shared.u8 	[%r83], %rs37;
	add.s32 	%r7, %r224, 32;
	add.s64 	%rd36, %rd36, 32;
	setp.lt.u32 	%p10, %r224, 368;
	mov.u32 	%r224, %r7;
	@%p10 bra 	$L__BB10_5;
$L__BB10_6:
	setp.gt.u32 	%p11, %r5, 351;
	@%p11 bra 	$L__BB10_11;
	cvt.u64.u32 	%rd24, %r5;
	cvta.to.global.u64 	%rd25, %rd11;
	add.s64 	%rd37, %rd25, %rd24;
	mov.u32 	%r84, _ZZ9sw_kernelILi32ELi352EEvPKhiPiS1_S2_iS2_iE17s_query_seq_sdata;
	mov.u32 	%r225, %r5;
$L__BB10_8:
	setp.ge.s32 	%p12, %r225, %r75;
	mov.b16 	%rs40, 0;
	@%p12 bra 	$L__BB10_10;
	ld.global.u8 	%rs40, [%rd37];
$L__BB10_10:
	add.s32 	%r85, %r84, %r225;
	st.shared.u8 	[%r85], %rs40;
	add.s32 	%r9, %r225, 32;
	add.s64 	%rd37, %rd37, 32;
	setp.lt.u32 	%p13, %r225, 320;
	mov.u32 	%r225, %r9;
	@%p13 bra 	$L__BB10_8;
$L__BB10_11:
	setp.lt.s32 	%p14, %r4, 1;
	mov.b32 	%r239, 0;
	@%p14 bra 	$L__BB10_48;
	cvt.s64.s32 	%rd26, %r79;
	mul.lo.s32 	%r88, %r5, 11;
	max.s32 	%r89, %r75, %r88;
	sub.s32 	%r10, %r89, %r88;
	mov.u32 	%r90, _ZZ9sw_kernelILi32ELi352EEvPKhiPiS1_S2_iS2_iE17s_query_seq_sdata;
	add.s32 	%r11, %r90, %r88;
	sub.s32 	%r226, %r79, %r80;
	cvta.to.global.u64 	%rd27, %rd13;
	add.s64 	%rd28, %rd26, %rd27;
	add.s64 	%rd38, %rd28, 1;
	mov.b32 	%r239, 0;
	mov.b16 	%rs52, 0;
	mov.u64 	%rd30, char_to_uint;
	mov.u16 	%rs53, %rs52;
	mov.u16 	%rs54, %rs52;
	mov.u16 	%rs55, %rs52;
	mov.u16 	%rs56, %rs52;
	mov.u16 	%rs57, %rs52;
	mov.u16 	%rs58, %rs52;
	mov.u16 	%rs59, %rs52;
	mov.u16 	%rs60, %rs52;
	mov.u16 	%rs61, %rs52;
	mov.u16 	%rs62, %rs52;
$L__BB10_13:
	setp.eq.s32 	%p15, %r10, 0;
	cvt.u32.u16 	%r15, %rs52;
	shfl.sync.up.b32	%r16|%p16, %r15, 1, 0, -1;
	ld.global.s8 	%rd29, [%rd38];
	add.s64 	%rd31, %rd30, %rd29;
	ld.const.u8 	%rs14, [%rd31];
	mul.wide.u16 	%r17, %rs14, 20;
	@%p15 bra 	$L__BB10_47;
	setp.gt.u16 	%p17, %rs14, 19;
	mov.b32 	%r228, -4;
	@%p17 bra 	$L__BB10_16;
	ld.shared.u8 	%r92, [%r11];
	add.s32 	%r93, %r17, %r92;
	mov.u32 	%r94, _ZZ9sw_kernelILi32ELi352EEvPKhiPiS1_S2_iS2_iE17s_blosum62_matrix;
	add.s32 	%r95, %r94, %r93;
	ld.shared.s8 	%r228, [%r95];
$L__BB10_16:
	setp.eq.s32 	%p18, %r10, 1;
	setp.eq.s32 	%p19, %r5, 0;
	and.b32  	%r96, %r16, 65535;
	selp.b32 	%r97, 0, %r96, %p19;
	add.s32 	%r98, %r228, %r97;
	cvt.u32.u16 	%r20, %rs62;
	add.s32 	%r99, %r76, %r20;
	max.s32 	%r100, %r98, %r99;
	max.s32 	%r101, %r100, 0;
	cvt.u16.u32 	%rs62, %r101;
	and.b32  	%r21, %r101, 65535;
	max.s32 	%r239, %r239, %r21;
	@%p18 bra 	$L__BB10_47;
	mov.b32 	%r229, -4;
	@%p17 bra 	$L__BB10_19;
	ld.shared.u8 	%r103, [%r11+1];
	add.s32 	%r104, %r17, %r103;
	mov.u32 	%r105, _ZZ9sw_kernelILi32ELi352EEvPKhiPiS1_S2_iS2_iE17s_blosum62_matrix;
	add.s32 	%r106, %r105, %r104;
	ld.shared.s8 	%r229, [%r106];
$L__BB10_19:
	setp.eq.s32 	%p21, %r10, 2;
	add.s32 	%r107, %r229, %r20;
	cvt.u32.u16 	%r25, %rs61;
	max.u32 	%r108, %r25, %r21;
	add.s32 	%r109, %r108, %r76;
	max.s32 	%r110, %r107, %r109;
	max.s32 	%r111, %r110, 0;
	cvt.u16.u32 	%rs61, %r111;
	and.b32  	%r26, %r111, 65535;
	max.u32 	%r239, %r239, %r26;
	@%p21 bra 	$L__BB10_47;
	mov.b32 	%r230, -4;
	@%p17 bra 	$L__BB10_22;
	ld.shared.u8 	%r113, [%r11+2];
	add.s32 	%r114, %r17, %r113;
	mov.u32 	%r115, _ZZ9sw_kernelILi32ELi352EEvPKhiPiS1_S2_iS2_iE17s_blosum62_matrix;
	add.s32 	%r116, %r115, %r114;
	ld.shared.s8 	%r230, [%r116];
$L__BB10_22:
	setp.eq.s32 	%p23, %r10, 3;
	add.s32 	%r117, %r230, %r25;
	cvt.u32.u16 	%r30, %rs60;
	max.u32 	%r118, %r30, %r26;
	add.s32 	%r119, %r118, %r76;
	max.s32 	%r120, %r117, %r119;
	max.s32 	%r121, %r120, 0;
	cvt.u16.u32 	%rs60, %r121;
	and.b32  	%r31, %r121, 65535;
	max.u32 	%r239, %r239, %r31;
	@%p23 bra 	$L__BB10_47;
	mov.b32 	%r231, -4;
	@%p17 bra 	$L__BB10_25;
	ld.shared.u8 	%r123, [%r11+3];
	add.s32 	%r124, %r17, %r123;
	mov.u32 	%r125, _ZZ9sw_kernelILi32ELi352EEvPKhiPiS1_S2_iS2_iE17s_blosum62_matrix;
	add.s32 	%r126, %r125, %r124;
	ld.shared.s8 	%r231, [%r126];
$L__BB10_25:
	setp.eq.s32 	%p25, %r10, 4;
	add.s32 	%r127, %r231, %r30;
	cvt.u32.u16 	%r35, %rs59;
	max.u32 	%r128, %r35, %r31;
	add.s32 	%r129, %r128, %r76;
	max.s32 	%r130, %r127, %r129;
	max.s32 	%r131, %r130, 0;
	cvt.u16.u32 	%rs59, %r131;
	and.b32  	%r36, %r131, 65535;
	max.u32 	%r239, %r239, %r36;
	@%p25 bra 	$L__BB10_47;
	mov.b32 	%r232, -4;
	@%p17 bra 	$L__BB10_28;
	ld.shared.u8 	%r133, [%r11+4];
	add.s32 	%r134, %r17, %r133;
	mov.u32 	%r135, _ZZ9sw_kernelILi32ELi352EEvPKhiPiS1_S2_iS2_iE17s_blosum62_matrix;
	add.s32 	%r136, %r135, %r134;
	ld.shared.s8 	%r232, [%r136];
$L__BB10_28:
	setp.eq.s32 	%p27, %r10, 5;
	add.s32 	%r137, %r232, %r35;
	cvt.u32.u16 	%r40, %rs58;
	max.u32 	%r138, %r40, %r36;
	add.s32 	%r139, %r138, %r76;
	max.s32 	%r140, %r137, %r139;
	max.s32 	%r141, %r140, 0;
	cvt.u16.u32 	%rs58, %r141;
	and.b32  	%r41, %r141, 65535;
	max.u32 	%r239, %r239, %r41;
	@%p27 bra 	$L__BB10_47;
	mov.b32 	%r233, -4;
	@%p17 bra 	$L__BB10_31;
	ld.shared.u8 	%r143, [%r11+5];
	add.s32 	%r144, %r17, %r143;
	mov.u32 	%r145, _ZZ9sw_kernelILi32ELi352EEvPKhiPiS1_S2_iS2_iE17s_blosum62_matrix;
	add.s32 	%r146, %r145, %r144;
	ld.shared.s8 	%r233, [%r146];
$L__BB10_31:
	setp.eq.s32 	%p29, %r10, 6;
	add.s32 	%r147, %r233, %r40;
	cvt.u32.u16 	%r45, %rs57;
	max.u32 	%r148, %r45, %r41;
	add.s32 	%r149, %r148, %r76;
	max.s32 	%r150, %r147, %r149;
	max.s32 	%r151, %r150, 0;
	cvt.u16.u32 	%rs57, %r151;
	and.b32  	%r46, %r151, 65535;
	max.u32 	%r239, %r239, %r46;
	@%p29 bra 	$L__BB10_47;
	mov.b32 	%r234, -4;
	@%p17 bra 	$L__BB10_34;
	ld.shared.u8 	%r153, [%r11+6];
	add.s32 	%r154, %r17, %r153;
	mov.u32 	%r155, _ZZ9sw_kernelILi32ELi352EEvPKhiPiS1_S2_iS2_iE17s_blosum62_matrix;
	add.s32 	%r156, %r155, %r154;
	ld.shared.s8 	%r234, [%r156];
$L__BB10_34:
	setp.eq.s32 	%p31, %r10, 7;
	add.s32 	%r157, %r234, %r45;
	cvt.u32.u16 	%r50, %rs56;
	max.u32 	%r158, %r50, %r46;
	add.s32 	%r159, %r158, %r76;
	max.s32 	%r160, %r157, %r159;
	max.s32 	%r161, %r160, 0;
	cvt.u16.u32 	%rs56, %r161;
	and.b32  	%r51, %r161, 65535;
	max.u32 	%r239, %r239, %r51;
	@%p31 bra 	$L__BB10_47;
	mov.b32 	%r235, -4;
	@%p17 bra 	$L__BB10_37;
	ld.shared.u8 	%r163, [%r11+7];
	add.s32 	%r164, %r17, %r163;
	mov.u32 	%r165, _ZZ9sw_kernelILi32ELi352EEvPKhiPiS1_S2_iS2_iE17s_blosum62_matrix;
	add.s32 	%r166, %r165, %r164;
	ld.shared.s8 	%r235, [%r166];
$L__BB10_37:
	setp.eq.s32 	%p33, %r10, 8;
	add.s32 	%r167, %r235, %r50;
	cvt.u32.u16 	%r55, %rs55;
	max.u32 	%r168, %r55, %r51;
	add.s32 	%r169, %r168, %r76;
	max.s32 	%r170, %r167, %r169;
	max.s32 	%r171, %r170, 0;
	cvt.u16.u32 	%rs55, %r171;
	and.b32  	%r56, %r171, 65535;
	max.u32 	%r239, %r239, %r56;
	@%p33 bra 	$L__BB10_47;
	mov.b32 	%r236, -4;
	@%p17 bra 	$L__BB10_40;
	ld.shared.u8 	%r173, [%r11+8];
	add.s32 	%r174, %r17, %r173;
	mov.u32 	%r175, _ZZ9sw_kernelILi32ELi352EEvPKhiPiS1_S2_iS2_iE17s_blosum62_matrix;
	add.s32 	%r176, %r175, %r174;
	ld.shared.s8 	%r236, [%r176];
$L__BB10_40:
	setp.eq.s32 	%p35, %r10, 9;
	add.s32 	%r177, %r236, %r55;
	cvt.u32.u16 	%r60, %rs54;
	max.u32 	%r178, %r60, %r56;
	add.s32 	%r179, %r178, %r76;
	max.s32 	%r180, %r177, %r179;
	max.s32 	%r181, %r180, 0;
	cvt.u16.u32 	%rs54, %r181;
	and.b32  	%r61, %r181, 65535;
	max.u32 	%r239, %r239, %r61;
	@%p35 bra 	$L__BB10_47;
	mov.b32 	%r237, -4;
	@%p17 bra 	$L__BB10_43;
	ld.shared.u8 	%r183, [%r11+9];
	add.s32 	%r184, %r17, %r183;
	mov.u32 	%r185, _ZZ9sw_kernelILi32ELi352EEvPKhiPiS1_S2_iS2_iE17s_blosum62_matrix;
	add.s32 	%r186, %r185, %r184;
	ld.shared.s8 	%r237, [%r186];
$L__BB10_43:
	setp.eq.s32 	%p37, %r10, 10;
	add.s32 	%r187, %r237, %r60;
	cvt.u32.u16 	%r65, %rs53;
	max.u32 	%r188, %r65, %r61;
	add.s32 	%r189, %r188, %r76;
	max.s32 	%r190, %r187, %r189;
	max.s32 	%r191, %r190, 0;
	cvt.u16.u32 	%rs53, %r191;
	and.b32  	%r66, %r191, 65535;
	max.u32 	%r239, %r239, %r66;
	@%p37 bra 	$L__BB10_47;
	mov.b32 	%r238, -4;
	@%p17 bra 	$L__BB10_46;
	ld.shared.u8 	%r193, [%r11+10];
	add.s32 	%r194, %r17, %r193;
	mov.u32 	%r195, _ZZ9sw_kernelILi32ELi352EEvPKhiPiS1_S2_iS2_iE17s_blosum62_matrix;
	add.s32 	%r196, %r195, %r194;
	ld.shared.s8 	%r238, [%r196];
$L__BB10_46:
	add.s32 	%r197, %r238, %r65;
	max.u32 	%r198, %r15, %r66;
	add.s32 	%r199, %r198, %r76;
	max.s32 	%r200, %r197, %r199;
	max.s32 	%r201, %r200, 0;
	cvt.u16.u32 	%rs52, %r201;
	and.b32  	%r202, %r201, 65535;
	max.u32 	%r239, %r239, %r202;
$L__BB10_47:
	cvt.u32.u16 	%r203, %rs52;
	shfl.sync.up.b32	%r204|%p39, %r203, 1, 0, -1;
	add.s32 	%r226, %r226, 1;
	add.s64 	%rd38, %rd38, 1;
	setp.ne.s32 	%p40, %r226, -1;
	@%p40 bra 	$L__BB10_13;
$L__BB10_48:
	shl.b32 	%r205, %r5, 2;
	mov.u32 	%r206, _ZZ9sw_kernelILi32ELi352EEvPKhiPiS1_S2_iS2_iE17s_reduction_array;
	add.s32 	%r74, %r206, %r205;
	st.shared.u32 	[%r74], %r239;
	bar.warp.sync 	-1;
	setp.gt.u32 	%p41, %r5, 15;
	@%p41 bra 	$L__BB10_50;
	ld.shared.u32 	%r207, [%r74];
	ld.shared.u32 	%r208, [%r74+64];
	max.s32 	%r209, %r207, %r208;
	st.shared.u32 	[%r74], %r209;
$L__BB10_50:
	bar.warp.sync 	-1;
	setp.gt.u32 	%p42, %r5, 7;
	@%p42 bra 	$L__BB10_52;
	ld.shared.u32 	%r210, [%r74];
	ld.shared.u32 	%r211, [%r74+32];
	max.s32 	%r212, %r210, %r211;
	st.shared.u32 	[%r74], %r212;
$L__BB10_52:
	bar.warp.sync 	-1;
	setp.gt.u32 	%p43, %r5, 3;
	@%p43 bra 	$L__BB10_54;
	ld.shared.u32 	%r213, [%r74];
	ld.shared.u32 	%r214, [%r74+16];
	max.s32 	%r215, %r213, %r214;
	st.shared.u32 	[%r74], %r215;
$L__BB10_54:
	bar.warp.sync 	-1;
	setp.gt.u32 	%p44, %r5, 1;
	@%p44 bra 	$L__BB10_56;
	ld.shared.u32 	%r216, [%r74];
	ld.shared.u32 	%r217, [%r74+8];
	max.s32 	%r218, %r216, %r217;
	st.shared.u32 	[%r74], %r218;
$L__BB10_56:
	bar.warp.sync 	-1;
	setp.ne.s32 	%p45, %r5, 0;
	@%p45 bra 	$L__BB10_58;
	ld.shared.u32 	%r219, [%r74];
	ld.shared.u32 	%r220, [_ZZ9sw_kernelILi32ELi352EEvPKhiPiS1_S2_iS2_iE17s_reduction_array+4];
	max.s32 	%r221, %r219, %r220;
	st.shared.u32 	[%r74], %r221;
$L__BB10_58:
	setp.ne.s32 	%p46, %r5, 0;
	bar.warp.sync 	-1;
	@%p46 bra 	$L__BB10_60;
	ld.shared.u32 	%r222, [_ZZ9sw_kernelILi32ELi352EEvPKhiPiS1_S2_iS2_iE17s_reduction_array];
	mul.wide.u32 	%rd32, %r1, 4;
	add.s64 	%rd33, %rd1, %rd32;
	st.global.u32 	[%rd33], %r222;
$L__BB10_60:
	bar.sync 	0;
$L__BB10_61:
	ret;

}
	// .globl	_Z9sw_kernelILi32ELi384EEvPKhiPiS1_S2_iS2_i
.visible .entry _Z9sw_kernelILi32ELi384EEvPKhiPiS1_S2_iS2_i(
	.param .u64 .ptr .align 1 _Z9sw_kernelILi32ELi384EEvPKhiPiS1_S2_iS2_i_param_0,
	.param .u32 _Z9sw_kernelILi32ELi384EEvPKhiPiS1_S2_iS2_i_param_1,
	.param .u64 .ptr .align 1 _Z9sw_kernelILi32ELi384EEvPKhiPiS1_S2_iS2_i_param_2,
	.param .u64 .ptr .align 1 _Z9sw_kernelILi32ELi384EEvPKhiPiS1_S2_iS2_i_param_3,
	.param .u64 .ptr .align 1 _Z9sw_kernelILi32ELi384EEvPKhiPiS1_S2_iS2_i_param_4,
	.param .u32 _Z9sw_kernelILi32ELi384EEvPKhiPiS1_S2_iS2_i_param_5,
	.param .u64 .ptr .align 1 _Z9sw_kernelILi32ELi384EEvPKhiPiS1_S2_iS2_i_param_6,
	.param .u32 _Z9sw_kernelILi32ELi384EEvPKhiPiS1_S2_iS2_i_param_7
)
{
	.reg .pred 	%p<49>;
	.reg .b16 	%rs<68>;
	.reg .b32 	%r<257>;
	.reg .b64 	%rd<39>;
	// demoted variable
	.shared .align 1 .b8 _ZZ9sw_kernelILi32ELi384EEvPKhiPiS1_S2_iS2_iE17s_blosum62_matrix[400];
	// demoted variable
	.shared .align 1 .b8 _ZZ9sw_kernelILi32ELi384EEvPKhiPiS1_S2_iS2_iE17s_query_seq_sdata[384];
	// demoted variable
	.shared .align 4 .b8 _ZZ9sw_kernelILi32ELi384EEvPKhiPiS1_S2_iS2_iE17s_reduction_array[128];
	ld.param.u64 	%rd11, [_Z9sw_kernelILi32ELi384EEvPKhiPiS1_S2_iS2_i_param_0];
	ld.param.u32 	%r80, [_Z9sw_kernelILi32ELi384EEvPKhiPiS1_S2_iS2_i_param_1];
	ld.param.u64 	%rd12, [_Z9sw_kernelILi32ELi384EEvPKhiPiS1_S2_iS2_i_param_2];
	ld.param.u64 	%rd13, [_Z9sw_kernelILi32ELi384EEvPKhiPiS1_S2_iS2_i_param_3];
	ld.param.u64 	%rd14, [_Z9sw_kernelILi32ELi384EEvPKhiPiS1_S2_iS2_i_param_4];
	ld.param.u32 	%r82, [_Z9sw_kernelILi32ELi384EEvPKhiPiS1_S2_iS2_i_param_5];
	ld.param.u64 	%rd15, [_Z9sw_kernelILi32ELi384EEvPKhiPiS1_S2_iS2_i_param_6];
	ld.param.u32 	%r81, [_Z9sw_kernelILi32ELi384EEvPKhiPiS1_S2_iS2_i_param_7];
	cvta.to.global.u64 	%rd1, %rd15;
	mov.u32 	%r1, %ctaid.x;
	setp.ge.s32 	%p1, %r1, %r82;
	@%p1 bra 	$L__BB11_64;
	cvta.to.global.u64 	%rd16, %rd12;
	cvta.to.global.u64 	%rd17, %rd14;
	mul.wide.u32 	%rd18, %r1, 4;
	add.s64 	%rd19, %rd16, %rd18;
	ld.global.u32 	%r83, [%rd19];
	mul.wide.s32 	%rd20, %r83, 4;
	add.s64 	%rd21, %rd17, %rd20;
	ld.global.u32 	%r84, [%rd21+-4];
	ld.global.u32 	%r85, [%rd21];
	not.b32 	%r86, %r84;
	add.s32 	%r4, %r85, %r86;
	setp.ne.s32 	%p2, %r80, 0;
	setp.ne.s32 	%p3, %r4, 0;
	and.pred  	%p4, %p2, %p3;
	setp.lt.s32 	%p5, %r80, 385;
	and.pred  	%p6, %p5, %p4;
	setp.le.s32 	%p7, %r84, %r85;
	and.pred  	%p8, %p6, %p7;
	@%p8 bra 	$L__BB11_3;
	add.s64 	%rd35, %rd1, %rd18;
	mov.b32 	%r238, -1;
	st.global.u32 	[%rd35], %r238;
	bra.uni 	$L__BB11_64;
$L__BB11_3:
	mov.u32 	%r5, %tid.x;
	setp.gt.u32 	%p9, %r5, 399;
	@%p9 bra 	$L__BB11_6;
	cvt.u64.u32 	%rd22, %r5;
	mov.u64 	%rd23, blosum62_matrix_cuda_global;
	add.s64 	%rd36, %rd23, %rd22;
	mov.u32 	%r87, _ZZ9sw_kernelILi32ELi384EEvPKhiPiS1_S2_iS2_iE17s_blosum62_matrix;
	mov.u32 	%r239, %r5;
$L__BB11_5:
	ld.global.u8 	%rs40, [%rd36];
	add.s32 	%r88, %r87, %r239;
	st.shared.u8 	[%r88], %rs40;
	add.s32 	%r7, %r239, 32;
	add.s64 	%rd36, %rd36, 32;
	setp.lt.u32 	%p10, %r239, 368;
	mov.u32 	%r239, %r7;
	@%p10 bra 	$L__BB11_5;
$L__BB11_6:
	setp.gt.u32 	%p11, %r5, 383;
	@%p11 bra 	$L__BB11_11;
	cvt.u64.u32 	%rd24, %r5;
	cvta.to.global.u64 	%rd25, %rd11;
	add.s64 	%rd37, %rd25, %rd24;
	mov.u32 	%r89, _ZZ9sw_kernelILi32ELi384EEvPKhiPiS1_S2_iS2_iE17s_query_seq_sdata;
	mov.u32 	%r240, %r5;
$L__BB11_8:
	setp.ge.s32 	%p12, %r240, %r80;
	mov.b16 	%rs43, 0;
	@%p12 bra 	$L__BB11_10;
	ld.global.u8 	%rs43, [%rd37];
$L__BB11_10:
	add.s32 	%r90, %r89, %r240;
	st.shared.u8 	[%r90], %rs43;
	add.s32 	%r9, %r240, 32;
	add.s64 	%rd37, %rd37, 32;
	setp.lt.u32 	%p13, %r240, 352;
	mov.u32 	%r240, %r9;
	@%p13 bra 	$L__BB11_8;
$L__BB11_11:
	setp.lt.s32 	%p14, %r4, 1;
	mov.b32 	%r255, 0;
	@%p14 bra 	$L__BB11_51;
	cvt.s64.s32 	%rd26, %r84;
	mul.lo.s32 	%r93, %r5, 12;
	max.s32 	%r94, %r80, %r93;
	sub.s32 	%r10, %r94, %r93;
	mov.u32 	%r95, _ZZ9sw_kernelILi32ELi384EEvPKhiPiS1_S2_iS2_iE17s_query_seq_sdata;
	add.s32 	%r11, %r95, %r93;
	sub.s32 	%r241, %r84, %r85;
	cvta.to.global.u64 	%rd27, %rd13;
	add.s64 	%rd28, %rd26, %rd27;
	add.s64 	%rd38, %rd28, 1;
	mov.b32 	%r255, 0;
	mov.b16 	%rs56, 0;
	mov.u64 	%rd30, char_to_uint;
	mov.u16 	%rs57, %rs56;
	mov.u16 	%rs58, %rs56;
	mov.u16 	%rs59, %rs56;
	mov.u16 	%rs60, %rs56;
	mov.u16 	%rs61, %rs56;
	mov.u16 	%rs62, %rs56;
	mov.u16 	%rs63, %rs56;
	mov.u16 	%rs64, %rs56;
	mov.u16 	%rs65, %rs56;
	mov.u16 	%rs66, %rs56;
	mov.u16 	%rs67, %rs56;
$L__BB11_13:
	setp.eq.s32 	%p15, %r10, 0;
	cvt.u32.u16 	%r15, %rs56;
	shfl.sync.up.b32	%r16|%p16, %r15, 1, 0, -1;
	ld.global.s8 	%rd29, [%rd38];
	add.s64 	%rd31, %rd30, %rd29;
	ld.const.u8 	%rs15, [%rd31];
	mul.wide.u16 	%r17, %rs15, 20;
	@%p15 bra 	$L__BB11_50;
	setp.gt.u16 	%p17, %rs15, 19;
	mov.b32 	%r243, -4;
	@%p17 bra 	$L__BB11_16;
	ld.shared.u8 	%r97, [%r11];
	add.s32 	%r98, %r17, %r97;
	mov.u32 	%r99, _ZZ9sw_kernelILi32ELi384EEvPKhiPiS1_S2_iS2_iE17s_blosum62_matrix;
	add.s32 	%r100, %r99, %r98;
	ld.shared.s8 	%r243, [%r100];
$L__BB11_16:
	setp.eq.s32 	%p18, %r10, 1;
	setp.eq.s32 	%p19, %r5, 0;
	and.b32  	%r101, %r16, 65535;
	selp.b32 	%r102, 0, %r101, %p19;
	add.s32 	%r103, %r243, %r102;
	cvt.u32.u16 	%r20, %rs67;
	add.s32 	%r104, %r81, %r20;
	max.s32 	%r105, %r103, %r104;
	max.s32 	%r106, %r105, 0;
	cvt.u16.u32 	%rs67, %r106;
	and.b32  	%r21, %r106, 65535;
	max.s32 	%r255, %r255, %r21;
	@%p18 bra 	$L__BB11_50;
	mov.b32 	%r244, -4;
	@%p17 bra 	$L__BB11_19;
	ld.shared.u8 	%r108, [%r11+1];
	add.s32 	%r109, %r17, %r108;
	mov.u32 	%r110, _ZZ9sw_kernelILi32ELi384EEvPKhiPiS1_S2_iS2_iE17s_blosum62_matrix;
	add.s32 	%r111, %r110, %r109;
	ld.shared.s8 	%r244, [%r111];
$L__BB11_19:
	setp.eq.s32 	%p21, %r10, 2;
	add.s32 	%r112, %r244, %r20;
	cvt.u32.u16 	%r25, %rs66;
	max.u32 	%r113, %r25, %r21;
	add.s32 	%r114, %r113, %r81;
	max.s32 	%r115, %r112, %r114;
	max.s32 	%r116, %r115, 0;
	cvt.u16.u32 	%rs66, %r116;
	and.b32  	%r26, %r116, 65535;
	max.u32 	%r255, %r255, %r26;
	@%p21 bra 	$L__BB11_50;
	mov.b32 	%r245, -4;
	@%p17 bra 	$L__BB11_22;
	ld.shared.u8 	%r118, [%r11+2];
	add.s32 	%r119, %r17, %r118;
	mov.u32 	%r120, _ZZ9sw_kernelILi32ELi384EEvPKhiPiS1_S2_iS2_iE17s_blosum62_matrix;
	add.s32 	%r121, %r120, %r119;
	ld.shared.s8 	%r245, [%r121];
$L__BB11_22:
	setp.eq.s32 	%p23, %r10, 3;
	add.s32 	%r122, %r245, %r25;
	cvt.u32.u16 	%r30, %rs65;
	max.u32 	%r123, %r30, %r26;
	add.s32 	%r124, %r123, %r81;
	max.s32 	%r125, %r122, %r124;
	max.s32 	%r126, %r125, 0;
	cvt.u16.u32 	%rs65, %r126;
	and.b32  	%r31, %r126, 65535;
	max.u32 	%r255, %r255, %r31;
	@%p23 bra 	$L__BB11_50;
	mov.b32 	%r246, -4;
	@%p17 bra 	$L__BB11_25;
	ld.shared.u8 	%r128, [%r11+3];
	add.s32 	%r129, %r17, %r128;
	mov.u32 	%r130, _ZZ9sw_kernelILi32ELi384EEvPKhiPiS1_S2_iS2_iE17s_blosum62_matrix;
	add.s32 	%r131, %r130, %r129;
	ld.shared.s8 	%r246, [%r131];
$L__BB11_25:
	setp.eq.s32 	%p25, %r10, 4;
	add.s32 	%r132, %r246, %r30;
	cvt.u32.u16 	%r35, %rs64;
	max.u32 	%r133, %r35, %r31;
	add.s32 	%r134, %r133, %r81;
	max.s32 	%r135, %r132, %r134;
	max.s32 	%r136, %r135, 0;
	cvt.u16.u32 	%rs64, %r136;
	and.b32  	%r36, %r136, 65535;
	max.u32 	%r255, %r255, %r36;
	@%p25 bra 	$L__BB11_50;
	mov.b32 	%r247, -4;
	@%p17 bra 	$L__BB11_28;
	ld.shared.u8 	%r138, [%r11+4];
	add.s32 	%r139, %r17, %r138;
	mov.u32 	%r140, _ZZ9sw_kernelILi32ELi384EEvPKhiPiS1_S2_iS2_iE17s_blosum62_matrix;
	add.s32 	%r141, %r140, %r139;
	ld.shared.s8 	%r247, [%r141];
$L__BB11_28:
	setp.eq.s32 	%p27, %r10, 5;
	add.s32 	%r142, %r247, %r35;
	cvt.u32.u16 	%r40, %rs63;
	max.u32 	%r143, %r40, %r36;
	add.s32 	%r144, %r143, %r81;
	max.s32 	%r145, %r142, %r144;
	max.s32 	%r146, %r145, 0;
	cvt.u16.u32 	%rs63, %r146;
	and.b32  	%r41, %r146, 65535;
	max.u32 	%r255, %r255, %r41;
	@%p27 bra 	$L__BB11_50;
	mov.b32 	%r248, -4;
	@%p17 bra 	$L__BB11_31;
	ld.shared.u8 	%r148, [%r11+5];
	add.s32 	%r149, %r17, %r148;
	mov.u32 	%r150, _ZZ9sw_kernelILi32ELi384EEvPKhiPiS1_S2_iS2_iE17s_blosum62_matrix;
	add.s32 	%r151, %r150, %r149;
	ld.shared.s8 	%r248, [%r151];
$L__BB11_31:
	setp.eq.s32 	%p29, %r10, 6;
	add.s32 	%r152, %r248, %r40;
	cvt.u32.u16 	%r45, %rs62;
	max.u32 	%r153, %r45, %r41;
	add.s32 	%r154, %r153, %r81;
	max.s32 	%r155, %r152, %r154;
	max.s32 	%r156, %r155, 0;
	cvt.u16.u32 	%rs62, %r156;
	and.b32  	%r46, %r156, 65535;
	max.u32 	%r255, %r255, %r46;
	@%p29 bra 	$L__BB11_50;
	mov.b32 	%r249, -4;
	@%p17 bra 	$L__BB11_34;
	ld.shared.u8 	%r158, [%r11+6];
	add.s32 	%r159, %r17, %r158;
	mov.u32 	%r160, _ZZ9sw_kernelILi32ELi384EEvPKhiPiS1_S2_iS2_iE17s_blosum62_matrix;
	add.s32 	%r161, %r160, %r159;
	ld.shared.s8 	%r249, [%r161];
$L__BB11_34:
	setp.eq.s32 	%p31, %r10, 7;
	add.s32 	%r162, %r249, %r45;
	cvt.u32.u16 	%r50, %rs61;
	max.u32 	%r163, %r50, %r46;
	add.s32 	%r164, %r163, %r81;
	max.s32 	%r165, %r162, %r164;
	max.s32 	%r166, %r165, 0;
	cvt.u16.u32 	%rs61, %r166;
	and.b32  	%r51, %r166, 65535;
	max.u32 	%r255, %r255, %r51;
	@%p31 bra 	$L__BB11_50;
	mov.b32 	%r250, -4;
	@%p17 bra 	$L__BB11_37;
	ld.shared.u8 	%r168, [%r11+7];
	add.s32 	%r169, %r17, %r168;
	mov.u32 	%r170, _ZZ9sw_kernelILi32ELi384EEvPKhiPiS1_S2_iS2_iE17s_blosum62_matrix;
	add.s32 	%r171, %r170, %r169;
	ld.shared.s8 	%r250, [%r171];
$L__BB11_37:
	setp.eq.s32 	%p33, %r10, 8;
	add.s32 	%r172, %r250, %r50;
	cvt.u32.u16 	%r55, %rs60;
	max.u32 	%r173, %r55, %r51;
	add.s32 	%r174, %r173, %r81;
	max.s32 	%r175, %r172, %r174;
	max.s32 	%r176, %r175, 0;
	cvt.u16.u32 	%rs60, %r176;
	and.b32  	%r56, %r176, 65535;
	max.u32 	%r255, %r255, %r56;
	@%p33 bra 	$L__BB11_50;
	mov.b32 	%r251, -4;
	@%p17 bra 	$L__BB11_40;
	ld.shared.u8 	%r178, [%r11+8];
	add.s32 	%r179, %r17, %r178;
	mov.u32 	%r180, _ZZ9sw_kernelILi32ELi384EEvPKhiPiS1_S2_iS2_iE17s_blosum62_matrix;
	add.s32 	%r181, %r180, %r179;
	ld.shared.s8 	%r251, [%r181];
$L__BB11_40:
	setp.eq.s32 	%p35, %r10, 9;
	add.s32 	%r182, %r251, %r55;
	cvt.u32.u16 	%r60, %rs59;
	max.u32 	%r183, %r60, %r56;
	add.s32 	%r184, %r183, %r81;
	max.s32 	%r185, %r182, %r184;
	max.s32 	%r186, %r185, 0;
	cvt.u16.u32 	%rs59, %r186;
	and.b32  	%r61, %r186, 65535;
	max.u32 	%r255, %r255, %r61;
	@%p35 bra 	$L__BB11_50;
	mov.b32 	%r252, -4;
	@%p17 bra 	$L__BB11_43;
	ld.shared.u8 	%r188, [%r11+9];
	add.s32 	%r189, %r17, %r188;
	mov.u32 	%r190, _ZZ9sw_kernelILi32ELi384EEvPKhiPiS1_S2_iS2_iE17s_blosum62_matrix;
	add.s32 	%r191, %r190, %r189;
	ld.shared.s8 	%r252, [%r191];
$L__BB11_43:
	setp.eq.s32 	%p37, %r10, 10;
	add.s32 	%r192, %r252, %r60;
	cvt.u32.u16 	%r65, %rs58;
	max.u32 	%r193, %r65, %r61;
	add.s32 	%r194, %r193, %r81;
	max.s32 	%r195, %r192, %r194;
	max.s32 	%r196, %r195, 0;
	cvt.u16.u32 	%rs58, %r196;
	and.b32  	%r66, %r196, 65535;
	max.u32 	%r255, %r255, %r66;
	@%p37 bra 	$L__BB11_50;
	mov.b32 	%r253, -4;
	@%p17 bra 	$L__BB11_46;
	ld.shared.u8 	%r198, [%r11+10];
	add.s32 	%r199, %r17, %r198;
	mov.u32 	%r200, _ZZ9sw_kernelILi32ELi384EEvPKhiPiS1_S2_iS2_iE17s_blosum62_matrix;
	add.s32 	%r201, %r200, %r199;
	ld.shared.s8 	%r253, [%r201];
$L__BB11_46:
	setp.eq.s32 	%p39, %r10, 11;
	add.s32 	%r202, %r253, %r65;
	cvt.u32.u16 	%r70, %rs57;
	max.u32 	%r203, %r70, %r66;
	add.s32 	%r204, %r203, %r81;
	max.s32 	%r205, %r202, %r204;
	max.s32 	%r206, %r205, 0;
	cvt.u16.u32 	%rs57, %r206;
	and.b32  	%r71, %r206, 65535;
	max.u32 	%r255, %r255, %r71;
	@%p39 bra 	$L__BB11_50;
	mov.b32 	%r254, -4;
	@%p17 bra 	$L__BB11_49;
	ld.shared.u8 	%r208, [%r11+11];
	add.s32 	%r209, %r17, %r208;
	mov.u32 	%r210, _ZZ9sw_kernelILi32ELi384EEvPKhiPiS1_S2_iS2_iE17s_blosum62_matrix;
	add.s32 	%r211, %r210, %r209;
	ld.shared.s8 	%r254, [%r211];
$L__BB11_49:
	add.s32 	%r212, %r254, %r70;
	max.u32 	%r213, %r15, %r71;
	add.s32 	%r214, %r213, %r81;
	max.s32 	%r215, %r212, %r214;
	max.s32 	%r216, %r215, 0;
	cvt.u16.u32 	%rs56, %r216;
	and.b32  	%r217, %r216, 65535;
	max.u32 	%r255, %r255, %r217;
$L__BB11_50:
	cvt.u32.u16 	%r218, %rs56;
	shfl.sync.up.b32	%r219|%p41, %r218, 1, 0, -1;
	add.s32 	%r241, %r241, 1;
	add.s64 	%rd38, %rd38, 1;
	setp.ne.s32 	%p42, %r241, -1;
	@%p42 bra 	$L__BB11_13;
$L__BB11_51:
	shl.b32 	%r220, %r5, 2;
	mov.u32 	%r221, _ZZ9sw_kernelILi32ELi384EEvPKhiPiS1_S2_iS2_iE17s_reduction_array;
	add.s32 	%r79, %r221, %r220;
	st.shared.u32 	[%r79], %r255;
	bar.warp.sync 	-1;
	setp.gt.u32 	%p43, %r5, 15;
	@%p43 bra 	$L__BB11_53;
	ld.shared.u32 	%r222, [%r79];
	ld.shared.u32 	%r223, [%r79+64];
	max.s32 	%r224, %r222, %r223;
	st.shared.u32 	[%r79], %r224;
$L__BB11_53:
	bar.warp.sync 	-1;
	setp.gt.u32 	%p44, %r5, 7;
	@%p44 bra 	$L__BB11_55;
	ld.shared.u32 	%r225, [%r79];
	ld.shared.u32 	%r226, [%r79+32];
	max.s32 	%r227, %r225, %r226;
	st.shared.u32 	[%r79], %r227;
$L__BB11_55:
	bar.warp.sync 	-1;
	setp.gt.u32 	%p45, %r5, 3;
	@%p45 bra 	$L__BB11_57;
	ld.shared.u32 	%r228, [%r79];
	ld.shared.u32 	%r229, [%r79+16];
	max.s32 	%r230, %r228, %r229;
	st.shared.u32 	[%r79], %r230;
$L__BB11_57:
	bar.warp.sync 	-1;
	setp.gt.u32 	%p46, %r5, 1;
	@%p46 bra 	$L__BB11_59;
	ld.shared.u32 	%r231, [%r79];
	ld.shared.u32 	%r232, [%r79+8];
	max.s32 	%r233, %r231, %r232;
	st.shared.u32 	[%r79], %r233;
$L__BB11_59:
	bar.warp.sync 	-1;
	setp.ne.s32 	%p47, %r5, 0;
	@%p47 bra 	$L__BB11_61;
	ld.shared.u32 	%r234, [%r79];
	ld.shared.u32 	%r235, [_ZZ9sw_kernelILi32ELi384EEvPKhiPiS1_S2_iS2_iE17s_reduction_array+4];
	max.s32 	%r236, %r234, %r235;
	st.shared.u32 	[%r79], %r236;
$L__BB11_61:
	setp.ne.s32 	%p48, %r5, 0;
	bar.warp.sync 	-1;
	@%p48 bra 	$L__BB11_63;
	ld.shared.u32 	%r237, [_ZZ9sw_kernelILi32ELi384EEvPKhiPiS1_S2_iS2_iE17s_reduction_array];
	mul.wide.u32 	%rd32, %r1, 4;
	add.s64 	%rd33, %rd1, %rd32;
	st.global.u32 	[%rd33], %r237;
$L__BB11_63:
	bar.sync 	0;
$L__BB11_64:
	ret;

}
	// .globl	_Z9sw_kernelILi32ELi416EEvPKhiPiS1_S2_iS2_i
.visible .entry _Z9sw_kernelILi32ELi416EEvPKhiPiS1_S2_iS2_i(
	.param .u64 .ptr .align 1 _Z9sw_kernelILi32ELi416EEvPKhiPiS1_S2_iS2_i_param_0,
	.param .u32 _Z9sw_kernelILi32ELi416EEvPKhiPiS1_S2_iS2_i_param_1,
	.param .u64 .ptr .align 1 _Z9sw_kernelILi32ELi416EEvPKhiPiS1_S2_iS2_i_param_2,
	.param .u64 .ptr .align 1 _Z9sw_kernelILi32ELi416EEvPKhiPiS1_S2_iS2_i_param_3,
	.param .u64 .ptr .align 1 _Z9sw_kernelILi32ELi416EEvPKhiPiS1_S2_iS2_i_param_4,
	.param .u32 _Z9sw_kernelILi32ELi416EEvPKhiPiS1_S2_iS2_i_param_5,
	.param .u64 .ptr .align 1 _Z9sw_kernelILi32ELi416EEvPKhiPiS1_S2_iS2_i_param_6,
	.param .u32 _Z9sw_kernelILi32ELi416EEvPKhiPiS1_S2_iS2_i_param_7
)
{
	.reg .pred 	%p<51>;
	.reg .b16 	%rs<73>;
	.reg .b32 	%r<273>;
	.reg .b64 	%rd<39>;
	// demoted variable
	.shared .align 1 .b8 _ZZ9sw_kernelILi32ELi416EEvPKhiPiS1_S2_iS2_iE17s_blosum62_matrix[400];
	// demoted variable
	.shared .align 1 .b8 _ZZ9sw_kernelILi32ELi416EEvPKhiPiS1_S2_iS2_iE17s_query_seq_sdata[416];
	// demoted variable
	.shared .align 4 .b8 _ZZ9sw_kernelILi32ELi416EEvPKhiPiS1_S2_iS2_iE17s_reduction_array[128];
	ld.param.u64 	%rd11, [_Z9sw_kernelILi32ELi416EEvPKhiPiS1_S2_iS2_i_param_0];
	ld.param.u32 	%r85, [_Z9sw_kernelILi32ELi416EEvPKhiPiS1_S2_iS2_i_param_1];
	ld.param.u64 	%rd12, [_Z9sw_kernelILi32ELi416EEvPKhiPiS1_S2_iS2_i_param_2];
	ld.param.u64 	%rd13, [_Z9sw_kernelILi32ELi416EEvPKhiPiS1_S2_iS2_i_param_3];
	ld.param.u64 	%rd14, [_Z9sw_kernelILi32ELi416EEvPKhiPiS1_S2_iS2_i_param_4];
	ld.param.u32 	%r87, [_Z9sw_kernelILi32ELi416EEvPKhiPiS1_S2_iS2_i_param_5];
	ld.param.u64 	%rd15, [_Z9sw_kernelILi32ELi416EEvPKhiPiS1_S2_iS2_i_param_6];
	ld.param.u32 	%r86, [_Z9sw_kernelILi32ELi416EEvPKhiPiS1_S2_iS2_i_param_7];
	cvta.to.global.u64 	%rd1, %rd15;
	mov.u32 	%r1, %ctaid.x;
	setp.ge.s32 	%p1, %r1, %r87;
	@%p1 bra 	$L__BB12_67;
	cvta.to.global.u64 	%rd16, %rd12;
	cvta.to.global.u64 	%rd17, %rd14;
	mul.wide.u32 	%rd18, %r1, 4;
	add.s64 	%rd19, %rd16, %rd18;
	ld.global.u32 	%r88, [%rd19];
	mul.wide.s32 	%rd20, %r88, 4;
	add.s64 	%rd21, %rd17, %rd20;
	ld.global.u32 	%r89, [%rd21+-4];
	ld.global.u32 	%r90, [%rd21];
	not.b32 	%r91, %r89;
	add.s32 	%r4, %r90, %r91;
	setp.ne.s32 	%p2, %r85, 0;
	setp.ne.s32 	%p3, %r4, 0;
	and.pred  	%p4, %p2, %p3;
	setp.lt.s32 	%p5, %r85, 417;
	and.pred  	%p6, %p5, %p4;
	setp.le.s32 	%p7, %r89, %r90;
	and.pred  	%p8, %p6, %p7;
	@%p8 bra 	$L__BB12_3;
	add.s64 	%rd35, %rd1, %rd18;
	mov.b32 	%r253, -1;
	st.global.u32 	[%rd35], %r253;
	bra.uni 	$L__BB12_67;
$L__BB12_3:
	mov.u32 	%r5, %tid.x;
	setp.gt.u32 	%p9, %r5, 399;
	@%p9 bra 	$L__BB12_6;
	cvt.u64.u32 	%rd22, %r5;
	mov.u64 	%rd23, blosum62_matrix_cuda_global;
	add.s64 	%rd36, %rd23, %rd22;
	mov.u32 	%r92, _ZZ9sw_kernelILi32ELi416EEvPKhiPiS1_S2_iS2_iE17s_blosum62_matrix;
	mov.u32 	%r254, %r5;
$L__BB12_5:
	ld.global.u8 	%rs43, [%rd36];
	add.s32 	%r93, %r92, %r254;
	st.shared.u8 	[%r93], %rs43;
	add.s32 	%r7, %r254, 32;
	add.s64 	%rd36, %rd36, 32;
	setp.lt.u32 	%p10, %r254, 368;
	mov.u32 	%r254, %r7;
	@%p10 bra 	$L__BB12_5;
$L__BB12_6:
	setp.gt.u32 	%p11, %r5, 415;
	@%p11 bra 	$L__BB12_11;
	cvt.u64.u32 	%rd24, %r5;
	cvta.to.global.u64 	%rd25, %rd11;
	add.s64 	%rd37, %rd25, %rd24;
	mov.u32 	%r94, _ZZ9sw_kernelILi32ELi416EEvPKhiPiS1_S2_iS2_iE17s_query_seq_sdata;
	mov.u32 	%r255, %r5;
$L__BB12_8:
	setp.ge.s32 	%p12, %r255, %r85;
	mov.b16 	%rs46, 0;
	@%p12 bra 	$L__BB12_10;
	ld.global.u8 	%rs46, [%rd37];
$L__BB12_10:
	add.s32 	%r95, %r94, %r255;
	st.shared.u8 	[%r95], %rs46;
	add.s32 	%r9, %r255, 32;
	add.s64 	%rd37, %rd37, 32;
	setp.lt.u32 	%p13, %r255, 384;
	mov.u32 	%r255, %r9;
	@%p13 bra 	$L__BB12_8;
$L__BB12_11:
	setp.lt.s32 	%p14, %r4, 1;
	mov.b32 	%r271, 0;
	@%p14 bra 	$L__BB12_54;
	cvt.s64.s32 	%rd26, %r89;
	mul.lo.s32 	%r98, %r5, 13;
	max.s32 	%r99, %r85, %r98;
	sub.s32 	%r10, %r99, %r98;
	mov.u32 	%r100, _ZZ9sw_kernelILi32ELi416EEvPKhiPiS1_S2_iS2_iE17s_query_seq_sdata;
	add.s32 	%r11, %r100, %r98;
	sub.s32 	%r256, %r89, %r90;
	cvta.to.global.u64 	%rd27, %rd13;
	add.s64 	%rd28, %rd26, %rd27;
	add.s64 	%rd38, %rd28, 1;
	mov.b32 	%r271, 0;
	mov.b16 	%rs60, 0;
	mov.u64 	%rd30, char_to_uint;
	mov.u16 	%rs61, %rs60;
	mov.u16 	%rs62, %rs60;
	mov.u16 	%rs63, %rs60;
	mov.u16 	%rs64, %rs60;
	mov.u16 	%rs65, %rs60;
	mov.u16 	%rs66, %rs60;
	mov.u16 	%rs67, %rs60;
	mov.u16 	%rs68, %rs60;
	mov.u16 	%rs69, %rs60;
	mov.u16 	%rs70, %rs60;
	mov.u16 	%rs71, %rs60;
	mov.u16 	%rs72, %rs60;
$L__BB12_13:
	setp.eq.s32 	%p15, %r10, 0;
	cvt.u32.u16 	%r15, %rs60;
	shfl.sync.up.b32	%r16|%p16, %r15, 1, 0, -1;
	ld.global.s8 	%rd29, [%rd38];
	add.s64 	%rd31, %rd30, %rd29;
	ld.const.u8 	%rs16, [%rd31];
	mul.wide.u16 	%r17, %rs16, 20;
	@%p15 bra 	$L__BB12_53;
	setp.gt.u16 	%p17, %rs16, 19;
	mov.b32 	%r258, -4;
	@%p17 bra 	$L__BB12_16;
	ld.shared.u8 	%r102, [%r11];
	add.s32 	%r103, %r17, %r102;
	mov.u32 	%r104, _ZZ9sw_kernelILi32ELi416EEvPKhiPiS1_S2_iS2_iE17s_blosum62_matrix;
	add.s32 	%r105, %r104, %r103;
	ld.shared.s8 	%r258, [%r105];
$L__BB12_16:
	setp.eq.s32 	%p18, %r10, 1;
	setp.eq.s32 	%p19, %r5, 0;
	and.b32  	%r106, %r16, 65535;
	selp.b32 	%r107, 0, %r106, %p19;
	add.s32 	%r108, %r258, %r107;
	cvt.u32.u16 	%r20, %rs72;
	add.s32 	%r109, %r86, %r20;
	max.s32 	%r110, %r108, %r109;
	max.s32 	%r111, %r110, 0;
	cvt.u16.u32 	%rs72, %r111;
	and.b32  	%r21, %r111, 65535;
	max.s32 	%r271, %r271, %r21;
	@%p18 bra 	$L__BB12_53;
	mov.b32 	%r259, -4;
	@%p17 bra 	$L__BB12_19;
	ld.shared.u8 	%r113, [%r11+1];
	add.s32 	%r114, %r17, %r113;
	mov.u32 	%r115, _ZZ9sw_kernelILi32ELi416EEvPKhiPiS1_S2_iS2_iE17s_blosum62_matrix;
	add.s32 	%r116, %r115, %r114;
	ld.shared.s8 	%r259, [%r116];
$L__BB12_19:
	setp.eq.s32 	%p21, %r10, 2;
	add.s32 	%r117, %r259, %r20;
	cvt.u32.u16 	%r25, %rs71;
	max.u32 	%r118, %r25, %r21;
	add.s32 	%r119, %r118, %r86;
	max.s32 	%r120, %r117, %r119;
	max.s32 	%r121, %r120, 0;
	cvt.u16.u32 	%rs71, %r121;
	and.b32  	%r26, %r121, 65535;
	max.u32 	%r271, %r271, %r26;
	@%p21 bra 	$L__BB12_53;
	mov.b32 	%r260, -4;
	@%p17 bra 	$L__BB12_22;
	ld.shared.u8 	%r123, [%r11+2];
	add.s32 	%r124, %r17, %r123;
	mov.u32 	%r125, _ZZ9sw_kernelILi32ELi416EEvPKhiPiS1_S2_iS2_iE17s_blosum62_matrix;
	add.s32 	%r126, %r125, %r124;
	ld.shared.s8 	%r260, [%r126];
$L__BB12_22:
	setp.eq.s32 	%p23, %r10, 3;
	add.s32 	%r127, %r260, %r25;
	cvt.u32.u16 	%r30, %rs70;
	max.u32 	%r128, %r30, %r26;
	add.s32 	%r129, %r128, %r86;
	max.s32 	%r130, %r127, %r129;
	max.s32 	%r131, %r130, 0;
	cvt.u16.u32 	%rs70, %r131;
	and.b32  	%r31, %r131, 65535;
	max.u32 	%r271, %r271, %r31;
	@%p23 bra 	$L__BB12_53;
	mov.b32 	%r261, -4;
	@%p17 bra 	$L__BB12_25;
	ld.shared.u8 	%r133, [%r11+3];
	add.s32 	%r134, %r17, %r133;
	mov.u32 	%r135, _ZZ9sw_kernelILi32ELi416EEvPKhiPiS1_S2_iS2_iE17s_blosum62_matrix;
	add.s32 	%r136, %r135, %r134;
	ld.shared.s8 	%r261, [%r136];
$L__BB12_25:
	setp.eq.s32 	%p25, %r10, 4;
	add.s32 	%r137, %r261, %r30;
	cvt.u32.u16 	%r35, %rs69;
	max.u32 	%r138, %r35, %r31;
	add.s32 	%r139, %r138, %r86;
	max.s32 	%r140, %r137, %r139;
	max.s32 	%r141, %r140, 0;
	cvt.u16.u32 	%rs69, %r141;
	and.b32  	%r36, %r141, 65535;
	max.u32 	%r271, %r271, %r36;
	@%p25 bra 	$L__BB12_53;
	mov.b32 	%r262, -4;
	@%p17 bra 	$L__BB12_28;
	ld.shared.u8 	%r143, [%r11+4];
	add.s32 	%r144, %r17, %r143;
	mov.u32 	%r145, _ZZ9sw_kernelILi32ELi416EEvPKhiPiS1_S2_iS2_iE17s_blosum62_matrix;
	add.s32 	%r146, %r145, %r144;
	ld.shared.s8 	%r262, [%r146];
$L__BB12_28:
	setp.eq.s32 	%p27, %r10, 5;
	add.s32 	%r147, %r262, %r35;
	cvt.u32.u16 	%r40, %rs68;
	max.u32 	%r148, %r40, %r36;
	add.s32 	%r149, %r148, %r86;
	max.s32 	%r150, %r147, %r149;
	max.s32 	%r151, %r150, 0;
	cvt.u16.u32 	%rs68, %r151;
	and.b32  	%r41, %r151, 65535;
	max.u32 	%r271, %r271, %r41;
	@%p27 bra 	$L__BB12_53;
	mov.b32 	%r263, -4;
	@%p17 bra 	$L__BB12_31;
	ld.shared.u8 	%r153, [%r11+5];
	add.s32 	%r154, %r17, %r153;
	mov.u32 	%r155, _ZZ9sw_kernelILi32ELi416EEvPKhiPiS1_S2_iS2_iE17s_blosum62_matrix;
	add.s32 	%r156, %r155, %r154;
	ld.shared.s8 	%r263, [%r156];
$L__BB12_31:
	setp.eq.s32 	%p29, %r10, 6;
	add.s32 	%r157, %r263, %r40;
	cvt.u32.u16 	%r45, %rs67;
	max.u32 	%r158, %r45, %r41;
	add.s32 	%r159, %r158, %r86;
	max.s32 	%r160, %r157, %r159;
	max.s32 	%r161, %r160, 0;
	cvt.u16.u32 	%rs67, %r161;
	and.b32  	%r46, %r161, 65535;
	max.u32 	%r271, %r271, %r46;
	@%p29 bra 	$L__BB12_53;
	mov.b32 	%r264, -4;
	@%p17 bra 	$L__BB12_34;
	ld.shared.u8 	%r163, [%r11+6];
	add.s32 	%r164, %r17, %r163;
	mov.u32 	%r165, _ZZ9sw_kernelILi32ELi416EEvPKhiPiS1_S2_iS2_iE17s_blosum62_matrix;
	add.s32 	%r166, %r165, %r164;
	ld.shared.s8 	%r264, [%r166];
$L__BB12_34:
	setp.eq.s32 	%p31, %r10, 7;
	add.s32 	%r167, %r264, %r45;
	cvt.u32.u16 	%r50, %rs66;
	max.u32 	%r168, %r50, %r46;
	add.s32 	%r169, %r168, %r86;
	max.s32 	%r170, %r167, %r169;
	max.s32 	%r171, %r170, 0;
	cvt.u16.u32 	%rs66, %r171;
	and.b32  	%r51, %r171, 65535;
	max.u32 	%r271, %r271, %r51;
	@%p31 bra 	$L__BB12_53;
	mov.b32 	%r265, -4;
	@%p17 bra 	$L__BB12_37;
	ld.shared.u8 	%r173, [%r11+7];
	add.s32 	%r174, %r17, %r173;
	mov.u32 	%r175, _ZZ9sw_kernelILi32ELi416EEvPKhiPiS1_S2_iS2_iE17s_blosum62_matrix;
	add.s32 	%r176, %r175, %r174;
	ld.shared.s8 	%r265, [%r176];
$L__BB12_37:
	setp.eq.s32 	%p33, %r10, 8;
	add.s32 	%r177, %r265, %r50;
	cvt.u32.u16 	%r55, %rs65;
	max.u32 	%r178, %r55, %r51;
	add.s32 	%r179, %r178, %r86;
	max.s32 	%r180, %r177, %r179;
	max.s32 	%r181, %r180, 0;
	cvt.u16.u32 	%rs65, %r181;
	and.b32  	%r56, %r181, 65535;
	max.u32 	%r271, %r271, %r56;
	@%p33 bra 	$L__BB12_53;
	mov.b32 	%r266, -4;
	@%p17 bra 	$L__BB12_40;
	ld.shared.u8 	%r183, [%r11+8];
	add.s32 	%r184, %r17, %r183;
	mov.u32 	%r185, _ZZ9sw_kernelILi32ELi416EEvPKhiPiS1_S2_iS2_iE17s_blosum62_matrix;
	add.s32 	%r186, %r185, %r184;
	ld.shared.s8 	%r266, [%r186];
$L__BB12_40:
	setp.eq.s32 	%p35, %r10, 9;
	add.s32 	%r187, %r266, %r55;
	cvt.u32.u16 	%r60, %rs64;
	max.u32 	%r188, %r60, %r56;
	add.s32 	%r189, %r188, %r86;
	max.s32 	%r190, %r187, %r189;
	max.s32 	%r191, %r190, 0;
	cvt.u16.u32 	%rs64, %r191;
	and.b32  	%r61, %r191, 65535;
	max.u32 	%r271, %r271, %r61;
	@%p35 bra 	$L__BB12_53;
	mov.b32 	%r267, -4;
	@%p17 bra 	$L__BB12_43;
	ld.shared.u8 	%r193, [%r11+9];
	add.s32 	%r194, %r17, %r193;
	mov.u32 	%r195, _ZZ9sw_kernelILi32ELi416EEvPKhiPiS1_S2_iS2_iE17s_blosum62_matrix;
	add.s32 	%r196, %r195, %r194;
	ld.shared.s8 	%r267, [%r196];
$L__BB12_43:
	setp.eq.s32 	%p37, %r10, 10;
	add.s32 	%r197, %r267, %r60;
	cvt.u32.u16 	%r65, %rs63;
	max.u32 	%r198, %r65, %r61;
	add.s32 	%r199, %r198, %r86;
	max.s32 	%r200, %r197, %r199;
	max.s32 	%r201, %r200, 0;
	cvt.u16.u32 	%rs63, %r201;
	and.b32  	%r66, %r201, 65535;
	max.u32 	%r271, %r271, %r66;
	@%p37 bra 	$L__BB12_53;
	mov.b32 	%r268, -4;
	@%p17 bra 	$L__BB12_46;
	ld.shared.u8 	%r203, [%r11+10];
	add.s32 	%r204, %r17, %r203;
	mov.u32 	%r205, _ZZ9sw_kernelILi32ELi416EEvPKhiPiS1_S2_iS2_iE17s_blosum62_matrix;
	add.s32 	%r206, %r205, %r204;
	ld.shared.s8 	%r268, [%r206];
$L__BB12_46:
	setp.eq.s32 	%p39, %r10, 11;
	add.s32 	%r207, %r268, %r65;
	cvt.u32.u16 	%r70, %rs62;
	max.u32 	%r208, %r70, %r66;
	add.s32 	%r209, %r208, %r86;
	max.s32 	%r210, %r207, %r209;
	max.s32 	%r211, %r210, 0;
	cvt.u16.u32 	%rs62, %r211;
	and.b32  	%r71, %r211, 65535;
	max.u32 	%r271, %r271, %r71;
	@%p39 bra 	$L__BB12_53;
	mov.b32 	%r269, -4;
	@%p17 bra 	$L__BB12_49;
	ld.shared.u8 	%r213, [%r11+11];
	add.s32 	%r214, %r17, %r213;
	mov.u32 	%r215, _ZZ9sw_kernelILi32ELi416EEvPKhiPiS1_S2_iS2_iE17s_blosum62_matrix;
	add.s32 	%r216, %r215, %r214;
	ld.shared.s8 	%r269, [%r216];
$L__BB12_49:
	setp.eq.s32 	%p41, %r10, 12;
	add.s32 	%r217, %r269, %r70;
	cvt.u32.u16 	%r75, %rs61;
	max.u32 	%r218, %r75, %r71;
	add.s32 	%r219, %r218, %r86;
	max.s32 	%r220, %r217, %r219;
	max.s32 	%r221, %r220, 0;
	cvt.u16.u32 	%rs61, %r221;
	and.b32  	%r76, %r221, 65535;
	max.u32 	%r271, %r271, %r76;
	@%p41 bra 	$L__BB12_53;
	mov.b32 	%r270, -4;
	@%p17 bra 	$L__BB12_52;
	ld.shared.u8 	%r223, [%r11+12];
	add.s32 	%r224, %r17, %r223;
	mov.u32 	%r225, _ZZ9sw_kernelILi32ELi416EEvPKhiPiS1_S2_iS2_iE17s_blosum62_matrix;
	add.s32 	%r226, %r225, %r224;
	ld.shared.s8 	%r270, [%r226];
$L__BB12_52:
	add.s32 	%r227, %r270, %r75;
	max.u32 	%r228, %r15, %r76;
	add.s32 	%r229, %r228, %r86;
	max.s32 	%r230, %r227, %r229;
	max.s32 	%r231, %r230, 0;
	cvt.u16.u32 	%rs60, %r231;
	and.b32  	%r232, %r231, 65535;
	max.u32 	%r271, %r271, %r232;
$L__BB12_53:
	cvt.u32.u16 	%r233, %rs60;
	shfl.sync.up.b32	%r234|%p43, %r233, 1, 0, -1;
	add.s32 	%r256, %r256, 1;
	add.s64 	%rd38, %rd38, 1;
	setp.ne.s32 	%p44, %r256, -1;
	@%p44 bra 	$L__BB12_13;
$L__BB12_54:
	shl.b32 	%r235, %r5, 2;
	mov.u32 	%r236, _ZZ9sw_kernelILi32ELi416EEvPKhiPiS1_S2_iS2_iE17s_reduction_array;
	add.s32 	%r84, %r236, %r235;
	st.shared.u32 	[%r84], %r271;
	bar.warp.sync 	-1;
	setp.gt.u32 	%p45, %r5, 15;
	@%p45 bra 	$L__BB12_56;
	ld.shared.u32 	%r237, [%r84];
	ld.shared.u32 	%r238, [%r84+64];
	max.s32 	%r239, %r237, %r238;
	st.shared.u32 	[%r84], %r239;
$L__BB12_56:
	bar.warp.sync 	-1;
	setp.gt.u32 	%p46, %r5, 7;
	@%p46 bra 	$L__BB12_58;
	ld.shared.u32 	%r240, [%r84];
	ld.shared.u32 	%r241, [%r84+32];
	max.s32 	%r242, %r240, %r241;
	st.shared.u32 	[%r84], %r242;
$L__BB12_58:
	bar.warp.sync 	-1;
	setp.gt.u32 	%p47, %r5, 3;
	@%p47 bra 	$L__BB12_60;
	ld.shared.u32 	%r243, [%r84];
	ld.shared.u32 	%r244, [%r84+16];
	max.s32 	%r245, %r243, %r244;
	st.shared.u32 	[%r84], %r245;
$L__BB12_60:
	bar.warp.sync 	-1;
	setp.gt.u32 	%p48, %r5, 1;
	@%p48 bra 	$L__BB12_62;
	ld.shared.u32 	%r246, [%r84];
	ld.shared.u32 	%r247, [%r84+8];
	max.s32 	%r248, %r246, %r247;
	st.shared.u32 	[%r84], %r248;
$L__BB12_62:
	bar.warp.sync 	-1;
	setp.ne.s32 	%p49, %r5, 0;
	@%p49 bra 	$L__BB12_64;
	ld.shared.u32 	%r249, [%r84];
	ld.shared.u32 	%r250, [_ZZ9sw_kernelILi32ELi416EEvPKhiPiS1_S2_iS2_iE17s_reduction_array+4];
	max.s32 	%r251, %r249, %r250;
	st.shared.u32 	[%r84], %r251;
$L__BB12_64:
	setp.ne.s32 	%p50, %r5, 0;
	bar.warp.sync 	-1;
	@%p50 bra 	$L__BB12_66;
	ld.shared.u32 	%r252, [_ZZ9sw_kernelILi32ELi416EEvPKhiPiS1_S2_iS2_iE17s_reduction_array];
	mul.wide.u32 	%rd32, %r1, 4;
	add.s64 	%rd33, %rd1, %rd32;
	st.global.u32 	[%rd33], %r252;
$L__BB12_66:
	bar.sync 	0;
$L__BB12_67:
	ret;

}
	// .globl	_Z9sw_kernelILi32ELi448EEvPKhiPiS1_S2_iS2_i
.visible .entry _Z9sw_kernelILi32ELi448EEvPKhiPiS1_S2_iS2_i(
	.param .u64 .ptr .align 1 _Z9sw_kernelILi32ELi448EEvPKhiPiS1_S2_iS2_i_param_0,
	.param .u32 _Z9sw_kernelILi32ELi448EEvPKhiPiS1_S2_iS2_i_param_1,
	.param .u64 .ptr .align 1 _Z9sw_kernelILi32ELi448EEvPKhiPiS1_S2_iS2_i_param_2,
	.param .u64 .ptr .align 1 _Z9sw_kernelILi32ELi448EEvPKhiPiS1_S2_iS2_i_param_3,
	.param .u64 .ptr .align 1 _Z9sw_kernelILi32ELi448EEvPKhiPiS1_S2_iS2_i_param_4,
	.param .u32 _Z9sw_kernelILi32ELi448EEvPKhiPiS1_S2_iS2_i_param_5,
	.param .u64 .ptr .align 1 _Z9sw_kernelILi32ELi448EEvPKhiPiS1_S2_iS2_i_param_6,
	.param .u32 _Z9sw_kernelILi32ELi448EEvPKhiPiS1_S2_iS2_i_param_7
)
{
	.reg .pred 	%p<53>;
	.reg .b16 	%rs<78>;
	.reg .b32 	%r<289>;
	.reg .b64 	%rd<39>;
	// demoted variable
	.shared .align 1 .b8 _ZZ9sw_kernelILi32ELi448EEvPKhiPiS1_S2_iS2_iE17s_blosum62_matrix[400];
	// demoted variable
	.shared .align 1 .b8 _ZZ9sw_kernelILi32ELi448EEvPKhiPiS1_S2_iS2_iE17s_query_seq_sdata[448];
	// demoted variable
	.shared .align 4 .b8 _ZZ9sw_kernelILi32ELi448EEvPKhiPiS1_S2_iS2_iE17s_reduction_array[128];
	ld.param.u64 	%rd11, [_Z9sw_kernelILi32ELi448EEvPKhiPiS1_S2_iS2_i_param_0];
	ld.param.u32 	%r90, [_Z9sw_kernelILi32ELi448EEvPKhiPiS1_S2_iS2_i_param_1];
	ld.param.u64 	%rd12, [_Z9sw_kernelILi32ELi448EEvPKhiPiS1_S2_iS2_i_param_2];
	ld.param.u64 	%rd13, [_Z9sw_kernelILi32ELi448EEvPKhiPiS1_S2_iS2_i_param_3];
	ld.param.u64 	%rd14, [_Z9sw_kernelILi32ELi448EEvPKhiPiS1_S2_iS2_i_param_4];
	ld.param.u32 	%r92, [_Z9sw_kernelILi32ELi448EEvPKhiPiS1_S2_iS2_i_param_5];
	ld.param.u64 	%rd15, [_Z9sw_kernelILi32ELi448EEvPKhiPiS1_S2_iS2_i_param_6];
	ld.param.u32 	%r91, [_Z9sw_kernelILi32ELi448EEvPKhiPiS1_S2_iS2_i_param_7];
	cvta.to.global.u64 	%rd1, %rd15;
	mov.u32 	%r1, %ctaid.x;
	setp.ge.s32 	%p1, %r1, %r92;
	@%p1 bra 	$L__BB13_70;
	cvta.to.global.u64 	%rd16, %rd12;
	cvta.to.global.u64 	%rd17, %rd14;
	mul.wide.u32 	%rd18, %r1, 4;
	add.s64 	%rd19, %rd16, %rd18;
	ld.global.u32 	%r93, [%rd19];
	mul.wide.s32 	%rd20, %r93, 4;
	add.s64 	%rd21, %rd17, %rd20;
	ld.global.u32 	%r94, [%rd21+-4];
	ld.global.u32 	%r95, [%rd21];
	not.b32 	%r96, %r94;
	add.s32 	%r4, %r95, %r96;
	setp.ne.s32 	%p2, %r90, 0;
	setp.ne.s32 	%p3, %r4, 0;
	and.pred  	%p4, %p2, %p3;
	setp.lt.s32 	%p5, %r90, 449;
	and.pred  	%p6, %p5, %p4;
	setp.le.s32 	%p7, %r94, %r95;
	and.pred  	%p8, %p6, %p7;
	@%p8 bra 	$L__BB13_3;
	add.s64 	%rd35, %rd1, %rd18;
	mov.b32 	%r268, -1;
	st.global.u32 	[%rd35], %r268;
	bra.uni 	$L__BB13_70;
$L__BB13_3:
	mov.u32 	%r5, %tid.x;
	setp.gt.u32 	%p9, %r5, 399;
	@%p9 bra 	$L__BB13_6;
	cvt.u64.u32 	%rd22, %r5;
	mov.u64 	%rd23, blosum62_matrix_cuda_global;
	add.s64 	%rd36, %rd23, %rd22;
	mov.u32 	%r97, _ZZ9sw_kernelILi32ELi448EEvPKhiPiS1_S2_iS2_iE17s_blosum62_matrix;
	mov.u32 	%r269, %r5;
$L__BB13_5:
	ld.global.u8 	%rs46, [%rd36];
	add.s32 	%r98, %r97, %r269;
	st.shared.u8 	[%r98], %rs46;
	add.s32 	%r7, %r269, 32;
	add.s64 	%rd36, %rd36, 32;
	setp.lt.u32 	%p10, %r269, 368;
	mov.u32 	%r269, %r7;
	@%p10 bra 	$L__BB13_5;
$L__BB13_6:
	setp.gt.u32 	%p11, %r5, 447;
	@%p11 bra 	$L__BB13_11;
	cvt.u64.u32 	%rd24, %r5;
	cvta.to.global.u64 	%rd25, %rd11;
	add.s64 	%rd37, %rd25, %rd24;
	mov.u32 	%r99, _ZZ9sw_kernelILi32ELi448EEvPKhiPiS1_S2_iS2_iE17s_query_seq_sdata;
	mov.u32 	%r270, %r5;
$L__BB13_8:
	setp.ge.s32 	%p12, %r270, %r90;
	mov.b16 	%rs49, 0;
	@%p12 bra 	$L__BB13_10;
	ld.global.u8 	%rs49, [%rd37];
$L__BB13_10:
	add.s32 	%r100, %r99, %r270;
	st.shared.u8 	[%r100], %rs49;
	add.s32 	%r9, %r270, 32;
	add.s64 	%rd37, %rd37, 32;
	setp.lt.u32 	%p13, %r270, 416;
	mov.u32 	%r270, %r9;
	@%p13 bra 	$L__BB13_8;
$L__BB13_11:
	setp.lt.s32 	%p14, %r4, 1;
	mov.b32 	%r287, 0;
	@%p14 bra 	$L__BB13_57;
	cvt.s64.s32 	%rd26, %r94;
	mul.lo.s32 	%r103, %r5, 14;
	max.s32 	%r104, %r90, %r103;
	sub.s32 	%r10, %r104, %r103;
	mov.u32 	%r105, _ZZ9sw_kernelILi32ELi448EEvPKhiPiS1_S2_iS2_iE17s_query_seq_sdata;
	add.s32 	%r11, %r105, %r103;
	sub.s32 	%r271, %r94, %r95;
	cvta.to.global.u64 	%rd27, %rd13;
	add.s64 	%rd28, %rd26, %rd27;
	add.s64 	%rd38, %rd28, 1;
	mov.b32 	%r287, 0;
	mov.b16 	%rs64, 0;
	mov.u64 	%rd30, char_to_uint;
	mov.u16 	%rs65, %rs64;
	mov.u16 	%rs66, %rs64;
	mov.u16 	%rs67, %rs64;
	mov.u16 	%rs68, %rs64;
	mov.u16 	%rs69, %rs64;
	mov.u16 	%rs70, %rs64;
	mov.u16 	%rs71, %rs64;
	mov.u16 	%rs72, %rs64;
	mov.u16 	%rs73, %rs64;
	mov.u16 	%rs74, %rs64;
	mov.u16 	%rs75, %rs64;
	mov.u16 	%rs76, %rs64;
	mov.u16 	%rs77, %rs64;
$L__BB13_13:
	setp.eq.s32 	%p15, %r10, 0;
	cvt.u32.u16 	%r15, %rs64;
	shfl.sync.up.b32	%r16|%p16, %r15, 1, 0, -1;
	ld.global.s8 	%rd29, [%rd38];
	add.s64 	%rd31, %rd30, %rd29;
	ld.const.u8 	%rs17, [%rd31];
	mul.wide.u16 	%r17, %rs17, 20;
	@%p15 bra 	$L__BB13_56;
	setp.gt.u16 	%p17, %rs17, 19;
	mov.b32 	%r273, -4;
	@%p17 bra 	$L__BB13_16;
	ld.shared.u8 	%r107, [%r11];
	add.s32 	%r108, %r17, %r107;
	mov.u32 	%r109, _ZZ9sw_kernelILi32ELi448EEvPKhiPiS1_S2_iS2_iE17s_blosum62_matrix;
	add.s32 	%r110, %r109, %r108;
	ld.shared.s8 	%r273, [%r110];
$L__BB13_16:
	setp.eq.s32 	%p18, %r10, 1;
	setp.eq.s32 	%p19, %r5, 0;
	and.b32  	%r111, %r16, 65535;
	selp.b32 	%r112, 0, %r111, %p19;
	add.s32 	%r113, %r273, %r112;
	cvt.u32.u16 	%r20, %rs77;
	add.s32 	%r114, %r91, %r20;
	max.s32 	%r115, %r113, %r114;
	max.s32 	%r116, %r115, 0;
	cvt.u16.u32 	%rs77, %r116;
	and.b32  	%r21, %r116, 65535;
	max.s32 	%r287, %r287, %r21;
	@%p18 bra 	$L__BB13_56;
	mov.b32 	%r274, -4;
	@%p17 bra 	$L__BB13_19;
	ld.shared.u8 	%r118, [%r11+1];
	add.s32 	%r119, %r17, %r118;
	mov.u32 	%r120, _ZZ9sw_kernelILi32ELi448EEvPKhiPiS1_S2_iS2_iE17s_blosum62_matrix;
	add.s32 	%r121, %r120, %r119;
	ld.shared.s8 	%r274, [%r121];
$L__BB13_19:
	setp.eq.s32 	%p21, %r10, 2;
	add.s32 	%r122, %r274, %r20;
	cvt.u32.u16 	%r25, %rs76;
	max.u32 	%r123, %r25, %r21;
	add.s32 	%r124, %r123, %r91;
	max.s32 	%r125, %r122, %r124;
	max.s32 	%r126, %r125, 0;
	cvt.u16.u32 	%rs76, %r126;
	and.b32  	%r26, %r126, 65535;
	max.u32 	%r287, %r287, %r26;
	@%p21 bra 	$L__BB13_56;
	mov.b32 	%r275, -4;
	@%p17 bra 	$L__BB13_22;
	ld.shared.u8 	%r128, [%r11+2];
	add.s32 	%r129, %r17, %r128;
	mov.u32 	%r130, _ZZ9sw_kernelILi32ELi448EEvPKhiPiS1_S2_iS2_iE17s_blosum62_matrix;
	add.s32 	%r131, %r130, %r129;
	ld.shared.s8 	%r275, [%r131];
$L__BB13_22:
	setp.eq.s32 	%p23, %r10, 3;
	add.s32 	%r132, %r275, %r25;
	cvt.u32.u16 	%r30, %rs75;
	max.u32 	%r133, %r30, %r26;
	add.s32 	%r134, %r133, %r91;
	max.s32 	%r135, %r132, %r134;
	max.s32 	%r136, %r135, 0;
	cvt.u16.u32 	%rs75, %r136;
	and.b32  	%r31, %r136, 65535;
	max.u32 	%r287, %r287, %r31;
	@%p23 bra 	$L__BB13_56;
	mov.b32 	%r276, -4;
	@%p17 bra 	$L__BB13_25;
	ld.shared.u8 	%r138, [%r11+3];
	add.s32 	%r139, %r17, %r138;
	mov.u32 	%r140, _ZZ9sw_kernelILi32ELi448EEvPKhiPiS1_S2_iS2_iE17s_blosum62_matrix;
	add.s32 	%r141, %r140, %r139;
	ld.shared.s8 	%r276, [%r141];
$L__BB13_25:
	setp.eq.s32 	%p25, %r10, 4;
	add.s32 	%r142, %r276, %r30;
	cvt.u32.u16 	%r35, %rs74;
	max.u32 	%r143, %r35, %r31;
	add.s32 	%r144, %r143, %r91;
	max.s32 	%r145, %r142, %r144;
	max.s32 	%r146, %r145, 0;
	cvt.u16.u32 	%rs74, %r146;
	and.b32  	%r36, %r146, 65535;
	max.u32 	%r287, %r287, %r36;
	@%p25 bra 	$L__BB13_56;
	mov.b32 	%r277, -4;
	@%p17 bra 	$L__BB13_28;
	ld.shared.u8 	%r148, [%r11+4];
	add.s32 	%r149, %r17, %r148;
	mov.u32 	%r150, _ZZ9sw_kernelILi32ELi448EEvPKhiPiS1_S2_iS2_iE17s_blosum62_matrix;
	add.s32 	%r151, %r150, %r149;
	ld.shared.s8 	%r277, [%r151];
$L__BB13_28:
	setp.eq.s32 	%p27, %r10, 5;
	add.s32 	%r152, %r277, %r35;
	cvt.u32.u16 	%r40, %rs73;
	max.u32 	%r153, %r40, %r36;
	add.s32 	%r154, %r153, %r91;
	max.s32 	%r155, %r152, %r154;
	max.s32 	%r156, %r155, 0;
	cvt.u16.u32 	%rs73, %r156;
	and.b32  	%r41, %r156, 65535;
	max.u32 	%r287, %r287, %r41;
	@%p27 bra 	$L__BB13_56;
	mov.b32 	%r278, -4;
	@%p17 bra 	$L__BB13_31;
	ld.shared.u8 	%r158, [%r11+5];
	add.s32 	%r159, %r17, %r158;
	mov.u32 	%r160, _ZZ9sw_kernelILi32ELi448EEvPKhiPiS1_S2_iS2_iE17s_blosum62_matrix;
	add.s32 	%r161, %r160, %r159;
	ld.shared.s8 	%r278, [%r161];
$L__BB13_31:
	setp.eq.s32 	%p29, %r10, 6;
	add.s32 	%r162, %r278, %r40;
	cvt.u32.u16 	%r45, %rs72;
	max.u32 	%r163, %r45, %r41;
	add.s32 	%r164, %r163, %r91;
	max.s32 	%r165, %r162, %r164;
	max.s32 	%r166, %r165, 0;
	cvt.u16.u32 	%rs72, %r166;
	and.b32  	%r46, %r166, 65535;
	max.u32 	%r287, %r287, %r46;
	@%p29 bra 	$L__BB13_56;
	mov.b32 	%r279, -4;
	@%p17 bra 	$L__BB13_34;
	ld.shared.u8 	%r168, [%r11+6];
	add.s32 	%r169, %r17, %r168;
	mov.u32 	%r170, _ZZ9sw_kernelILi32ELi448EEvPKhiPiS1_S2_iS2_iE17s_blosum62_matrix;
	add.s32 	%r171, %r170, %r169;
	ld.shared.s8 	%r279, [%r171];
$L__BB13_34:
	setp.eq.s32 	%p31, %r10, 7;
	add.s32 	%r172, %r279, %r45;
	cvt.u32.u16 	%r50, %rs71;
	max.u32 	%r173, %r50, %r46;
	add.s32 	%r174, %r173, %r91;
	max.s32 	%r175, %r172, %r174;
	max.s32 	%r176, %r175, 0;
	cvt.u16.u32 	%rs71, %r176;
	and.b32  	%r51, %r176, 65535;
	max.u32 	%r287, %r287, %r51;
	@%p31 bra 	$L__BB13_56;
	mov.b32 	%r280, -4;
	@%p17 bra 	$L__BB13_37;
	ld.shared.u8 	%r178, [%r11+7];
	add.s32 	%r179, %r17, %r178;
	mov.u32 	%r180, _ZZ9sw_kernelILi32ELi448EEvPKhiPiS1_S2_iS2_iE17s_blosum62_matrix;
	add.s32 	%r181, %r180, %r179;
	ld.shared.s8 	%r280, [%r181];
$L__BB13_37:
	setp.eq.s32 	%p33, %r10, 8;
	add.s32 	%r182, %r280, %r50;
	cvt.u32.u16 	%r55, %rs70;
	max.u32 	%r183, %r55, %r51;
	add.s32 	%r184, %r183, %r91;
	max.s32 	%r185, %r182, %r184;
	max.s32 	%r186, %r185, 0;
	cvt.u16.u32 	%rs70, %r186;
	and.b32  	%r56, %r186, 65535;
	max.u32 	%r287, %r287, %r56;
	@%p33 bra 	$L__BB13_56;
	mov.b32 	%r281, -4;
	@%p17 bra 	$L__BB13_40;
	ld.shared.u8 	%r188, [%r11+8];
	add.s32 	%r189, %r17, %r188;
	mov.u32 	%r190, _ZZ9sw_kernelILi32ELi448EEvPKhiPiS1_S2_iS2_iE17s_blosum62_matrix;
	add.s32 	%r191, %r190, %r189;
	ld.shared.s8 	%r281, [%r191];
$L__BB13_40:
	setp.eq.s32 	%p35, %r10, 9;
	add.s32 	%r192, %r281, %r55;
	cvt.u32.u16 	%r60, %rs69;
	max.u32 	%r193, %r60, %r56;
	add.s32 	%r194, %r193, %r91;
	max.s32 	%r195, %r192, %r194;
	max.s32 	%r196, %r195, 0;
	cvt.u16.u32 	%rs69, %r196;
	and.b32  	%r61, %r196, 65535;
	max.u32 	%r287, %r287, %r61;
	@%p35 bra 	$L__BB13_56;
	mov.b32 	%r282, -4;
	@%p17 bra 	$L__BB13_43;
	ld.shared.u8 	%r198, [%r11+9];
	add.s32 	%r199, %r17, %r198;
	mov.u32 	%r200, _ZZ9sw_kernelILi32ELi448EEvPKhiPiS1_S2_iS2_iE17s_blosum62_matrix;
	add.s32 	%r201, %r200, %r199;
	ld.shared.s8 	%r282, [%r201];
$L__BB13_43:
	setp.eq.s32 	%p37, %r10, 10;
	add.s32 	%r202, %r282, %r60;
	cvt.u32.u16 	%r65, %rs68;
	max.u32 	%r203, %r65, %r61;
	add.s32 	%r204, %r203, %r91;
	max.s32 	%r205, %r202, %r204;
	max.s32 	%r206, %r205, 0;
	cvt.u16.u32 	%rs68, %r206;
	and.b32  	%r66, %r206, 65535;
	max.u32 	%r287, %r287, %r66;
	@%p37 bra 	$L__BB13_56;
	mov.b32 	%r283, -4;
	@%p17 bra 	$L__BB13_46;
	ld.shared.u8 	%r208, [%r11+10];
	add.s32 	%r209, %r17, %r208;
	mov.u32 	%r210, _ZZ9sw_kernelILi32ELi448EEvPKhiPiS1_S2_iS2_iE17s_blosum62_matrix;
	add.s32 	%r211, %r210, %r209;
	ld.shared.s8 	%r283, [%r211];
$L__BB13_46:
	setp.eq.s32 	%p39, %r10, 11;
	add.s32 	%r212, %r283, %r65;
	cvt.u32.u16 	%r70, %rs67;
	max.u32 	%r213, %r70, %r66;
	add.s32 	%r214, %r213, %r91;
	max.s32 	%r215, %r212, %r214;
	max.s32 	%r216, %r215, 0;
	cvt.u16.u32 	%rs67, %r216;
	and.b32  	%r71, %r216, 65535;
	max.u32 	%r287, %r287, %r71;
	@%p39 bra 	$L__BB13_56;
	mov.b32 	%r284, -4;
	@%p17 bra 	$L__BB13_49;
	ld.shared.u8 	%r218, [%r11+11];
	add.s32 	%r219, %r17, %r218;
	mov.u32 	%r220, _ZZ9sw_kernelILi32ELi448EEvPKhiPiS1_S2_iS2_iE17s_blosum62_matrix;
	add.s32 	%r221, %r220, %r219;
	ld.shared.s8 	%r284, [%r221];
$L__BB13_49:
	setp.eq.s32 	%p41, %r10, 12;
	add.s32 	%r222, %r284, %r70;
	cvt.u32.u16 	%r75, %rs66;
	max.u32 	%r223, %r75, %r71;
	add.s32 	%r224, %r223, %r91;
	max.s32 	%r225, %r222, %r224;
	max.s32 	%r226, %r225, 0;
	cvt.u16.u32 	%rs66, %r226;
	and.b32  	%r76, %r226, 65535;
	max.u32 	%r287, %r287, %r76;
	@%p41 bra 	$L__BB13_56;
	mov.b32 	%r285, -4;
	@%p17 bra 	$L__BB13_52;
	ld.shared.u8 	%r228, [%r11+12];
	add.s32 	%r229, %r17, %r228;
	mov.u32 	%r230, _ZZ9sw_kernelILi32ELi448EEvPKhiPiS1_S2_iS2_iE17s_blosum62_matrix;
	add.s32 	%r231, %r230, %r229;
	ld.shared.s8 	%r285, [%r231];
$L__BB13_52:
	setp.eq.s32 	%p43, %r10, 13;
	add.s32 	%r232, %r285, %r75;
	cvt.u32.u16 	%r80, %rs65;
	max.u32 	%r233, %r80, %r76;
	add.s32 	%r234, %r233, %r91;
	max.s32 	%r235, %r232, %r234;
	max.s32 	%r236, %r235, 0;
	cvt.u16.u32 	%rs65, %r236;
	and.b32  	%r81, %r236, 65535;
	max.u32 	%r287, %r287, %r81;
	@%p43 bra 	$L__BB13_56;
	mov.b32 	%r286, -4;
	@%p17 bra 	$L__BB13_55;
	ld.shared.u8 	%r238, [%r11+13];
	add.s32 	%r239, %r17, %r238;
	mov.u32 	%r240, _ZZ9sw_kernelILi32ELi448EEvPKhiPiS1_S2_iS2_iE17s_blosum62_matrix;
	add.s32 	%r241, %r240, %r239;
	ld.shared.s8 	%r286, [%r241];
$L__BB13_55:
	add.s32 	%r242, %r286, %r80;
	max.u32 	%r243, %r15, %r81;
	add.s32 	%r244, %r243, %r91;
	max.s32 	%r245, %r242, %r244;
	max.s32 	%r246, %r245, 0;
	cvt.u16.u32 	%rs64, %r246;
	and.b32  	%r247, %r246, 65535;
	max.u32 	%r287, %r287, %r247;
$L__BB13_56:
	cvt.u32.u16 	%r248, %rs64;
	shfl.sync.up.b32	%r249|%p45, %r248, 1, 0, -1;
	add.s32 	%r271, %r271, 1;
	add.s64 	%rd38, %rd38, 1;
	setp.ne.s32 	%p46, %r271, -1;
	@%p46 bra 	$L__BB13_13;
$L__BB13_57:
	shl.b32 	%r250, %r5, 2;
	mov.u32 	%r251, _ZZ9sw_kernelILi32ELi448EEvPKhiPiS1_S2_iS2_iE17s_reduction_array;
	add.s32 	%r89, %r251, %r250;
	st.shared.u32 	[%r89], %r287;
	bar.warp.sync 	-1;
	setp.gt.u32 	%p47, %r5, 15;
	@%p47 bra 	$L__BB13_59;
	ld.shared.u32 	%r252, [%r89];
	ld.shared.u32 	%r253, [%r89+64];
	max.s32 	%r254, %r252, %r253;
	st.shared.u32 	[%r89], %r254;
$L__BB13_59:
	bar.warp.sync 	-1;
	setp.gt.u32 	%p48, %r5, 7;
	@%p48 bra 	$L__BB13_61;
	ld.shared.u32 	%r255, [%r89];
	ld.shared.u32 	%r256, [%r89+32];
	max.s32 	%r257, %r255, %r256;
	st.shared.u32 	[%r89], %r257;
$L__BB13_61:
	bar.warp.sync 	-1;
	setp.gt.u32 	%p49, %r5, 3;
	@%p49 bra 	$L__BB13_63;
	ld.shared.u32 	%r258, [%r89];
	ld.shared.u32 	%r259, [%r89+16];
	max.s32 	%r260, %r258, %r259;
	st.shared.u32 	[%r89], %r260;
$L__BB13_63:
	bar.warp.sync 	-1;
	setp.gt.u32 	%p50, %r5, 1;
	@%p50 bra 	$L__BB13_65;
	ld.shared.u32 	%r261, [%r89];
	ld.shared.u32 	%r262, [%r89+8];
	max.s32 	%r263, %r261, %r262;
	st.shared.u32 	[%r89], %r263;
$L__BB13_65:
	bar.warp.sync 	-1;
	setp.ne.s32 	%p51, %r5, 0;
	@%p51 bra 	$L__BB13_67;
	ld.shared.u32 	%r264, [%r89];
	ld.shared.u32 	%r265, [_ZZ9sw_kernelILi32ELi448EEvPKhiPiS1_S2_iS2_iE17s_reduction_array+4];
	max.s32 	%r266, %r264, %r265;
	st.shared.u32 	[%r89], %r266;
$L__BB13_67:
	setp.ne.s32 	%p52, %r5, 0;
	bar.warp.sync 	-1;
	@%p52 bra 	$L__BB13_69;
	ld.shared.u32 	%r267, [_ZZ9sw_kernelILi32ELi448EEvPKhiPiS1_S2_iS2_iE17s_reduction_array];
	mul.wide.u32 	%rd32, %r1, 4;
	add.s64 	%rd33, %rd1, %rd32;
	st.global.u32 	[%rd33], %r267;
$L__BB13_69:
	bar.sync 	0;
$L__BB13_70:
	ret;

}
	// .globl	_Z9sw_kernelILi32ELi480EEvPKhiPiS1_S2_iS2_i
.visible .entry _Z9sw_kernelILi32ELi480EEvPKhiPiS1_S2_iS2_i(
	.param .u64 .ptr .align 1 _Z9sw_kernelILi32ELi480EEvPKhiPiS1_S2_iS2_i_param_0,
	.param .u32 _Z9sw_kernelILi32ELi480EEvPKhiPiS1_S2_iS2_i_param_1,
	.param .u64 .ptr .align 1 _Z9sw_kernelILi32ELi480EEvPKhiPiS1_S2_iS2_i_param_2,
	.param .u64 .ptr .align 1 _Z9sw_kernelILi32ELi480EEvPKhiPiS1_S2_iS2_i_param_3,
	.param .u64 .ptr .align 1 _Z9sw_kernelILi32ELi480EEvPKhiPiS1_S2_iS2_i_param_4,
	.param .u32 _Z9sw_kernelILi32ELi480EEvPKhiPiS1_S2_iS2_i_param_5,
	.param .u64 .ptr .align 1 _Z9sw_kernelILi32ELi480EEvPKhiPiS1_S2_iS2_i_param_6,
	.param .u32 _Z9sw_kernelILi32ELi480EEvPKhiPiS1_S2_iS2_i_param_7
)
{
	.reg .pred 	%p<55>;
	.reg .b16 	%rs<83>;
	.reg .b32 	%r<305>;
	.reg .b64 	%rd<41>;
	// demoted variable
	.shared .align 1 .b8 _ZZ9sw_kernelILi32ELi480EEvPKhiPiS1_S2_iS2_iE17s_blosum62_matrix[400];
	// demoted variable
	.shared .align 1 .b8 _ZZ9sw_kernelILi32ELi480EEvPKhiPiS1_S2_iS2_iE17s_query_seq_sdata[480];
	// demoted variable
	.shared .align 4 .b8 _ZZ9sw_kernelILi32ELi480EEvPKhiPiS1_S2_iS2_iE17s_reduction_array[128];
	ld.param.u64 	%rd11, [_Z9sw_kernelILi32ELi480EEvPKhiPiS1_S2_iS2_i_param_0];
	ld.param.u32 	%r95, [_Z9sw_kernelILi32ELi480EEvPKhiPiS1_S2_iS2_i_param_1];
	ld.param.u64 	%rd12, [_Z9sw_kernelILi32ELi480EEvPKhiPiS1_S2_iS2_i_param_2];
	ld.param.u64 	%rd13, [_Z9sw_kernelILi32ELi480EEvPKhiPiS1_S2_iS2_i_param_3];
	ld.param.u64 	%rd14, [_Z9sw_kernelILi32ELi480EEvPKhiPiS1_S2_iS2_i_param_4];
	ld.param.u32 	%r97, [_Z9sw_kernelILi32ELi480EEvPKhiPiS1_S2_iS2_i_param_5];
	ld.param.u64 	%rd15, [_Z9sw_kernelILi32ELi480EEvPKhiPiS1_S2_iS2_i_param_6];
	ld.param.u32 	%r96, [_Z9sw_kernelILi32ELi480EEvPKhiPiS1_S2_iS2_i_param_7];
	cvta.to.global.u64 	%rd1, %rd15;
	mov.u32 	%r1, %ctaid.x;
	setp.ge.s32 	%p1, %r1, %r97;
	@%p1 bra 	$L__BB14_73;
	cvta.to.global.u64 	%rd16, %rd12;
	cvta.to.global.u64 	%rd17, %rd14;
	mul.wide.u32 	%rd18, %r1, 4;
	add.s64 	%rd19, %rd16, %rd18;
	ld.global.u32 	%r98, [%rd19];
	mul.wide.s32 	%rd20, %r98, 4;
	add.s64 	%rd21, %rd17, %rd20;
	ld.global.u32 	%r99, [%rd21+-4];
	ld.global.u32 	%r100, [%rd21];
	not.b32 	%r101, %r99;
	add.s32 	%r4, %r100, %r101;
	setp.ne.s32 	%p2, %r95, 0;
	setp.ne.s32 	%p3, %r4, 0;
	and.pred  	%p4, %p2, %p3;
	setp.lt.s32 	%p5, %r95, 481;
	and.pred  	%p6, %p5, %p4;
	setp.le.s32 	%p7, %r99, %r100;
	and.pred  	%p8, %p6, %p7;
	@%p8 bra 	$L__BB14_3;
	add.s64 	%rd36, %rd1, %rd18;
	mov.b32 	%r283, -1;
	st.global.u32 	[%rd36], %r283;
	bra.uni 	$L__BB14_73;
$L__BB14_3:
	mov.u32 	%r5, %tid.x;
	setp.gt.u32 	%p9, %r5, 399;
	@%p9 bra 	$L__BB14_6;
	cvt.u64.u32 	%rd22, %r5;
	mov.u64 	%rd23, blosum62_matrix_cuda_global;
	add.s64 	%rd38, %rd23, %rd22;
	mov.u32 	%r102, _ZZ9sw_kernelILi32ELi480EEvPKhiPiS1_S2_iS2_iE17s_blosum62_matrix;
	mov.u32 	%r284, %r5;
$L__BB14_5:
	ld.global.u8 	%rs49, [%rd38];
	add.s32 	%r103, %r102, %r284;
	st.shared.u8 	[%r103], %rs49;
	add.s32 	%r7, %r284, 32;
	add.s64 	%rd38, %rd38, 32;
	setp.lt.u32 	%p10, %r284, 368;
	mov.u32 	%r284, %r7;
	@%p10 bra 	$L__BB14_5;
$L__BB14_6:
	setp.gt.u32 	%p11, %r5, 479;
	@%p11 bra 	$L__BB14_11;
	cvt.u64.u32 	%rd24, %r5;
	cvta.to.global.u64 	%rd25, %rd11;
	add.s64 	%rd39, %rd25, %rd24;
	mov.u32 	%r104, _ZZ9sw_kernelILi32ELi480EEvPKhiPiS1_S2_iS2_iE17s_query_seq_sdata;
	mov.u32 	%r285, %r5;
$L__BB14_8:
	setp.ge.s32 	%p12, %r285, %r95;
	mov.b16 	%rs52, 0;
	@%p12 bra 	$L__BB14_10;
	ld.global.u8 	%rs52, [%rd39];
$L__BB14_10:
	add.s32 	%r105, %r104, %r285;
	st.shared.u8 	[%r105], %rs52;
	add.s32 	%r9, %r285, 32;
	add.s64 	%rd39, %rd39, 32;
	setp.lt.u32 	%p13, %r285, 448;
	mov.u32 	%r285, %r9;
	@%p13 bra 	$L__BB14_8;
$L__BB14_11:
	setp.lt.s32 	%p14, %r4, 1;
	mov.b32 	%r303, 0;
	@%p14 bra 	$L__BB14_60;
	cvt.s64.s32 	%rd26, %r99;
	mul.lo.s32 	%r108, %r5, 15;
	max.s32 	%r109, %r95, %r108;
	sub.s32 	%r10, %r109, %r108;
	mov.u32 	%r110, _ZZ9sw_kernelILi32ELi480EEvPKhiPiS1_S2_iS2_iE17s_query_seq_sdata;
	add.s32 	%r11, %r110, %r108;
	sub.s32 	%r286, %r99, %r100;
	cvta.to.global.u64 	%rd27, %rd13;
	add.s64 	%rd28, %rd26, %rd27;
	add.s64 	%rd40, %rd28, 1;
	mov.b32 	%r303, 0;
	mov.b16 	%rs68, 0;
	mov.u64 	%rd30, char_to_uint;
	mov.u16 	%rs69, %rs68;
	mov.u16 	%rs70, %rs68;
	mov.u16 	%rs71, %rs68;
	mov.u16 	%rs72, %rs68;
	mov.u16 	%rs73, %rs68;
	mov.u16 	%rs74, %rs68;
	mov.u16 	%rs75, %rs68;
	mov.u16 	%rs76, %rs68;
	mov.u16 	%rs77, %rs68;
	mov.u16 	%rs78, %rs68;
	mov.u16 	%rs79, %rs68;
	mov.u16 	%rs80, %rs68;
	mov.u16 	%rs81, %rs68;
	mov.u16 	%rs82, %rs68;
$L__BB14_13:
	setp.eq.s32 	%p15, %r10, 0;
	cvt.u32.u16 	%r15, %rs68;
	shfl.sync.up.b32	%r16|%p16, %r15, 1, 0, -1;
	ld.global.s8 	%rd29, [%rd40];
	add.s64 	%rd31, %rd30, %rd29;
	ld.const.u8 	%rs18, [%rd31];
	mul.wide.u16 	%r17, %rs18, 20;
	@%p15 bra 	$L__BB14_59;
	setp.gt.u16 	%p17, %rs18, 19;
	mov.b32 	%r288, -4;
	@%p17 bra 	$L__BB14_16;
	ld.shared.u8 	%r112, [%r11];
	add.s32 	%r113, %r17, %r112;
	mov.u32 	%r114, _ZZ9sw_kernelILi32ELi480EEvPKhiPiS1_S2_iS2_iE17s_blosum62_matrix;
	add.s32 	%r115, %r114, %r113;
	ld.shared.s8 	%r288, [%r115];
$L__BB14_16:
	setp.eq.s32 	%p18, %r10, 1;
	setp.eq.s32 	%p19, %r5, 0;
	and.b32  	%r116, %r16, 65535;
	selp.b32 	%r117, 0, %r116, %p19;
	add.s32 	%r118, %r288, %r117;
	cvt.u32.u16 	%r20, %rs82;
	add.s32 	%r119, %r96, %r20;
	max.s32 	%r120, %r118, %r119;
	max.s32 	%r121, %r120, 0;
	cvt.u16.u32 	%rs82, %r121;
	and.b32  	%r21, %r121, 65535;
	max.s32 	%r303, %r303, %r21;
	@%p18 bra 	$L__BB14_59;
	mov.b32 	%r289, -4;
	@%p17 bra 	$L__BB14_19;
	ld.shared.u8 	%r123, [%r11+1];
	add.s32 	%r124, %r17, %r123;
	mov.u32 	%r125, _ZZ9sw_kernelILi32ELi480EEvPKhiPiS1_S2_iS2_iE17s_blosum62_matrix;
	add.s32 	%r126, %r125, %r124;
	ld.shared.s8 	%r289, [%r126];
$L__BB14_19:
	setp.eq.s32 	%p21, %r10, 2;
	add.s32 	%r127, %r289, %r20;
	cvt.u32.u16 	%r25, %rs81;
	max.u32 	%r128, %r25, %r21;
	add.s32 	%r129, %r128, %r96;
	max.s32 	%r130, %r127, %r129;
	max.s32 	%r131, %r130, 0;
	cvt.u16.u32 	%rs81, %r131;
	and.b32  	%r26, %r131, 65535;
	max.u32 	%r303, %r303, %r26;
	@%p21 bra 	$L__BB14_59;
	mov.b32 	%r290, -4;
	@%p17 bra 	$L__BB14_22;
	ld.shared.u8 	%r133, [%r11+2];
	add.s32 	%r134, %r17, %r133;
	mov.u32 	%r135, _ZZ9sw_kernelILi32ELi480EEvPKhiPiS1_S2_iS2_iE17s_blosum62_matrix;
	add.s32 	%r136, %r135, %r134;
	ld.shared.s8 	%r290, [%r136];
$L__BB14_22:
	setp.eq.s32 	%p23, %r10, 3;
	add.s32 	%r137, %r290, %r25;
	cvt.u32.u16 	%r30, %rs80;
	max.u32 	%r138, %r30, %r26;
	add.s32 	%r139, %r138, %r96;
	max.s32 	%r140, %r137, %r139;
	max.s32 	%r141, %r140, 0;
	cvt.u16.u32 	%rs80, %r141;
	and.b32  	%r31, %r141, 65535;
	max.u32 	%r303, %r303, %r31;
	@%p23 bra 	$L__BB14_59;
	mov.b32 	%r291, -4;
	@%p17 bra 	$L__BB14_25;
	ld.shared.u8 	%r143, [%r11+3];
	add.s32 	%r144, %r17, %r143;
	mov.u32 	%r145, _ZZ9sw_kernelILi32ELi480EEvPKhiPiS1_S2_iS2_iE17s_blosum62_matrix;
	add.s32 	%r146, %r145, %r144;
	ld.shared.s8 	%r291, [%r146];
$L__BB14_25:
	setp.eq.s32 	%p25, %r10, 4;
	add.s32 	%r147, %r291, %r30;
	cvt.u32.u16 	%r35, %rs79;
	max.u32 	%r148, %r35, %r31;
	add.s32 	%r149, %r148, %r96;
	max.s32 	%r150, %r147, %r149;
	max.s32 	%r151, %r150, 0;
	cvt.u16.u32 	%rs79, %r151;
	and.b32  	%r36, %r151, 65535;
	max.u32 	%r303, %r303, %r36;
	@%p25 bra 	$L__BB14_59;
	mov.b32 	%r292, -4;
	@%p17 bra 	$L__BB14_28;
	ld.shared.u8 	%r153, [%r11+4];
	add.s32 	%r154, %r17, %r153;
	mov.u32 	%r155, _ZZ9sw_kernelILi32ELi480EEvPKhiPiS1_S2_iS2_iE17s_blosum62_matrix;
	add.s32 	%r156, %r155, %r154;
	ld.shared.s8 	%r292, [%r156];
$L__BB14_28:
	setp.eq.s32 	%p27, %r10, 5;
	add.s32 	%r157, %r292, %r35;
	cvt.u32.u16 	%r40, %rs78;
	max.u32 	%r158, %r40, %r36;
	add.s32 	%r159, %r158, %r96;
	max.s32 	%r160, %r157, %r159;
	max.s32 	%r161, %r160, 0;
	cvt.u16.u32 	%rs78, %r161;
	and.b32  	%r41, %r161, 65535;
	max.u32 	%r303, %r303, %r41;
	@%p27 bra 	$L__BB14_59;
	mov.b32 	%r293, -4;
	@%p17 bra 	$L__BB14_31;
	ld.shared.u8 	%r163, [%r11+5];
	add.s32 	%r164, %r17, %r163;
	mov.u32 	%r165, _ZZ9sw_kernelILi32ELi480EEvPKhiPiS1_S2_iS2_iE17s_blosum62_matrix;
	add.s32 	%r166, %r165, %r164;
	ld.shared.s8 	%r293, [%r166];
$L__BB14_31:
	setp.eq.s32 	%p29, %r10, 6;
	add.s32 	%r167, %r293, %r40;
	cvt.u32.u16 	%r45, %rs77;
	max.u32 	%r168, %r45, %r41;
	add.s32 	%r169, %r168, %r96;
	max.s32 	%r170, %r167, %r169;
	max.s32 	%r171, %r170, 0;
	cvt.u16.u32 	%rs77, %r171;
	and.b32  	%r46, %r171, 65535;
	max.u32 	%r303, %r303, %r46;
	@%p29 bra 	$L__BB14_59;
	mov.b32 	%r294, -4;
	@%p17 bra 	$L__BB14_34;
	ld.shared.u8 	%r173, [%r11+6];
	add.s32 	%r174, %r17, %r173;
	mov.u32 	%r175, _ZZ9sw_kernelILi32ELi480EEvPKhiPiS1_S2_iS2_iE17s_blosum62_matrix;
	add.s32 	%r176, %r175, %r174;
	ld.shared.s8 	%r294, [%r176];
$L__BB14_34:
	setp.eq.s32 	%p31, %r10, 7;
	add.s32 	%r177, %r294, %r45;
	cvt.u32.u16 	%r50, %rs76;
	max.u32 	%r178, %r50, %r46;
	add.s32 	%r179, %r178, %r96;
	max.s32 	%r180, %r177, %r179;
	max.s32 	%r181, %r180, 0;
	cvt.u16.u32 	%rs76, %r181;
	and.b32  	%r51, %r181, 65535;
	max.u32 	%r303, %r303, %r51;
	@%p31 bra 	$L__BB14_59;
	mov.b32 	%r295, -4;
	@%p17 bra 	$L__BB14_37;
	ld.shared.u8 	%r183, [%r11+7];
	add.s32 	%r184, %r17, %r183;
	mov.u32 	%r185, _ZZ9sw_kernelILi32ELi480EEvPKhiPiS1_S2_iS2_iE17s_blosum62_matrix;
	add.s32 	%r186, %r185, %r184;
	ld.shared.s8 	%r295, [%r186];
$L__BB14_37:
	setp.eq.s32 	%p33, %r10, 8;
	add.s32 	%r187, %r295, %r50;
	cvt.u32.u16 	%r55, %rs75;
	max.u32 	%r188, %r55, %r51;
	add.s32 	%r189, %r188, %r96;
	max.s32 	%r190, %r187, %r189;
	max.s32 	%r191, %r190, 0;
	cvt.u16.u32 	%rs75, %r191;
	and.b32  	%r56, %r191, 65535;
	max.u32 	%r303, %r303, %r56;
	@%p33 bra 	$L__BB14_59;
	mov.b32 	%r296, -4;
	@%p17 bra 	$L__BB14_40;
	ld.shared.u8 	%r193, [%r11+8];
	add.s32 	%r194, %r17, %r193;
	mov.u32 	%r195, _ZZ9sw_kernelILi32ELi480EEvPKhiPiS1_S2_iS2_iE17s_blosum62_matrix;
	add.s32 	%r196, %r195, %r194;
	ld.shared.s8 	%r296, [%r196];
$L__BB14_40:
	setp.eq.s32 	%p35, %r10, 9;
	add.s32 	%r197, %r296, %r55;
	cvt.u32.u16 	%r60, %rs74;
	max.u32 	%r198, %r60, %r56;
	add.s32 	%r199, %r198, %r96;
	max.s32 	%r200, %r197, %r199;
	max.s32 	%r201, %r200, 0;
	cvt.u16.u32 	%rs74, %r201;
	and.b32  	%r61, %r201, 65535;
	max.u32 	%r303, %r303, %r61;
	@%p35 bra 	$L__BB14_59;
	mov.b32 	%r297, -4;
	@%p17 bra 	$L__BB14_43;
	ld.shared.u8 	%r203, [%r11+9];
	add.s32 	%r204, %r17, %r203;
	mov.u32 	%r205, _ZZ9sw_kernelILi32ELi480EEvPKhiPiS1_S2_iS2_iE17s_blosum62_matrix;
	add.s32 	%r206, %r205, %r204;
	ld.shared.s8 	%r297, [%r206];
$L__BB14_43:
	setp.eq.s32 	%p37, %r10, 10;
	add.s32 	%r207, %r297, %r60;
	cvt.u32.u16 	%r65, %rs73;
	max.u32 	%r208, %r65, %r61;
	add.s32 	%r209, %r208, %r96;
	max.s32 	%r210, %r207, %r209;
	max.s32 	%r211, %r210, 0;
	cvt.u16.u32 	%rs73, %r211;
	and.b32  	%r66, %r211, 65535;
	max.u32 	%r303, %r303, %r66;
	@%p37 bra 	$L__BB14_59;
	mov.b32 	%r298, -4;
	@%p17 bra 	$L__BB14_46;
	ld.shared.u8 	%r213, [%r11+10];
	add.s32 	%r214, %r17, %r213;
	mov.u32 	%r215, _ZZ9sw_kernelILi32ELi480EEvPKhiPiS1_S2_iS2_iE17s_blosum62_matrix;
	add.s32 	%r216, %r215, %r214;
	ld.shared.s8 	%r298, [%r216];
$L__BB14_46:
	setp.eq.s32 	%p39, %r10, 11;
	add.s32 	%r217, %r298, %r65;
	cvt.u32.u16 	%r70, %rs72;
	max.u32 	%r218, %r70, %r66;
	add.s32 	%r219, %r218, %r96;
	max.s32 	%r220, %r217, %r219;
	max.s32 	%r221, %r220, 0;
	cvt.u16.u32 	%rs72, %r221;
	and.b32  	%r71, %r221, 65535;
	max.u32 	%r303, %r303, %r71;
	@%p39 bra 	$L__BB14_59;
	mov.b32 	%r299, -4;
	@%p17 bra 	$L__BB14_49;
	ld.shared.u8 	%r223, [%r11+11];
	add.s32 	%r224, %r17, %r223;
	mov.u32 	%r225, _ZZ9sw_kernelILi32ELi480EEvPKhiPiS1_S2_iS2_iE17s_blosum62_matrix;
	add.s32 	%r226, %r225, %r224;
	ld.shared.s8 	%r299, [%r226];
$L__BB14_49:
	setp.eq.s32 	%p41, %r10, 12;
	add.s32 	%r227, %r299, %r70;
	cvt.u32.u16 	%r75, %rs71;
	max.u32 	%r228, %r75, %r71;
	add.s32 	%r229, %r228, %r96;
	max.s32 	%r230, %r227, %r229;
	max.s32 	%r231, %r230, 0;
	cvt.u16.u32 	%rs71, %r231;
	and.b32  	%r76, %r231, 65535;
	max.u32 	%r303, %r303, %r76;
	@%p41 bra 	$L__BB14_59;
	mov.b32 	%r300, -4;
	@%p17 bra 	$L__BB14_52;
	ld.shared.u8 	%r233, [%r11+12];
	add.s32 	%r234, %r17, %r233;
	mov.u32 	%r235, _ZZ9sw_kernelILi32ELi480EEvPKhiPiS1_S2_iS2_iE17s_blosum62_matrix;
	add.s32 	%r236, %r235, %r234;
	ld.shared.s8 	%r300, [%r236];
$L__BB14_52:
	setp.eq.s32 	%p43, %r10, 13;
	add.s32 	%r237, %r300, %r75;
	cvt.u32.u16 	%r80, %rs70;
	max.u32 	%r238, %r80, %r76;
	add.s32 	%r239, %r238, %r96;
	max.s32 	%r240, %r237, %r239;
	max.s32 	%r241, %r240, 0;
	cvt.u16.u32 	%rs70, %r241;
	and.b32  	%r81, %r241, 65535;
	max.u32 	%r303, %r303, %r81;
	@%p43 bra 	$L__BB14_59;
	mov.b32 	%r301, -4;
	@%p17 bra 	$L__BB14_55;
	ld.shared.u8 	%r243, [%r11+13];
	add.s32 	%r244, %r17, %r243;
	mov.u32 	%r245, _ZZ9sw_kernelILi32ELi480EEvPKhiPiS1_S2_iS2_iE17s_blosum62_matrix;
	add.s32 	%r246, %r245, %r244;
	ld.shared.s8 	%r301, [%r246];
$L__BB14_55:
	setp.eq.s32 	%p45, %r10, 14;
	add.s32 	%r247, %r301, %r80;
	cvt.u32.u16 	%r85, %rs69;
	max.u32 	%r248, %r85, %r81;
	add.s32 	%r249, %r248, %r96;
	max.s32 	%r250, %r247, %r249;
	max.s32 	%r251, %r250, 0;
	cvt.u16.u32 	%rs69, %r251;
	and.b32  	%r86, %r251, 65535;
	max.u32 	%r303, %r303, %r86;
	@%p45 bra 	$L__BB14_59;
	mov.b32 	%r302, -4;
	@%p17 bra 	$L__BB14_58;
	ld.shared.u8 	%r253, [%r11+14];
	add.s32 	%r254, %r17, %r253;
	mov.u32 	%r255, _ZZ9sw_kernelILi32ELi480EEvPKhiPiS1_S2_iS2_iE17s_blosum62_matrix;
	add.s32 	%r256, %r255, %r254;
	ld.shared.s8 	%r302, [%r256];
$L__BB14_58:
	add.s32 	%r257, %r302, %r85;
	max.u32 	%r258, %r15, %r86;
	add.s32 	%r259, %r258, %r96;
	max.s32 	%r260, %r257, %r259;
	max.s32 	%r261, %r260, 0;
	cvt.u16.u32 	%rs68, %r261;
	and.b32  	%r262, %r261, 65535;
	max.u32 	%r303, %r303, %r262;
$L__BB14_59:
	cvt.u32.u16 	%r263, %rs68;
	shfl.sync.up.b32	%r264|%p47, %r263, 1, 0, -1;
	add.s32 	%r286, %r286, 1;
	add.s64 	%rd40, %rd40, 1;
	setp.ne.s32 	%p48, %r286, -1;
	@%p48 bra 	$L__BB14_13;
$L__BB14_60:
	shl.b32 	%r265, %r5, 2;
	mov.u32 	%r266, _ZZ9sw_kernelILi32ELi480EEvPKhiPiS1_S2_iS2_iE17s_reduction_array;
	add.s32 	%r94, %r266, %r265;
	st.shared.u32 	[%r94], %r303;
	bar.warp.sync 	-1;
	setp.gt.u32 	%p49, %r5, 15;
	@%p49 bra 	$L__BB14_62;
	ld.shared.u32 	%r267, [%r94];
	ld.shared.u32 	%r268, [%r94+64];
	max.s32 	%r269, %r267, %r268;
	st.shared.u32 	[%r94], %r269;
$L__BB14_62:
	bar.warp.sync 	-1;
	setp.gt.u32 	%p50, %r5, 7;
	@%p50 bra 	$L__BB14_64;
	ld.shared.u32 	%r270, [%r94];
	ld.shared.u32 	%r271, [%r94+32];
	max.s32 	%r272, %r270, %r271;
	st.shared.u32 	[%r94], %r272;
$L__BB14_64:
	bar.warp.sync 	-1;
	setp.gt.u32 	%p51, %r5, 3;
	@%p51 bra 	$L__BB14_66;
	ld.shared.u32 	%r273, [%r94];
	ld.shared.u32 	%r274, [%r94+16];
	max.s32 	%r275, %r273, %r274;
	st.shared.u32 	[%r94], %r275;
$L__BB14_66:
	bar.warp.sync 	-1;
	setp.gt.u32 	%p52, %r5, 1;
	@%p52 bra 	$L__BB14_68;
	ld.shared.u32 	%r276, [%r94];
	ld.shared.u32 	%r277, [%r94+8];
	max.s32 	%r278, %r276, %r277;
	st.shared.u32 	[%r94], %r278;
$L__BB14_68:
	bar.warp.sync 	-1;
	setp.ne.s32 	%p53, %r5, 0;
	@%p53 bra 	$L__BB14_70;
	ld.shared.u32 	%r279, [%r94];
	ld.shared.u32 	%r280, [_ZZ9sw_kernelILi32ELi480EEvPKhiPiS1_S2_iS2_iE17s_reduction_array+4];
	max.s32 	%r281, %r279, %r280;
	st.shared.u32 	[%r94], %r281;
$L__BB14_70:
	setp.ne.s32 	%p54, %r5, 0;
	bar.warp.sync 	-1;
	@%p54 bra 	$L__BB14_72;
	ld.param.u64 	%rd37, [_Z9sw_kernelILi32ELi480EEvPKhiPiS1_S2_iS2_i_param_6];
	ld.shared.u32 	%r282, [_ZZ9sw_kernelILi32ELi480EEvPKhiPiS1_S2_iS2_iE17s_reduction_array];
	cvta.to.global.u64 	%rd32, %rd37;
	mul.wide.u32 	%rd33, %r1, 4;
	add.s64 	%rd34, %rd32, %rd33;
	st.global.u32 	[%rd34], %r282;
$L__BB14_72:
	bar.sync 	0;
$L__BB14_73:
	ret;

}
	// .globl	_Z9sw_kernelILi32ELi512EEvPKhiPiS1_S2_iS2_i
.visible .entry _Z9sw_kernelILi32ELi512EEvPKhiPiS1_S2_iS2_i(
	.param .u64 .ptr .align 1 _Z9sw_kernelILi32ELi512EEvPKhiPiS1_S2_iS2_i_param_0,
	.param .u32 _Z9sw_kernelILi32ELi512EEvPKhiPiS1_S2_iS2_i_param_1,
	.param .u64 .ptr .align 1 _Z9sw_kernelILi32ELi512EEvPKhiPiS1_S2_iS2_i_param_2,
	.param .u64 .ptr .align 1 _Z9sw_kernelILi32ELi512EEvPKhiPiS1_S2_iS2_i_param_3,
	.param .u64 .ptr .align 1 _Z9sw_kernelILi32ELi512EEvPKhiPiS1_S2_iS2_i_param_4,
	.param .u32 _Z9sw_kernelILi32ELi512EEvPKhiPiS1_S2_iS2_i_param_5,
	.param .u64 .ptr .align 1 _Z9sw_kernelILi32ELi512EEvPKhiPiS1_S2_iS2_i_param_6,
	.param .u32 _Z9sw_kernelILi32ELi512EEvPKhiPiS1_S2_iS2_i_param_7
)
{
	.reg .pred 	%p<57>;
	.reg .b16 	%rs<88>;
	.reg .b32 	%r<321>;
	.reg .b64 	%rd<41>;
	// demoted variable
	.shared .align 1 .b8 _ZZ9sw_kernelILi32ELi512EEvPKhiPiS1_S2_iS2_iE17s_blosum62_matrix[400];
	// demoted variable
	.shared .align 1 .b8 _ZZ9sw_kernelILi32ELi512EEvPKhiPiS1_S2_iS2_iE17s_query_seq_sdata[512];
	// demoted variable
	.shared .align 4 .b8 _ZZ9sw_kernelILi32ELi512EEvPKhiPiS1_S2_iS2_iE17s_reduction_array[128];
	ld.param.u64 	%rd11, [_Z9sw_kernelILi32ELi512EEvPKhiPiS1_S2_iS2_i_param_0];
	ld.param.u32 	%r100, [_Z9sw_kernelILi32ELi512EEvPKhiPiS1_S2_iS2_i_param_1];
	ld.param.u64 	%rd12, [_Z9sw_kernelILi32ELi512EEvPKhiPiS1_S2_iS2_i_param_2];
	ld.param.u64 	%rd13, [_Z9sw_kernelILi32ELi512EEvPKhiPiS1_S2_iS2_i_param_3];
	ld.param.u64 	%rd14, [_Z9sw_kernelILi32ELi512EEvPKhiPiS1_S2_iS2_i_param_4];
	ld.param.u32 	%r102, [_Z9sw_kernelILi32ELi512EEvPKhiPiS1_S2_iS2_i_param_5];
	ld.param.u64 	%rd15, [_Z9sw_kernelILi32ELi512EEvPKhiPiS1_S2_iS2_i_param_6];
	ld.param.u32 	%r101, [_Z9sw_kernelILi32ELi512EEvPKhiPiS1_S2_iS2_i_param_7];
	cvta.to.global.u64 	%rd1, %rd15;
	mov.u32 	%r1, %ctaid.x;
	setp.ge.s32 	%p1, %r1, %r102;
	@%p1 bra 	$L__BB15_76;
	cvta.to.global.u64 	%rd16, %rd12;
	cvta.to.global.u64 	%rd17, %rd14;
	mul.wide.u32 	%rd18, %r1, 4;
	add.s64 	%rd19, %rd16, %rd18;
	ld.global.u32 	%r103, [%rd19];
	mul.wide.s32 	%rd20, %r103, 4;
	add.s64 	%rd21, %rd17, %rd20;
	ld.global.u32 	%r104, [%rd21+-4];
	ld.global.u32 	%r105, [%rd21];
	not.b32 	%r106, %r104;
	add.s32 	%r4, %r105, %r106;
	setp.ne.s32 	%p2, %r100, 0;
	setp.ne.s32 	%p3, %r4, 0;
	and.pred  	%p4, %p2, %p3;
	setp.lt.s32 	%p5, %r100, 513;
	and.pred  	%p6, %p5, %p4;
	setp.le.s32 	%p7, %r104, %r105;
	and.pred  	%p8, %p6, %p7;
	@%p8 bra 	$L__BB15_3;
	add.s64 	%rd36, %rd1, %rd18;
	mov.b32 	%r298, -1;
	st.global.u32 	[%rd36], %r298;
	bra.uni 	$L__BB15_76;
$L__BB15_3:
	mov.u32 	%r5, %tid.x;
	setp.gt.u32 	%p9, %r5, 399;
	@%p9 bra 	$L__BB15_6;
	cvt.u64.u32 	%rd22, %r5;
	mov.u64 	%rd23, blosum62_matrix_cuda_global;
	add.s64 	%rd38, %rd23, %rd22;
	mov.u32 	%r107, _ZZ9sw_kernelILi32ELi512EEvPKhiPiS1_S2_iS2_iE17s_blosum62_matrix;
	mov.u32 	%r299, %r5;
$L__BB15_5:
	ld.global.u8 	%rs52, [%rd38];
	add.s32 	%r108, %r107, %r299;
	st.shared.u8 	[%r108], %rs52;
	add.s32 	%r7, %r299, 32;
	add.s64 	%rd38, %rd38, 32;
	setp.lt.u32 	%p10, %r299, 368;
	mov.u32 	%r299, %r7;
	@%p10 bra 	$L__BB15_5;
$L__BB15_6:
	setp.gt.u32 	%p11, %r5, 511;
	@%p11 bra 	$L__BB15_11;
	cvt.u64.u32 	%rd24, %r5;
	cvta.to.global.u64 	%rd25, %rd11;
	add.s64 	%rd39, %rd25, %rd24;
	mov.u32 	%r109, _ZZ9sw_kernelILi32ELi512EEvPKhiPiS1_S2_iS2_iE17s_query_seq_sdata;
	mov.u32 	%r300, %r5;
$L__BB15_8:
	setp.ge.s32 	%p12, %r300, %r100;
	mov.b16 	%rs55, 0;
	@%p12 bra 	$L__BB15_10;
	ld.global.u8 	%rs55, [%rd39];
$L__BB15_10:
	add.s32 	%r110, %r109, %r300;
	st.shared.u8 	[%r110], %rs55;
	add.s32 	%r9, %r300, 32;
	add.s64 	%rd39, %rd39, 32;
	setp.lt.u32 	%p13, %r300, 480;
	mov.u32 	%r300, %r9;
	@%p13 bra 	$L__BB15_8;
$L__BB15_11:
	setp.lt.s32 	%p14, %r4, 1;
	mov.b32 	%r319, 0;
	@%p14 bra 	$L__BB15_63;
	cvt.s64.s32 	%rd26, %r104;
	shl.b32 	%r113, %r5, 4;
	max.s32 	%r114, %r100, %r113;
	sub.s32 	%r10, %r114, %r113;
	mov.u32 	%r115, _ZZ9sw_kernelILi32ELi512EEvPKhiPiS1_S2_iS2_iE17s_query_seq_sdata;
	add.s32 	%r11, %r115, %r113;
	sub.s32 	%r301, %r104, %r105;
	cvta.to.global.u64 	%rd27, %rd13;
	add.s64 	%rd28, %rd26, %rd27;
	add.s64 	%rd40, %rd28, 1;
	mov.b32 	%r319, 0;
	mov.b16 	%rs72, 0;
	mov.u64 	%rd30, char_to_uint;
	mov.u16 	%rs73, %rs72;
	mov.u16 	%rs74, %rs72;
	mov.u16 	%rs75, %rs72;
	mov.u16 	%rs76, %rs72;
	mov.u16 	%rs77, %rs72;
	mov.u16 	%rs78, %rs72;
	mov.u16 	%rs79, %rs72;
	mov.u16 	%rs80, %rs72;
	mov.u16 	%rs81, %rs72;
	mov.u16 	%rs82, %rs72;
	mov.u16 	%rs83, %rs72;
	mov.u16 	%rs84, %rs72;
	mov.u16 	%rs85, %rs72;
	mov.u16 	%rs86, %rs72;
	mov.u16 	%rs87, %rs72;
$L__BB15_13:
	setp.eq.s32 	%p15, %r10, 0;
	cvt.u32.u16 	%r15, %rs72;
	shfl.sync.up.b32	%r16|%p16, %r15, 1, 0, -1;
	ld.global.s8 	%rd29, [%rd40];
	add.s64 	%rd31, %rd30, %rd29;
	ld.const.u8 	%rs19, [%rd31];
	mul.wide.u16 	%r17, %rs19, 20;
	@%p15 bra 	$L__BB15_62;
	setp.gt.u16 	%p17, %rs19, 19;
	mov.b32 	%r303, -4;
	@%p17 bra 	$L__BB15_16;
	ld.shared.u8 	%r117, [%r11];
	add.s32 	%r118, %r17, %r117;
	mov.u32 	%r119, _ZZ9sw_kernelILi32ELi512EEvPKhiPiS1_S2_iS2_iE17s_blosum62_matrix;
	add.s32 	%r120, %r119, %r118;
	ld.shared.s8 	%r303, [%r120];
$L__BB15_16:
	setp.eq.s32 	%p18, %r10, 1;
	setp.eq.s32 	%p19, %r5, 0;
	and.b32  	%r121, %r16, 65535;
	selp.b32 	%r122, 0, %r121, %p19;
	add.s32 	%r123, %r303, %r122;
	cvt.u32.u16 	%r20, %rs87;
	add.s32 	%r124, %r101, %r20;
	max.s32 	%r125, %r123, %r124;
	max.s32 	%r126, %r125, 0;
	cvt.u16.u32 	%rs87, %r126;
	and.b32  	%r21, %r126, 65535;
	max.s32 	%r319, %r319, %r21;
	@%p18 bra 	$L__BB15_62;
	mov.b32 	%r304, -4;
	@%p17 bra 	$L__BB15_19;
	ld.shared.u8 	%r128, [%r11+1];
	add.s32 	%r129, %r17, %r128;
	mov.u32 	%r130, _ZZ9sw_kernelILi32ELi512EEvPKhiPiS1_S2_iS2_iE17s_blosum62_matrix;
	add.s32 	%r131, %r130, %r129;
	ld.shared.s8 	%r304, [%r131];
$L__BB15_19:
	setp.eq.s32 	%p21, %r10, 2;
	add.s32 	%r132, %r304, %r20;
	cvt.u32.u16 	%r25, %rs86;
	max.u32 	%r133, %r25, %r21;
	add.s32 	%r134, %r133, %r101;
	max.s32 	%r135, %r132, %r134;
	max.s32 	%r136, %r135, 0;
	cvt.u16.u32 	%rs86, %r136;
	and.b32  	%r26, %r136, 65535;
	max.u32 	%r319, %r319, %r26;
	@%p21 bra 	$L__BB15_62;
	mov.b32 	%r305, -4;
	@%p17 bra 	$L__BB15_22;
	ld.shared.u8 	%r138, [%r11+2];
	add.s32 	%r139, %r17, %r138;
	mov.u32 	%r140, _ZZ9sw_kernelILi32ELi512EEvPKhiPiS1_S2_iS2_iE17s_blosum62_matrix;
	add.s32 	%r141, %r140, %r139;
	ld.shared.s8 	%r305, [%r141];
$L__BB15_22:
	setp.eq.s32 	%p23, %r10, 3;
	add.s32 	%r142, %r305, %r25;
	cvt.u32.u16 	%r30, %rs85;
	max.u32 	%r143, %r30, %r26;
	add.s32 	%r144, %r143, %r101;
	max.s32 	%r145, %r142, %r144;
	max.s32 	%r146, %r145, 0;
	cvt.u16.u32 	%rs85, %r146;
	and.b32  	%r31, %r146, 65535;
	max.u32 	%r319, %r319, %r31;
	@%p23 bra 	$L__BB15_62;
	mov.b32 	%r306, -4;
	@%p17 bra 	$L__BB15_25;
	ld.shared.u8 	%r148, [%r11+3];
	add.s32 	%r149, %r17, %r148;
	mov.u32 	%r150, _ZZ9sw_kernelILi32ELi512EEvPKhiPiS1_S2_iS2_iE17s_blosum62_matrix;
	add.s32 	%r151, %r150, %r149;
	ld.shared.s8 	%r306, [%r151];
$L__BB15_25:
	setp.eq.s32 	%p25, %r10, 4;
	add.s32 	%r152, %r306, %r30;
	cvt.u32.u16 	%r35, %rs84;
	max.u32 	%r153, %r35, %r31;
	add.s32 	%r154, %r153, %r101;
	max.s32 	%r155, %r152, %r154;
	max.s32 	%r156, %r155, 0;
	cvt.u16.u32 	%rs84, %r156;
	and.b32  	%r36, %r156, 65535;
	max.u32 	%r319, %r319, %r36;
	@%p25 bra 	$L__BB15_62;
	mov.b32 	%r307, -4;
	@%p17 bra 	$L__BB15_28;
	ld.shared.u8 	%r158, [%r11+4];
	add.s32 	%r159, %r17, %r158;
	mov.u32 	%r160, _ZZ9sw_kernelILi32ELi512EEvPKhiPiS1_S2_iS2_iE17s_blosum62_matrix;
	add.s32 	%r161, %r160, %r159;
	ld.shared.s8 	%r307, [%r161];
$L__BB15_28:
	setp.eq.s32 	%p27, %r10, 5;
	add.s32 	%r162, %r307, %r35;
	cvt.u32.u16 	%r40, %rs83;
	max.u32 	%r163, %r40, %r36;
	add.s32 	%r164, %r163, %r101;
	max.s32 	%r165, %r162, %r164;
	max.s32 	%r166, %r165, 0;
	cvt.u16.u32 	%rs83, %r166;
	and.b32  	%r41, %r166, 65535;
	max.u32 	%r319, %r319, %r41;
	@%p27 bra 	$L__BB15_62;
	mov.b32 	%r308, -4;
	@%p17 bra 	$L__BB15_31;
	ld.shared.u8 	%r168, [%r11+5];
	add.s32 	%r169, %r17, %r168;
	mov.u32 	%r170, _ZZ9sw_kernelILi32ELi512EEvPKhiPiS1_S2_iS2_iE17s_blosum62_matrix;
	add.s32 	%r171, %r170, %r169;
	ld.shared.s8 	%r308, [%r171];
$L__BB15_31:
	setp.eq.s32 	%p29, %r10, 6;
	add.s32 	%r172, %r308, %r40;
	cvt.u32.u16 	%r45, %rs82;
	max.u32 	%r173, %r45, %r41;
	add.s32 	%r174, %r173, %r101;
	max.s32 	%r175, %r172, %r174;
	max.s32 	%r176, %r175, 0;
	cvt.u16.u32 	%rs82, %r176;
	and.b32  	%r46, %r176, 65535;
	max.u32 	%r319, %r319, %r46;
	@%p29 bra 	$L__BB15_62;
	mov.b32 	%r309, -4;
	@%p17 bra 	$L__BB15_34;
	ld.shared.u8 	%r178, [%r11+6];
	add.s32 	%r179, %r17, %r178;
	mov.u32 	%r180, _ZZ9sw_kernelILi32ELi512EEvPKhiPiS1_S2_iS2_iE17s_blosum62_matrix;
	add.s32 	%r181, %r180, %r179;
	ld.shared.s8 	%r309, [%r181];
$L__BB15_34:
	setp.eq.s32 	%p31, %r10, 7;
	add.s32 	%r182, %r309, %r45;
	cvt.u32.u16 	%r50, %rs81;
	max.u32 	%r183, %r50, %r46;
	add.s32 	%r184, %r183, %r101;
	max.s32 	%r185, %r182, %r184;
	max.s32 	%r186, %r185, 0;
	cvt.u16.u32 	%rs81, %r186;
	and.b32  	%r51, %r186, 65535;
	max.u32 	%r319, %r319, %r51;
	@%p31 bra 	$L__BB15_62;
	mov.b32 	%r310, -4;
	@%p17 bra 	$L__BB15_37;
	ld.shared.u8 	%r188, [%r11+7];
	add.s32 	%r189, %r17, %r188;
	mov.u32 	%r190, _ZZ9sw_kernelILi32ELi512EEvPKhiPiS1_S2_iS2_iE17s_blosum62_matrix;
	add.s32 	%r191, %r190, %r189;
	ld.shared.s8 	%r310, [%r191];
$L__BB15_37:
	setp.eq.s32 	%p33, %r10, 8;
	add.s32 	%r192, %r310, %r50;
	cvt.u32.u16 	%r55, %rs80;
	max.u32 	%r193, %r55, %r51;
	add.s32 	%r194, %r193, %r101;
	max.s32 	%r195, %r192, %r194;
	max.s32 	%r196, %r195, 0;
	cvt.u16.u32 	%rs80, %r196;
	and.b32  	%r56, %r196, 65535;
	max.u32 	%r319, %r319, %r56;
	@%p33 bra 	$L__BB15_62;
	mov.b32 	%r311, -4;
	@%p17 bra 	$L__BB15_40;
	ld.shared.u8 	%r198, [%r11+8];
	add.s32 	%r199, %r17, %r198;
	mov.u32 	%r200, _ZZ9sw_kernelILi32ELi512EEvPKhiPiS1_S2_iS2_iE17s_blosum62_matrix;
	add.s32 	%r201, %r200, %r199;
	ld.shared.s8 	%r311, [%r201];
$L__BB15_40:
	setp.eq.s32 	%p35, %r10, 9;
	add.s32 	%r202, %r311, %r55;
	cvt.u32.u16 	%r60, %rs79;
	max.u32 	%r203, %r60, %r56;
	add.s32 	%r204, %r203, %r101;
	max.s32 	%r205, %r202, %r204;
	max.s32 	%r206, %r205, 0;
	cvt.u16.u32 	%rs79, %r206;
	and.b32  	%r61, %r206, 65535;
	max.u32 	%r319, %r319, %r61;
	@%p35 bra 	$L__BB15_62;
	mov.b32 	%r312, -4;
	@%p17 bra 	$L__BB15_43;
	ld.shared.u8 	%r208, [%r11+9];
	add.s32 	%r209, %r17, %r208;
	mov.u32 	%r210, _ZZ9sw_kernelILi32ELi512EEvPKhiPiS1_S2_iS2_iE17s_blosum62_matrix;
	add.s32 	%r211, %r210, %r209;
	ld.shared.s8 	%r312, [%r211];
$L__BB15_43:
	setp.eq.s32 	%p37, %r10, 10;
	add.s32 	%r212, %r312, %r60;
	cvt.u32.u16 	%r65, %rs78;
	max.u32 	%r213, %r65, %r61;
	add.s32 	%r214, %r213, %r101;
	max.s32 	%r215, %r212, %r214;
	max.s32 	%r216, %r215, 0;
	cvt.u16.u32 	%rs78, %r216;
	and.b32  	%r66, %r216, 65535;
	max.u32 	%r319, %r319, %r66;
	@%p37 bra 	$L__BB15_62;
	mov.b32 	%r313, -4;
	@%p17 bra 	$L__BB15_46;
	ld.shared.u8 	%r218, [%r11+10];
	add.s32 	%r219, %r17, %r218;
	mov.u32 	%r220, _ZZ9sw_kernelILi32ELi512EEvPKhiPiS1_S2_iS2_iE17s_blosum62_matrix;
	add.s32 	%r221, %r220, %r219;
	ld.shared.s8 	%r313, [%r221];
$L__BB15_46:
	setp.eq.s32 	%p39, %r10, 11;
	add.s32 	%r222, %r313, %r65;
	cvt.u32.u16 	%r70, %rs77;
	max.u32 	%r223, %r70, %r66;
	add.s32 	%r224, %r223, %r101;
	max.s32 	%r225, %r222, %r224;
	max.s32 	%r226, %r225, 0;
	cvt.u16.u32 	%rs77, %r226;
	and.b32  	%r71, %r226, 65535;
	max.u32 	%r319, %r319, %r71;
	@%p39 bra 	$L__BB15_62;
	mov.b32 	%r314, -4;
	@%p17 bra 	$L__BB15_49;
	ld.shared.u8 	%r228, [%r11+11];
	add.s32 	%r229, %r17, %r228;
	mov.u32 	%r230, _ZZ9sw_kernelILi32ELi512EEvPKhiPiS1_S2_iS2_iE17s_blosum62_matrix;
	add.s32 	%r231, %r230, %r229;
	ld.shared.s8 	%r314, [%r231];
$L__BB15_49:
	setp.eq.s32 	%p41, %r10, 12;
	add.s32 	%r232, %r314, %r70;
	cvt.u32.u16 	%r75, %rs76;
	max.u32 	%r233, %r75, %r71;
	add.s32 	%r234, %r233, %r101;
	max.s32 	%r235, %r232, %r234;
	max.s32 	%r236, %r235, 0;
	cvt.u16.u32 	%rs76, %r236;
	and.b32  	%r76, %r236, 65535;
	max.u32 	%r319, %r319, %r76;
	@%p41 bra 	$L__BB15_62;
	mov.b32 	%r315, -4;
	@%p17 bra 	$L__BB15_52;
	ld.shared.u8 	%r238, [%r11+12];
	add.s32 	%r239, %r17, %r238;
	mov.u32 	%r240, _ZZ9sw_kernelILi32ELi512EEvPKhiPiS1_S2_iS2_iE17s_blosum62_matrix;
	add.s32 	%r241, %r240, %r239;
	ld.shared.s8 	%r315, [%r241];
$L__BB15_52:
	setp.eq.s32 	%p43, %r10, 13;
	add.s32 	%r242, %r315, %r75;
	cvt.u32.u16 	%r80, %rs75;
	max.u32 	%r243, %r80, %r76;
	add.s32 	%r244, %r243, %r101;
	max.s32 	%r245, %r242, %r244;
	max.s32 	%r246, %r245, 0;
	cvt.u16.u32 	%rs75, %r246;
	and.b32  	%r81, %r246, 65535;
	max.u32 	%r319, %r319, %r81;
	@%p43 bra 	$L__BB15_62;
	mov.b32 	%r316, -4;
	@%p17 bra 	$L__BB15_55;
	ld.shared.u8 	%r248, [%r11+13];
	add.s32 	%r249, %r17, %r248;
	mov.u32 	%r250, _ZZ9sw_kernelILi32ELi512EEvPKhiPiS1_S2_iS2_iE17s_blosum62_matrix;
	add.s32 	%r251, %r250, %r249;
	ld.shared.s8 	%r316, [%r251];
$L__BB15_55:
	setp.eq.s32 	%p45, %r10, 14;
	add.s32 	%r252, %r316, %r80;
	cvt.u32.u16 	%r85, %rs74;
	max.u32 	%r253, %r85, %r81;
	add.s32 	%r254, %r253, %r101;
	max.s32 	%r255, %r252, %r254;
	max.s32 	%r256, %r255, 0;
	cvt.u16.u32 	%rs74, %r256;
	and.b32  	%r86, %r256, 65535;
	max.u32 	%r319, %r319, %r86;
	@%p45 bra 	$L__BB15_62;
	mov.b32 	%r317, -4;
	@%p17 bra 	$L__BB15_58;
	ld.shared.u8 	%r258, [%r11+14];
	add.s32 	%r259, %r17, %r258;
	mov.u32 	%r260, _ZZ9sw_kernelILi32ELi512EEvPKhiPiS1_S2_iS2_iE17s_blosum62_matrix;
	add.s32 	%r261, %r260, %r259;
	ld.shared.s8 	%r317, [%r261];
$L__BB15_58:
	setp.eq.s32 	%p47, %r10, 15;
	add.s32 	%r262, %r317, %r85;
	cvt.u32.u16 	%r90, %rs73;
	max.u32 	%r263, %r90, %r86;
	add.s32 	%r264, %r263, %r101;
	max.s32 	%r265, %r262, %r264;
	max.s32 	%r266, %r265, 0;
	cvt.u16.u32 	%rs73, %r266;
	and.b32  	%r91, %r266, 65535;
	max.u32 	%r319, %r319, %r91;
	@%p47 bra 	$L__BB15_62;
	mov.b32 	%r318, -4;
	@%p17 bra 	$L__BB15_61;
	ld.shared.u8 	%r268, [%r11+15];
	add.s32 	%r269, %r17, %r268;
	mov.u32 	%r270, _ZZ9sw_kernelILi32ELi512EEvPKhiPiS1_S2_iS2_iE17s_blosum62_matrix;
	add.s32 	%r271, %r270, %r269;
	ld.shared.s8 	%r318, [%r271];
$L__BB15_61:
	add.s32 	%r272, %r318, %r90;
	max.u32 	%r273, %r15, %r91;
	add.s32 	%r274, %r273, %r101;
	max.s32 	%r275, %r272, %r274;
	max.s32 	%r276, %r275, 0;
	cvt.u16.u32 	%rs72, %r276;
	and.b32  	%r277, %r276, 65535;
	max.u32 	%r319, %r319, %r277;
$L__BB15_62:
	cvt.u32.u16 	%r278, %rs72;
	shfl.sync.up.b32	%r279|%p49, %r278, 1, 0, -1;
	add.s32 	%r301, %r301, 1;
	add.s64 	%rd40, %rd40, 1;
	setp.ne.s32 	%p50, %r301, -1;
	@%p50 bra 	$L__BB15_13;
$L__BB15_63:
	shl.b32 	%r280, %r5, 2;
	mov.u32 	%r281, _ZZ9sw_kernelILi32ELi512EEvPKhiPiS1_S2_iS2_iE17s_reduction_array;
	add.s32 	%r99, %r281, %r280;
	st.shared.u32 	[%r99], %r319;
	bar.warp.sync 	-1;
	setp.gt.u32 	%p51, %r5, 15;
	@%p51 bra 	$L__BB15_65;
	ld.shared.u32 	%r282, [%r99];
	ld.shared.u32 	%r283, [%r99+64];
	max.s32 	%r284, %r282, %r283;
	st.shared.u32 	[%r99], %r284;
$L__BB15_65:
	bar.warp.sync 	-1;
	setp.gt.u32 	%p52, %r5, 7;
	@%p52 bra 	$L__BB15_67;
	ld.shared.u32 	%r285, [%r99];
	ld.shared.u32 	%r286, [%r99+32];
	max.s32 	%r287, %r285, %r286;
	st.shared.u32 	[%r99], %r287;
$L__BB15_67:
	bar.warp.sync 	-1;
	setp.gt.u32 	%p53, %r5, 3;
	@%p53 bra 	$L__BB15_69;
	ld.shared.u32 	%r288, [%r99];
	ld.shared.u32 	%r289, [%r99+16];
	max.s32 	%r290, %r288, %r289;
	st.shared.u32 	[%r99], %r290;
$L__BB15_69:
	bar.warp.sync 	-1;
	setp.gt.u32 	%p54, %r5, 1;
	@%p54 bra 	$L__BB15_71;
	ld.shared.u32 	%r291, [%r99];
	ld.shared.u32 	%r292, [%r99+8];
	max.s32 	%r293, %r291, %r292;
	st.shared.u32 	[%r99], %r293;
$L__BB15_71:
	bar.warp.sync 	-1;
	setp.ne.s32 	%p55, %r5, 0;
	@%p55 bra 	$L__BB15_73;
	ld.shared.u32 	%r294, [%r99];
	ld.shared.u32 	%r295, [_ZZ9sw_kernelILi32ELi512EEvPKhiPiS1_S2_iS2_iE17s_reduction_array+4];
	max.s32 	%r296, %r294, %r295;
	st.shared.u32 	[%r99], %r296;
$L__BB15_73:
	setp.ne.s32 	%p56, %r5, 0;
	bar.warp.sync 	-1;
	@%p56 bra 	$L__BB15_75;
	ld.param.u64 	%rd37, [_Z9sw_kernelILi32ELi512EEvPKhiPiS1_S2_iS2_i_param_6];
	ld.shared.u32 	%r297, [_ZZ9sw_kernelILi32ELi512EEvPKhiPiS1_S2_iS2_iE17s_reduction_array];
	cvta.to.global.u64 	%rd32, %rd37;
	mul.wide.u32 	%rd33, %r1, 4;
	add.s64 	%rd34, %rd32, %rd33;
	st.global.u32 	[%rd34], %r297;
$L__BB15_75:
	bar.sync 	0;
$L__BB15_76:
	ret;

}
	// .globl	_Z9sw_kernelILi32ELi544EEvPKhiPiS1_S2_iS2_i
.visible .entry _Z9sw_kernelILi32ELi544EEvPKhiPiS1_S2_iS2_i(
	.param .u64 .ptr .align 1 _Z9sw_kernelILi32ELi544EEvPKhiPiS1_S2_iS2_i_param_0,
	.param .u32 _Z9sw_kernelILi32ELi544EEvPKhiPiS1_S2_iS2_i_param_1,
	.param .u64 .ptr .align 1 _Z9sw_kernelILi32ELi544EEvPKhiPiS1_S2_iS2_i_param_2,
	.param .u64 .ptr .align 1 _Z9sw_kernelILi32ELi544EEvPKhiPiS1_S2_iS2_i_param_3,
	.param .u64 .ptr .align 1 _Z9sw_kernelILi32ELi544EEvPKhiPiS1_S2_iS2_i_param_4,
	.param .u32 _Z9sw_kernelILi32ELi544EEvPKhiPiS1_S2_iS2_i_param_5,
	.param .u64 .ptr .align 1 _Z9sw_kernelILi32ELi544EEvPKhiPiS1_S2_iS2_i_param_6,
	.param .u32 _Z9sw_kernelILi32ELi544EEvPKhiPiS1_S2_iS2_i_param_7
)
{
	.reg .pred 	%p<59>;
	.reg .b16 	%rs<93>;
	.reg .b32 	%r<338>;
	.reg .b64 	%rd<41>;
	// demoted variable
	.shared .align 1 .b8 _ZZ9sw_kernelILi32ELi544EEvPKhiPiS1_S2_iS2_iE17s_blosum62_matrix[400];
	// demoted variable
	.shared .align 1 .b8 _ZZ9sw_kernelILi32ELi544EEvPKhiPiS1_S2_iS2_iE17s_query_seq_sdata[544];
	// demoted variable
	.shared .align 4 .b8 _ZZ9sw_kernelILi32ELi544EEvPKhiPiS1_S2_iS2_iE17s_reduction_array[128];
	ld.param.u64 	%rd11, [_Z9sw_kernelILi32ELi544EEvPKhiPiS1_S2_iS2_i_param_0];
	ld.param.u32 	%r105, [_Z9sw_kernelILi32ELi544EEvPKhiPiS1_S2_iS2_i_param_1];
	ld.param.u64 	%rd12, [_Z9sw_kernelILi32ELi544EEvPKhiPiS1_S2_iS2_i_param_2];
	ld.param.u64 	%rd13, [_Z9sw_kernelILi32ELi544EEvPKhiPiS1_S2_iS2_i_param_3];
	ld.param.u64 	%rd14, [_Z9sw_kernelILi32ELi544EEvPKhiPiS1_S2_iS2_i_param_4];
	ld.param.u32 	%r107, [_Z9sw_kernelILi32ELi544EEvPKhiPiS1_S2_iS2_i_param_5];
	ld.param.u64 	%rd15, [_Z9sw_kernelILi32ELi544EEvPKhiPiS1_S2_iS2_i_param_6];
	ld.param.u32 	%r106, [_Z9sw_kernelILi32ELi544EEvPKhiPiS1_S2_iS2_i_param_7];
	cvta.to.global.u64 	%rd1, %rd15;
	mov.u32 	%r1, %ctaid.x;
	setp.ge.s32 	%p1, %r1, %r107;
	@%p1 bra 	$L__BB16_79;
	cvta.to.global.u64 	%rd16, %rd12;
	cvta.to.global.u64 	%rd17, %rd14;
	mul.wide.u32 	%rd18, %r1, 4;
	add.s64 	%rd19, %rd16, %rd18;
	ld.global.u32 	%r108, [%rd19];
	mul.wide.s32 	%rd20, %r108, 4;
	add.s64 	%rd21, %rd17, %rd20;
	ld.global.u32 	%r109, [%rd21+-4];
	ld.global.u32 	%r110, [%rd21];
	not.b32 	%r111, %r109;
	add.s32 	%r4, %r110, %r111;
	setp.ne.s32 	%p2, %r105, 0;
	setp.ne.s32 	%p3, %r4, 0;
	and.pred  	%p4, %p2, %p3;
	setp.lt.s32 	%p5, %r105, 545;
	and.pred  	%p6, %p5, %p4;
	setp.le.s32 	%p7, %r109, %r110;
	and.pred  	%p8, %p6, %p7;
	@%p8 bra 	$L__BB16_3;
	add.s64 	%rd36, %rd1, %rd18;
	mov.b32 	%r314, -1;
	st.global.u32 	[%rd36], %r314;
	bra.uni 	$L__BB16_79;
$L__BB16_3:
	mov.u32 	%r5, %tid.x;
	setp.gt.u32 	%p9, %r5, 399;
	@%p9 bra 	$L__BB16_6;
	cvt.u64.u32 	%rd22, %r5;
	mov.u64 	%rd23, blosum62_matrix_cuda_global;
	add.s64 	%rd38, %rd23, %rd22;
	mov.u32 	%r112, _ZZ9sw_kernelILi32ELi544EEvPKhiPiS1_S2_iS2_iE17s_blosum62_matrix;
	mov.u32 	%r315, %r5;
$L__BB16_5:
	ld.global.u8 	%rs55, [%rd38];
	add.s32 	%r113, %r112, %r315;
	st.shared.u8 	[%r113], %rs55;
	add.s32 	%r7, %r315, 32;
	add.s64 	%rd38, %rd38, 32;
	setp.lt.u32 	%p10, %r315, 368;
	mov.u32 	%r315, %r7;
	@%p10 bra 	$L__BB16_5;
$L__BB16_6:
	setp.gt.u32 	%p11, %r5, 543;
	@%p11 bra 	$L__BB16_11;
	cvt.u64.u32 	%rd24, %r5;
	cvta.to.global.u64 	%rd25, %rd11;
	add.s64 	%rd39, %rd25, %rd24;
	mov.u32 	%r114, _ZZ9sw_kernelILi32ELi544EEvPKhiPiS1_S2_iS2_iE17s_query_seq_sdata;
	mov.u32 	%r316, %r5;
$L__BB16_8:
	setp.ge.s32 	%p12, %r316, %r105;
	mov.b16 	%rs58, 0;
	@%p12 bra 	$L__BB16_10;
	ld.global.u8 	%rs58, [%rd39];
$L__BB16_10:
	add.s32 	%r115, %r114, %r316;
	st.shared.u8 	[%r115], %rs58;
	add.s32 	%r9, %r316, 32;
	add.s64 	%rd39, %rd39, 32;
	setp.lt.u32 	%p13, %r316, 512;
	mov.u32 	%r316, %r9;
	@%p13 bra 	$L__BB16_8;
$L__BB16_11:
	setp.lt.s32 	%p14, %r4, 1;
	mov.b32 	%r336, 0;
	@%p14 bra 	$L__BB16_66;
	cvt.s64.s32 	%rd26, %r109;
	mul.lo.s32 	%r118, %r5, 17;
	max.s32 	%r119, %r105, %r118;
	sub.s32 	%r10, %r119, %r118;
	mov.u32 	%r120, _ZZ9sw_kernelILi32ELi544EEvPKhiPiS1_S2_iS2_iE17s_query_seq_sdata;
	add.s32 	%r11, %r120, %r118;
	sub.s32 	%r317, %r109, %r110;
	cvta.to.global.u64 	%rd27, %rd13;
	add.s64 	%rd28, %rd26, %rd27;
	add.s64 	%rd40, %rd28, 1;
	mov.b32 	%r336, 0;
	mov.b16 	%rs76, 0;
	mov.u64 	%rd30, char_to_uint;
	mov.u16 	%rs77, %rs76;
	mov.u16 	%rs78, %rs76;
	mov.u16 	%rs79, %rs76;
	mov.u16 	%rs80, %rs76;
	mov.u16 	%rs81, %rs76;
	mov.u16 	%rs82, %rs76;
	mov.u16 	%rs83, %rs76;
	mov.u16 	%rs84, %rs76;
	mov.u16 	%rs85, %rs76;
	mov.u16 	%rs86, %rs76;
	mov.u16 	%rs87, %rs76;
	mov.u16 	%rs88, %rs76;
	mov.u16 	%rs89, %rs76;
	mov.u16 	%rs90, %rs76;
	mov.u16 	%rs91, %rs76;
	mov.u16 	%rs92, %rs76;
$L__BB16_13:
	setp.eq.s32 	%p15, %r10, 0;
	cvt.u32.u16 	%r15, %rs76;
	shfl.sync.up.b32	%r16|%p16, %r15, 1, 0, -1;
	ld.global.s8 	%rd29, [%rd40];
	add.s64 	%rd31, %rd30, %rd29;
	ld.const.u8 	%rs20, [%rd31];
	mul.wide.u16 	%r17, %rs20, 20;
	@%p15 bra 	$L__BB16_65;
	setp.gt.u16 	%p17, %rs20, 19;
	mov.b32 	%r319, -4;
	@%p17 bra 	$L__BB16_16;
	ld.shared.u8 	%r122, [%r11];
	add.s32 	%r123, %r17, %r122;
	mov.u32 	%r124, _ZZ9sw_kernelILi32ELi544EEvPKhiPiS1_S2_iS2_iE17s_blosum62_matrix;
	add.s32 	%r125, %r124, %r123;
	ld.shared.s8 	%r319, [%r125];
$L__BB16_16:
	setp.eq.s32 	%p18, %r10, 1;
	setp.eq.s32 	%p19, %r5, 0;
	and.b32  	%r126, %r16, 65535;
	selp.b32 	%r127, 0, %r126, %p19;
	add.s32 	%r128, %r319, %r127;
	cvt.u32.u16 	%r20, %rs92;
	add.s32 	%r129, %r106, %r20;
	max.s32 	%r130, %r128, %r129;
	max.s32 	%r131, %r130, 0;
	cvt.u16.u32 	%rs92, %r131;
	and.b32  	%r21, %r131, 65535;
	max.s32 	%r336, %r336, %r21;
	@%p18 bra 	$L__BB16_65;
	mov.b32 	%r320, -4;
	@%p17 bra 	$L__BB16_19;
	ld.shared.u8 	%r133, [%r11+1];
	add.s32 	%r134, %r17, %r133;
	mov.u32 	%r135, _ZZ9sw_kernelILi32ELi544EEvPKhiPiS1_S2_iS2_iE17s_blosum62_matrix;
	add.s32 	%r136, %r135, %r134;
	ld.shared.s8 	%r320, [%r136];
$L__BB16_19:
	setp.eq.s32 	%p21, %r10, 2;
	add.s32 	%r137, %r320, %r20;
	cvt.u32.u16 	%r25, %rs91;
	max.u32 	%r138, %r25, %r21;
	add.s32 	%r139, %r138, %r106;
	max.s32 	%r140, %r137, %r139;
	max.s32 	%r141, %r140, 0;
	cvt.u16.u32 	%rs91, %r141;
	and.b32  	%r26, %r141, 65535;
	max.u32 	%r336, %r336, %r26;
	@%p21 bra 	$L__BB16_65;
	mov.b32 	%r321, -4;
	@%p17 bra 	$L__BB16_22;
	ld.shared.u8 	%r143, [%r11+2];
	add.s32 	%r144, %r17, %r143;
	mov.u32 	%r145, _ZZ9sw_kernelILi32ELi544EEvPKhiPiS1_S2_iS2_iE17s_blosum62_matrix;
	add.s32 	%r146, %r145, %r144;
	ld.shared.s8 	%r321, [%r146];
$L__BB16_22:
	setp.eq.s32 	%p23, %r10, 3;
	add.s32 	%r147, %r321, %r25;
	cvt.u32.u16 	%r30, %rs90;
	max.u32 	%r148, %r30, %r26;
	add.s32 	%r149, %r148, %r106;
	max.s32 	%r150, %r147, %r149;
	max.s32 	%r151, %r150, 0;
	cvt.u16.u32 	%rs90, %r151;
	and.b32  	%r31, %r151, 65535;
	max.u32 	%r336, %r336, %r31;
	@%p23 bra 	$L__BB16_65;
	mov.b32 	%r322, -4;
	@%p17 bra 	$L__BB16_25;
	ld.shared.u8 	%r153, [%r11+3];
	add.s32 	%r154, %r17, %r153;
	mov.u32 	%r155, _ZZ9sw_kernelILi32ELi544EEvPKhiPiS1_S2_iS2_iE17s_blosum62_matrix;
	add.s32 	%r156, %r155, %r154;
	ld.shared.s8 	%r322, [%r156];
$L__BB16_25:
	setp.eq.s32 	%p25, %r10, 4;
	add.s32 	%r157, %r322, %r30;
	cvt.u32.u16 	%r35, %rs89;
	max.u32 	%r158, %r35, %r31;
	add.s32 	%r159, %r158, %r106;
	max.s32 	%r160, %r157, %r159;
	max.s32 	%r161, %r160, 0;
	cvt.u16.u32 	%rs89, %r161;
	and.b32  	%r36, %r161, 65535;
	max.u32 	%r336, %r336, %r36;
	@%p25 bra 	$L__BB16_65;
	mov.b32 	%r323, -4;
	@%p17 bra 	$L__BB16_28;
	ld.shared.u8 	%r163, [%r11+4];
	add.s32 	%r164, %r17, %r163;
	mov.u32 	%r165, _ZZ9sw_kernelILi32ELi544EEvPKhiPiS1_S2_iS2_iE17s_blosum62_matrix;
	add.s32 	%r166, %r165, %r164;
	ld.shared.s8 	%r323, [%r166];
$L__BB16_28:
	setp.eq.s32 	%p27, %r10, 5;
	add.s32 	%r167, %r323, %r35;
	cvt.u32.u16 	%r40, %rs88;
	max.u32 	%r168, %r40, %r36;
	add.s32 	%r169, %r168, %r106;
	max.s32 	%r170, %r167, %r169;
	max.s32 	%r171, %r170, 0;
	cvt.u16.u32 	%rs88, %r171;
	and.b32  	%r41, %r171, 65535;
	max.u32 	%r336, %r336, %r41;
	@%p27 bra 	$L__BB16_65;
	mov.b32 	%r324, -4;
	@%p17 bra 	$L__BB16_31;
	ld.shared.u8 	%r173, [%r11+5];
	add.s32 	%r174, %r17, %r173;
	mov.u32 	%r175, _ZZ9sw_kernelILi32ELi544EEvPKhiPiS1_S2_iS2_iE17s_blosum62_matrix;
	add.s32 	%r176, %r175, %r174;
	ld.shared.s8 	%r324, [%r176];
$L__BB16_31:
	setp.eq.s32 	%p29, %r10, 6;
	add.s32 	%r177, %r324, %r40;
	cvt.u32.u16 	%r45, %rs87;
	max.u32 	%r178, %r45, %r41;
	add.s32 	%r179, %r178, %r106;
	max.s32 	%r180, %r177, %r179;
	max.s32 	%r181, %r180, 0;
	cvt.u16.u32 	%rs87, %r181;
	and.b32  	%r46, %r181, 65535;
	max.u32 	%r336, %r336, %r46;
	@%p29 bra 	$L__BB16_65;
	mov.b32 	%r325, -4;
	@%p17 bra 	$L__BB16_34;
	ld.shared.u8 	%r183, [%r11+6];
	add.s32 	%r184, %r17, %r183;
	mov.u32 	%r185, _ZZ9sw_kernelILi32ELi544EEvPKhiPiS1_S2_iS2_iE17s_blosum62_matrix;
	add.s32 	%r186, %r185, %r184;
	ld.shared.s8 	%r325, [%r186];
$L__BB16_34:
	setp.eq.s32 	%p31, %r10, 7;
	add.s32 	%r187, %r325, %r45;
	cvt.u32.u16 	%r50, %rs86;
	max.u32 	%r188, %r50, %r46;
	add.s32 	%r189, %r188, %r106;
	max.s32 	%r190, %r187, %r189;
	max.s32 	%r191, %r190, 0;
	cvt.u16.u32 	%rs86, %r191;
	and.b32  	%r51, %r191, 65535;
	max.u32 	%r336, %r336, %r51;
	@%p31 bra 	$L__BB16_65;
	mov.b32 	%r326, -4;
	@%p17 bra 	$L__BB16_37;
	ld.shared.u8 	%r193, [%r11+7];
	add.s32 	%r194, %r17, %r193;
	mov.u32 	%r195, _ZZ9sw_kernelILi32ELi544EEvPKhiPiS1_S2_iS2_iE17s_blosum62_matrix;
	add.s32 	%r196, %r195, %r194;
	ld.shared.s8 	%r326, [%r196];
$L__BB16_37:
	setp.eq.s32 	%p33, %r10, 8;
	add.s32 	%r197, %r326, %r50;
	cvt.u32.u16 	%r55, %rs85;
	max.u32 	%r198, %r55, %r51;
	add.s32 	%r199, %r198, %r106;
	max.s32 	%r200, %r197, %r199;
	max.s32 	%r201, %r200, 0;
	cvt.u16.u32 	%rs85, %r201;
	and.b32  	%r56, %r201, 65535;
	max.u32 	%r336, %r336, %r56;
	@%p33 bra 	$L__BB16_65;
	mov.b32 	%r327, -4;
	@%p17 bra 	$L__BB16_40;
	ld.shared.u8 	%r203, [%r11+8];
	add.s32 	%r204, %r17, %r203;
	mov.u32 	%r205, _ZZ9sw_kernelILi32ELi544EEvPKhiPiS1_S2_iS2_iE17s_blosum62_matrix;
	add.s32 	%r206, %r205, %r204;
	ld.shared.s8 	%r327, [%r206];
$L__BB16_40:
	setp.eq.s32 	%p35, %r10, 9;
	add.s32 	%r207, %r327, %r55;
	cvt.u32.u16 	%r60, %rs84;
	max.u32 	%r208, %r60, %r56;
	add.s32 	%r209, %r208, %r106;
	max.s32 	%r210, %r207, %r209;
	max.s32 	%r211, %r210, 0;
	cvt.u16.u32 	%rs84, %r211;
	and.b32  	%r61, %r211, 65535;
	max.u32 	%r336, %r336, %r61;
	@%p35 bra 	$L__BB16_65;
	mov.b32 	%r328, -4;
	@%p17 bra 	$L__BB16_43;
	ld.shared.u8 	%r213, [%r11+9];
	add.s32 	%r214, %r17, %r213;
	mov.u32 	%r215, _ZZ9sw_kernelILi32ELi544EEvPKhiPiS1_S2_iS2_iE17s_blosum62_matrix;
	add.s32 	%r216, %r215, %r214;
	ld.shared.s8 	%r328, [%r216];
$L__BB16_43:
	setp.eq.s32 	%p37, %r10, 10;
	add.s32 	%r217, %r328, %r60;
	cvt.u32.u16 	%r65, %rs83;
	max.u32 	%r218, %r65, %r61;
	add.s32 	%r219, %r218, %r106;
	max.s32 	%r220, %r217, %r219;
	max.s32 	%r221, %r220, 0;
	cvt.u16.u32 	%rs83, %r221;
	and.b32  	%r66, %r221, 65535;
	max.u32 	%r336, %r336, %r66;
	@%p37 bra 	$L__BB16_65;
	mov.b32 	%r329, -4;
	@%p17 bra 	$L__BB16_46;
	ld.shared.u8 	%r223, [%r11+10];
	add.s32 	%r224, %r17, %r223;
	mov.u32 	%r225, _ZZ9sw_kernelILi32ELi544EEvPKhiPiS1_S2_iS2_iE17s_blosum62_matrix;
	add.s32 	%r226, %r225, %r224;
	ld.shared.s8 	%r329, [%r226];
$L__BB16_46:
	setp.eq.s32 	%p39, %r10, 11;
	add.s32 	%r227, %r329, %r65;
	cvt.u32.u16 	%r70, %rs82;
	max.u32 	%r228, %r70, %r66;
	add.s32 	%r229, %r228, %r106;
	max.s32 	%r230, %r227, %r229;
	max.s32 	%r231, %r230, 0;
	cvt.u16.u32 	%rs82, %r231;
	and.b32  	%r71, %r231, 65535;
	max.u32 	%r336, %r336, %r71;
	@%p39 bra 	$L__BB16_65;
	mov.b32 	%r330, -4;
	@%p17 bra 	$L__BB16_49;
	ld.shared.u8 	%r233, [%r11+11];
	add.s32 	%r234, %r17, %r233;
	mov.u32 	%r235, _ZZ9sw_kernelILi32ELi544EEvPKhiPiS1_S2_iS2_iE17s_blosum62_matrix;
	add.s32 	%r236, %r235, %r234;
	ld.shared.s8 	%r330, [%r236];
$L__BB16_49:
	setp.eq.s32 	%p41, %r10, 12;
	add.s32 	%r237, %r330, %r70;
	cvt.u32.u16 	%r75, %rs81;
	max.u32 	%r238, %r75, %r71;
	add.s32 	%r239, %r238, %r106;
	max.s32 	%r240, %r237, %r239;
	max.s32 	%r241, %r240, 0;
	cvt.u16.u32 	%rs81, %r241;
	and.b32  	%r76, %r241, 65535;
	max.u32 	%r336, %r336, %r76;
	@%p41 bra 	$L__BB16_65;
	mov.b32 	%r331, -4;
	@%p17 bra 	$L__BB16_52;
	ld.shared.u8 	%r243, [%r11+12];
	add.s32 	%r244, %r17, %r243;
	mov.u32 	%r245, _ZZ9sw_kernelILi32ELi544EEvPKhiPiS1_S2_iS2_iE17s_blosum62_matrix;
	add.s32 	%r246, %r245, %r244;
	ld.shared.s8 	%r331, [%r246];
$L__BB16_52:
	setp.eq.s32 	%p43, %r10, 13;
	add.s32 	%r247, %r331, %r75;
	cvt.u32.u16 	%r80, %rs80;
	max.u32 	%r248, %r80, %r76;
	add.s32 	%r249, %r248, %r106;
	max.s32 	%r250, %r247, %r249;
	max.s32 	%r251, %r250, 0;
	cvt.u16.u32 	%rs80, %r251;
	and.b32  	%r81, %r251, 65535;
	max.u32 	%r336, %r336, %r81;
	@%p43 bra 	$L__BB16_65;
	mov.b32 	%r332, -4;
	@%p17 bra 	$L__BB16_55;
	ld.shared.u8 	%r253, [%r11+13];
	add.s32 	%r254, %r17, %r253;
	mov.u32 	%r255, _ZZ9sw_kernelILi32ELi544EEvPKhiPiS1_S2_iS2_iE17s_blosum62_matrix;
	add.s32 	%r256, %r255, %r254;
	ld.shared.s8 	%r332, [%r256];
$L__BB16_55:
	setp.eq.s32 	%p45, %r10, 14;
	add.s32 	%r257, %r332, %r80;
	cvt.u32.u16 	%r85, %rs79;
	max.u32 	%r258, %r85, %r81;
	add.s32 	%r259, %r258, %r106;
	max.s32 	%r260, %r257, %r259;
	max.s32 	%r261, %r260, 0;
	cvt.u16.u32 	%rs79, %r261;
	and.b32  	%r86, %r261, 65535;
	max.u32 	%r336, %r336, %r86;
	@%p45 bra 	$L__BB16_65;
	mov.b32 	%r333, -4;
	@%p17 bra 	$L__BB16_58;
	ld.shared.u8 	%r263, [%r11+14];
	add.s32 	%r264, %r17, %r263;
	mov.u32 	%r265, _ZZ9sw_kernelILi32ELi544EEvPKhiPiS1_S2_iS2_iE17s_blosum62_matrix;
	add.s32 	%r266, %r265, %r264;
	ld.shared.s8 	%r333, [%r266];
$L__BB16_58:
	setp.eq.s32 	%p47, %r10, 15;
	add.s32 	%r267, %r333, %r85;
	cvt.u32.u16 	%r90, %rs78;
	max.u32 	%r268, %r90, %r86;
	add.s32 	%r269, %r268, %r106;
	max.s32 	%r270, %r267, %r269;
	max.s32 	%r271, %r270, 0;
	cvt.u16.u32 	%rs78, %r271;
	and.b32  	%r91, %r271, 65535;
	max.u32 	%r336, %r336, %r91;
	@%p47 bra 	$L__BB16_65;
	mov.b32 	%r334, -4;
	@%p17 bra 	$L__BB16_61;
	ld.shared.u8 	%r273, [%r11+15];
	add.s32 	%r274, %r17, %r273;
	mov.u32 	%r275, _ZZ9sw_kernelILi32ELi544EEvPKhiPiS1_S2_iS2_iE17s_blosum62_matrix;
	add.s32 	%r276, %r275, %r274;
	ld.shared.s8 	%r334, [%r276];
$L__BB16_61:
	setp.eq.s32 	%p49, %r10, 16;
	add.s32 	%r277, %r334, %r90;
	cvt.u32.u16 	%r95, %rs77;
	max.u32 	%r278, %r95, %r91;
	add.s32 	%r279, %r278, %r106;
	max.s32 	%r280, %r277, %r279;
	max.s32 	%r281, %r280, 0;
	cvt.u16.u32 	%rs77, %r281;
	and.b32  	%r96, %r281, 65535;
	max.u32 	%r336, %r336, %r96;
	@%p49 bra 	$L__BB16_65;
	mov.b32 	%r335, -4;
	@%p17 bra 	$L__BB16_64;
	ld.shared.u8 	%r283, [%r11+16];
	add.s32 	%r284, %r17, %r283;
	mov.u32 	%r285, _ZZ9sw_kernelILi32ELi544EEvPKhiPiS1_S2_iS2_iE17s_blosum62_matrix;
	add.s32 	%r286, %r285, %r284;
	ld.shared.s8 	%r335, [%r286];
$L__BB16_64:
	add.s32 	%r287, %r335, %r95;
	max.u32 	%r288, %r15, %r96;
	add.s32 	%r289, %r288, %r106;
	max.s32 	%r290, %r287, %r289;
	max.s32 	%r291, %r290, 0;
	cvt.u16.u32 	%rs76, %r291;
	and.b32  	%r292, %r291, 65535;
	max.u32 	%r336, %r336, %r292;
$L__BB16_65:
	cvt.u32.u16 	%r293, %rs76;
	shfl.sync.up.b32	%r294|%p51, %r293, 1, 0, -1;
	add.s32 	%r317, %r317, 1;
	add.s64 	%rd40, %rd40, 1;
	setp.ne.s32 	%p52, %r317, -1;
	@%p52 bra 	$L__BB16_13;
$L__BB16_66:
	shl.b32 	%r295, %r5, 2;
	mov.u32 	%r296, _ZZ9sw_kernelILi32ELi544EEvPKhiPiS1_S2_iS2_iE17s_reduction_array;
	add.s32 	%r104, %r296, %r295;
	st.shared.u32 	[%r104], %r336;
	bar.warp.sync 	-1;
	setp.gt.u32 	%p53, %r5, 15;
	@%p53 bra 	$L__BB16_68;
	ld.shared.u32 	%r297, [%r104];
	ld.shared.u32 	%r298, [%r104+64];
	max.s32 	%r299, %r297, %r298;
	st.shared.u32 	[%r104], %r299;
$L__BB16_68:
	bar.warp.sync 	-1;
	setp.gt.u32 	%p54, %r5, 7;
	@%p54 bra 	$L__BB16_70;
	ld.shared.u32 	%r300, [%r104];
	ld.shared.u32 	%r301, [%r104+32];
	max.s32 	%r302, %r300, %r301;
	st.shared.u32 	[%r104], %r302;
$L__BB16_70:
	bar.warp.sync 	-1;
	setp.gt.u32 	%p55, %r5, 3;
	@%p55 bra 	$L__BB16_72;
	ld.shared.u32 	%r303, [%r104];
	ld.shared.u32 	%r304, [%r104+16];
	max.s32 	%r305, %r303, %r304;
	st.shared.u32 	[%r104], %r305;
$L__BB16_72:
	bar.warp.sync 	-1;
	setp.gt.u32 	%p56, %r5, 1;
	@%p56 bra 	$L__BB16_74;
	ld.shared.u32 	%r306, [%r104];
	ld.shared.u32 	%r307, [%r104+8];
	max.s32 	%r308, %r306, %r307;
	st.shared.u32 	[%r104], %r308;
$L__BB16_74:
	bar.warp.sync 	-1;
	setp.ne.s32 	%p57, %r5, 0;
	@%p57 bra 	$L__BB16_76;
	ld.shared.u32 	%r309, [%r104];
	ld.shared.u32 	%r310, [_ZZ9sw_kernelILi32ELi544EEvPKhiPiS1_S2_iS2_iE17s_reduction_array+4];
	max.s32 	%r311, %r309, %r310;
	st.shared.u32 	[%r104], %r311;
$L__BB16_76:
	setp.ne.s32 	%p58, %r5, 0;
	bar.warp.sync 	-1;
	@%p58 bra 	$L__BB16_78;
	ld.param.u64 	%rd37, [_Z9sw_kernelILi32ELi544EEvPKhiPiS1_S2_iS2_i_param_6];
	mov.u32 	%r312, %ctaid.x;
	ld.shared.u32 	%r313, [_ZZ9sw_kernelILi32ELi544EEvPKhiPiS1_S2_iS2_iE17s_reduction_array];
	cvta.to.global.u64 	%rd32, %rd37;
	mul.wide.u32 	%rd33, %r312, 4;
	add.s64 	%rd34, %rd32, %rd33;
	st.global.u32 	[%rd34], %r313;
$L__BB16_78:
	bar.sync 	0;
$L__BB16_79:
	ret;

}
	// .globl	_Z9sw_kernelILi32ELi576EEvPKhiPiS1_S2_iS2_i
.visible .entry _Z9sw_kernelILi32ELi576EEvPKhiPiS1_S2_iS2_i(
	.param .u64 .ptr .align 1 _Z9sw_kernelILi32ELi576EEvPKhiPiS1_S2_iS2_i_param_0,
	.param .u32 _Z9sw_kernelILi32ELi576EEvPKhiPiS1_S2_iS2_i_param_1,
	.param .u64 .ptr .align 1 _Z9sw_kernelILi32ELi576EEvPKhiPiS1_S2_iS2_i_param_2,
	.param .u64 .ptr .align 1 _Z9sw_kernelILi32ELi576EEvPKhiPiS1_S2_iS2_i_param_3,
	.param .u64 .ptr .align 1 _Z9sw_kernelILi32ELi576EEvPKhiPiS1_S2_iS2_i_param_4,
	.param .u32 _Z9sw_kernelILi32ELi576EEvPKhiPiS1_S2_iS2_i_param_5,
	.param .u64 .ptr .align 1 _Z9sw_kernelILi32ELi576EEvPKhiPiS1_S2_iS2_i_param_6,
	.param .u32 _Z9sw_kernelILi32ELi576EEvPKhiPiS1_S2_iS2_i_param_7
)
{
	.reg .pred 	%p<61>;
	.reg .b16 	%rs<98>;
	.reg .b32 	%r<388>;
	.reg .b64 	%rd<41>;
	// demoted variable
	.shared .align 1 .b8 _ZZ9sw_kernelILi32ELi576EEvPKhiPiS1_S2_iS2_iE17s_blosum62_matrix[400];
	// demoted variable
	.shared .align 1 .b8 _ZZ9sw_kernelILi32ELi576EEvPKhiPiS1_S2_iS2_iE17s_query_seq_sdata[576];
	// demoted variable
	.shared .align 4 .b8 _ZZ9sw_kernelILi32ELi576EEvPKhiPiS1_S2_iS2_iE17s_reduction_array[128];
	ld.param.u64 	%rd11, [_Z9sw_kernelILi32ELi576EEvPKhiPiS1_S2_iS2_i_param_0];
	ld.param.u32 	%r109, [_Z9sw_kernelILi32ELi576EEvPKhiPiS1_S2_iS2_i_param_1];
	ld.param.u64 	%rd12, [_Z9sw_kernelILi32ELi576EEvPKhiPiS1_S2_iS2_i_param_2];
	ld.param.u64 	%rd13, [_Z9sw_kernelILi32ELi576EEvPKhiPiS1_S2_iS2_i_param_3];
	ld.param.u64 	%rd14, [_Z9sw_kernelILi32ELi576EEvPKhiPiS1_S2_iS2_i_param_4];
	ld.param.u32 	%r111, [_Z9sw_kernelILi32ELi576EEvPKhiPiS1_S2_iS2_i_param_5];
	ld.param.u64 	%rd15, [_Z9sw_kernelILi32ELi576EEvPKhiPiS1_S2_iS2_i_param_6];
	ld.param.u32 	%r110, [_Z9sw_kernelILi32ELi576EEvPKhiPiS1_S2_iS2_i_param_7];
	cvta.to.global.u64 	%rd1, %rd15;
	mov.u32 	%r1, %ctaid.x;
	setp.ge.s32 	%p1, %r1, %r111;
	@%p1 bra 	$L__BB17_82;
	cvta.to.global.u64 	%rd16, %rd12;
	cvta.to.global.u64 	%rd17, %rd14;
	mul.wide.u32 	%rd18, %r1, 4;
	add.s64 	%rd19, %rd16, %rd18;
	ld.global.u32 	%r112, [%rd19];
	mul.wide.s32 	%rd20, %r112, 4;
	add.s64 	%rd21, %rd17, %rd20;
	ld.global.u32 	%r113, [%rd21+-4];
	ld.global.u32 	%r114, [%rd21];
	not.b32 	%r115, %r113;
	add.s32 	%r4, %r114, %r115;
	setp.ne.s32 	%p2, %r109, 0;
	setp.ne.s32 	%p3, %r4, 0;
	and.pred  	%p4, %p2, %p3;
	setp.lt.s32 	%p5, %r109, 577;
	and.pred  	%p6, %p5, %p4;
	setp.le.s32 	%p7, %r113, %r114;
	and.pred  	%p8, %p6, %p7;
	@%p8 bra 	$L__BB17_3;
	add.s64 	%rd36, %rd1, %rd18;
	mov.b32 	%r363, -1;
	st.global.u32 	[%rd36], %r363;
	bra.uni 	$L__BB17_82;
$L__BB17_3:
	mov.u32 	%r5, %tid.x;
	setp.gt.u32 	%p9, %r5, 399;
	@%p9 bra 	$L__BB17_6;
	cvt.u64.u32 	%rd22, %r5;
	mov.u64 	%rd23, blosum62_matrix_cuda_global;
	add.s64 	%rd38, %rd23, %rd22;
	mov.u32 	%r116, _ZZ9sw_kernelILi32ELi576EEvPKhiPiS1_S2_iS2_iE17s_blosum62_matrix;
	mov.u32 	%r364, %r5;
$L__BB17_5:
	ld.global.u8 	%rs58, [%rd38];
	add.s32 	%r117, %r116, %r364;
	st.shared.u8 	[%r117], %rs58;
	add.s32 	%r7, %r364, 32;
	add.s64 	%rd38, %rd38, 32;
	setp.lt.u32 	%p10, %r364, 368;
	mov.u32 	%r364, %r7;
	@%p10 bra 	$L__BB17_5;
$L__BB17_6:
	setp.gt.u32 	%p11, %r5, 575;
	@%p11 bra 	$L__BB17_11;
	cvt.u64.u32 	%rd24, %r5;
	cvta.to.global.u64 	%rd25, %rd11;
	add.s64 	%rd39, %rd25, %rd24;
	mov.u32 	%r118, _ZZ9sw_kernelILi32ELi576EEvPKhiPiS1_S2_iS2_iE17s_query_seq_sdata;
	mov.u32 	%r365, %r5;
$L__BB17_8:
	setp.ge.s32 	%p12, %r365, %r109;
	mov.b16 	%rs61, 0;
	@%p12 bra 	$L__BB17_10;
	ld.global.u8 	%rs61, [%rd39];
$L__BB17_10:
	add.s32 	%r119, %r118, %r365;
	st.shared.u8 	[%r119], %rs61;
	add.s32 	%r9, %r365, 32;
	add.s64 	%rd39, %rd39, 32;
	setp.lt.u32 	%p13, %r365, 544;
	mov.u32 	%r365, %r9;
	@%p13 bra 	$L__BB17_8;
$L__BB17_11:
	setp.lt.s32 	%p14, %r4, 1;
	mov.b32 	%r386, 0;
	@%p14 bra 	$L__BB17_69;
	cvt.s64.s32 	%rd26, %r113;
	mul.lo.s32 	%r122, %r5, 18;
	max.s32 	%r123, %r109, %r122;
	sub.s32 	%r10, %r123, %r122;
	sub.s32 	%r366, %r113, %r114;
	cvta.to.global.u64 	%rd27, %rd13;
	add.s64 	%rd28, %rd26, %rd27;
	add.s64 	%rd40, %rd28, 1;
	mov.b32 	%r386, 0;
	mov.b16 	%rs80, 0;
	mov.u64 	%rd30, char_to_uint;
	mov.u16 	%rs81, %rs80;
	mov.u16 	%rs82, %rs80;
	mov.u16 	%rs83, %rs80;
	mov.u16 	%rs84, %rs80;
	mov.u16 	%rs85, %rs80;
	mov.u16 	%rs86, %rs80;
	mov.u16 	%rs87, %rs80;
	mov.u16 	%rs88, %rs80;
	mov.u16 	%rs89, %rs80;
	mov.u16 	%rs90, %rs80;
	mov.u16 	%rs91, %rs80;
	mov.u16 	%rs92, %rs80;
	mov.u16 	%rs93, %rs80;
	mov.u16 	%rs94, %rs80;
	mov.u16 	%rs95, %rs80;
	mov.u16 	%rs96, %rs80;
	mov.u16 	%rs97, %rs80;
$L__BB17_13:
	setp.eq.s32 	%p15, %r10, 0;
	cvt.u32.u16 	%r14, %rs80;
	shfl.sync.up.b32	%r15|%p16, %r14, 1, 0, -1;
	ld.global.s8 	%rd29, [%rd40];
	add.s64 	%rd31, %rd30, %rd29;
	ld.const.u8 	%rs21, [%rd31];
	mul.wide.u16 	%r16, %rs21, 20;
	@%p15 bra 	$L__BB17_68;
	setp.gt.u16 	%p17, %rs21, 19;
	mov.b32 	%r368, -4;
	@%p17 bra 	$L__BB17_16;
	mov.u32 	%r125, _ZZ9sw_kernelILi32ELi576EEvPKhiPiS1_S2_iS2_iE17s_query_seq_sdata;
	mad.lo.s32 	%r126, %r5, 18, %r125;
	ld.shared.u8 	%r127, [%r126];
	add.s32 	%r128, %r16, %r127;
	mov.u32 	%r129, _ZZ9sw_kernelILi32ELi576EEvPKhiPiS1_S2_iS2_iE17s_blosum62_matrix;
	add.s32 	%r130, %r129, %r128;
	ld.shared.s8 	%r368, [%r130];
$L__BB17_16:
	setp.eq.s32 	%p18, %r10, 1;
	setp.eq.s32 	%p19, %r5, 0;
	and.b32  	%r131, %r15, 65535;
	selp.b32 	%r132, 0, %r131, %p19;
	add.s32 	%r133, %r368, %r132;
	cvt.u32.u16 	%r19, %rs97;
	add.s32 	%r134, %r110, %r19;
	max.s32 	%r135, %r133, %r134;
	max.s32 	%r136, %r135, 0;
	cvt.u16.u32 	%rs97, %r136;
	and.b32  	%r20, %r136, 65535;
	max.s32 	%r386, %r386, %r20;
	@%p18 bra 	$L__BB17_68;
	mov.b32 	%r369, -4;
	@%p17 bra 	$L__BB17_19;
	mov.u32 	%r138, _ZZ9sw_kernelILi32ELi576EEvPKhiPiS1_S2_iS2_iE17s_query_seq_sdata;
	mad.lo.s32 	%r139, %r5, 18, %r138;
	ld.shared.u8 	%r140, [%r139+1];
	add.s32 	%r141, %r16, %r140;
	mov.u32 	%r142, _ZZ9sw_kernelILi32ELi576EEvPKhiPiS1_S2_iS2_iE17s_blosum62_matrix;
	add.s32 	%r143, %r142, %r141;
	ld.shared.s8 	%r369, [%r143];
$L__BB17_19:
	setp.eq.s32 	%p21, %r10, 2;
	add.s32 	%r144, %r369, %r19;
	cvt.u32.u16 	%r24, %rs96;
	max.u32 	%r145, %r24, %r20;
	add.s32 	%r146, %r145, %r110;
	max.s32 	%r147, %r144, %r146;
	max.s32 	%r148, %r147, 0;
	cvt.u16.u32 	%rs96, %r148;
	and.b32  	%r25, %r148, 65535;
	max.u32 	%r386, %r386, %r25;
	@%p21 bra 	$L__BB17_68;
	mov.b32 	%r370, -4;
	@%p17 bra 	$L__BB17_22;
	mov.u32 	%r150, _ZZ9sw_kernelILi32ELi576EEvPKhiPiS1_S2_iS2_iE17s_query_seq_sdata;
	mad.lo.s32 	%r151, %r5, 18, %r150;
	ld.shared.u8 	%r152, [%r151+2];
	add.s32 	%r153, %r16, %r152;
	mov.u32 	%r154, _ZZ9sw_kernelILi32ELi576EEvPKhiPiS1_S2_iS2_iE17s_blosum62_matrix;
	add.s32 	%r155, %r154, %r153;
	ld.shared.s8 	%r370, [%r155];
$L__BB17_22:
	setp.eq.s32 	%p23, %r10, 3;
	add.s32 	%r156, %r370, %r24;
	cvt.u32.u16 	%r29, %rs95;
	max.u32 	%r157, %r29, %r25;
	add.s32 	%r158, %r157, %r110;
	max.s32 	%r159, %r156, %r158;
	max.s32 	%r160, %r159, 0;
	cvt.u16.u32 	%rs95, %r160;
	and.b32  	%r30, %r160, 65535;
	max.u32 	%r386, %r386, %r30;
	@%p23 bra 	$L__BB17_68;
	mov.b32 	%r371, -4;
	@%p17 bra 	$L__BB17_25;
	mov.u32 	%r162, _ZZ9sw_kernelILi32ELi576EEvPKhiPiS1_S2_iS2_iE17s_query_seq_sdata;
	mad.lo.s32 	%r163, %r5, 18, %r162;
	ld.shared.u8 	%r164, [%r163+3];
	add.s32 	%r165, %r16, %r164;
	mov.u32 	%r166, _ZZ9sw_kernelILi32ELi576EEvPKhiPiS1_S2_iS2_iE17s_blosum62_matrix;
	add.s32 	%r167, %r166, %r165;
	ld.shared.s8 	%r371, [%r167];
$L__BB17_25:
	setp.eq.s32 	%p25, %r10, 4;
	add.s32 	%r168, %r371, %r29;
	cvt.u32.u16 	%r34, %rs94;
	max.u32 	%r169, %r34, %r30;
	add.s32 	%r170, %r169, %r110;
	max.s32 	%r171, %r168, %r170;
	max.s32 	%r172, %r171, 0;
	cvt.u16.u32 	%rs94, %r172;
	and.b32  	%r35, %r172, 65535;
	max.u32 	%r386, %r386, %r35;
	@%p25 bra 	$L__BB17_68;
	mov.b32 	%r372, -4;
	@%p17 bra 	$L__BB17_28;
	mov.u32 	%r174, _ZZ9sw_kernelILi32ELi576EEvPKhiPiS1_S2_iS2_iE17s_query_seq_sdata;
	mad.lo.s32 	%r175, %r5, 18, %r174;
	ld.shared.u8 	%r176, [%r175+4];
	add.s32 	%r177, %r16, %r176;
	mov.u32 	%r178, _ZZ9sw_kernelILi32ELi576EEvPKhiPiS1_S2_iS2_iE17s_blosum62_matrix;
	add.s32 	%r179, %r178, %r177;
	ld.shared.s8 	%r372, [%r179];
$L__BB17_28:
	setp.eq.s32 	%p27, %r10, 5;
	add.s32 	%r180, %r372, %r34;
	cvt.u32.u16 	%r39, %rs93;
	max.u32 	%r181, %r39, %r35;
	add.s32 	%r182, %r181, %r110;
	max.s32 	%r183, %r180, %r182;
	max.s32 	%r184, %r183, 0;
	cvt.u16.u32 	%rs93, %r184;
	and.b32  	%r40, %r184, 65535;
	max.u32 	%r386, %r386, %r40;
	@%p27 bra 	$L__BB17_68;
	mov.b32 	%r373, -4;
	@%p17 bra 	$L__BB17_31;
	mov.u32 	%r186, _ZZ9sw_kernelILi32ELi576EEvPKhiPiS1_S2_iS2_iE17s_query_seq_sdata;
	mad.lo.s32 	%r187, %r5, 18, %r186;
	ld.shared.u8 	%r188, [%r187+5];
	add.s32 	%r189, %r16, %r188;
	mov.u32 	%r190, _ZZ9sw_kernelILi32ELi576EEvPKhiPiS1_S2_iS2_iE17s_blosum62_matrix;
	add.s32 	%r191, %r190, %r189;
	ld.shared.s8 	%r373, [%r191];
$L__BB17_31:
	setp.eq.s32 	%p29, %r10, 6;
	add.s32 	%r192, %r373, %r39;
	cvt.u32.u16 	%r44, %rs92;
	max.u32 	%r193, %r44, %r40;
	add.s32 	%r194, %r193, %r110;
	max.s32 	%r195, %r192, %r194;
	max.s32 	%r196, %r195, 0;
	cvt.u16.u32 	%rs92, %r196;
	and.b32  	%r45, %r196, 65535;
	max.u32 	%r386, %r386, %r45;
	@%p29 bra 	$L__BB17_68;
	mov.b32 	%r374, -4;
	@%p17 bra 	$L__BB17_34;
	mov.u32 	%r198, _ZZ9sw_kernelILi32ELi576EEvPKhiPiS1_S2_iS2_iE17s_query_seq_sdata;
	mad.lo.s32 	%r199, %r5, 18, %r198;
	ld.shared.u8 	%r200, [%r199+6];
	add.s32 	%r201, %r16, %r200;
	mov.u32 	%r202, _ZZ9sw_kernelILi32ELi576EEvPKhiPiS1_S2_iS2_iE17s_blosum62_matrix;
	add.s32 	%r203, %r202, %r201;
	ld.shared.s8 	%r374, [%r203];
$L__BB17_34:
	setp.eq.s32 	%p31, %r10, 7;
	add.s32 	%r204, %r374, %r44;
	cvt.u32.u16 	%r49, %rs91;
	max.u32 	%r205, %r49, %r45;
	add.s32 	%r206, %r205, %r110;
	max.s32 	%r207, %r204, %r206;
	max.s32 	%r208, %r207, 0;
	cvt.u16.u32 	%rs91, %r208;
	and.b32  	%r50, %r208, 65535;
	max.u32 	%r386, %r386, %r50;
	@%p31 bra 	$L__BB17_68;
	mov.b32 	%r375, -4;
	@%p17 bra 	$L__BB17_37;
	mov.u32 	%r210, _ZZ9sw_kernelILi32ELi576EEvPKhiPiS1_S2_iS2_iE17s_query_seq_sdata;
	mad.lo.s32 	%r211, %r5, 18, %r210;
	ld.shared.u8 	%r212, [%r211+7];
	add.s32 	%r213, %r16, %r212;
	mov.u32 	%r214, _ZZ9sw_kernelILi32ELi576EEvPKhiPiS1_S2_iS2_iE17s_blosum62_matrix;
	add.s32 	%r215, %r214, %r213;
	ld.shared.s8 	%r375, [%r215];
$L__BB17_37:
	setp.eq.s32 	%p33, %r10, 8;
	add.s32 	%r216, %r375, %r49;
	cvt.u32.u16 	%r54, %rs90;
	max.u32 	%r217, %r54, %r50;
	add.s32 	%r218, %r217, %r110;
	max.s32 	%r219, %r216, %r218;
	max.s32 	%r220, %r219, 0;
	cvt.u16.u32 	%rs90, %r220;
	and.b32  	%r55, %r220, 65535;
	max.u32 	%r386, %r386, %r55;
	@%p33 bra 	$L__BB17_68;
	mov.b32 	%r376, -4;
	@%p17 bra 	$L__BB17_40;
	mov.u32 	%r222, _ZZ9sw_kernelILi32ELi576EEvPKhiPiS1_S2_iS2_iE17s_query_seq_sdata;
	mad.lo.s32 	%r223, %r5, 18, %r222;
	ld.shared.u8 	%r224, [%r223+8];
	add.s32 	%r225, %r16, %r224;
	mov.u32 	%r226, _ZZ9sw_kernelILi32ELi576EEvPKhiPiS1_S2_iS2_iE17s_blosum62_matrix;
	add.s32 	%r227, %r226, %r225;
	ld.shared.s8 	%r376, [%r227];
$L__BB17_40:
	setp.eq.s32 	%p35, %r10, 9;
	add.s32 	%r228, %r376, %r54;
	cvt.u32.u16 	%r59, %rs89;
	max.u32 	%r229, %r59, %r55;
	add.s32 	%r230, %r229, %r110;
	max.s32 	%r231, %r228, %r230;
	max.s32 	%r232, %r231, 0;
	cvt.u16.u32 	%rs89, %r232;
	and.b32  	%r60, %r232, 65535;
	max.u32 	%r386, %r386, %r60;
	@%p35 bra 	$L__BB17_68;
	mov.b32 	%r377, -4;
	@%p17 bra 	$L__BB17_43;
	mov.u32 	%r234, _ZZ9sw_kernelILi32ELi576EEvPKhiPiS1_S2_iS2_iE17s_query_seq_sdata;
	mad.lo.s32 	%r235, %r5, 18, %r234;
	ld.shared.u8 	%r236, [%r235+9];
	add.s32 	%r237, %r16, %r236;
	mov.u32 	%r238, _ZZ9sw_kernelILi32ELi576EEvPKhiPiS1_S2_iS2_iE17s_blosum62_matrix;
	add.s32 	%r239, %r238, %r237;
	ld.shared.s8 	%r377, [%r239];
$L__BB17_43:
	setp.eq.s32 	%p37, %r10, 10;
	add.s32 	%r240, %r377, %r59;
	cvt.u32.u16 	%r64, %rs88;
	max.u32 	%r241, %r64, %r60;
	add.s32 	%r242, %r241, %r110;
	max.s32 	%r243, %r240, %r242;
	max.s32 	%r244, %r243, 0;
	cvt.u16.u32 	%rs88, %r244;
	and.b32  	%r65, %r244, 65535;
	max.u32 	%r386, %r386, %r65;
	@%p37 bra 	$L__BB17_68;
	mov.b32 	%r378, -4;
	@%p17 bra 	$L__BB17_46;
	mov.u32 	%r246, _ZZ9sw_kernelILi32ELi576EEvPKhiPiS1_S2_iS2_iE17s_query_seq_sdata;
	mad.lo.s32 	%r247, %r5, 18, %r246;
	ld.shared.u8 	%r248, [%r247+10];
	add.s32 	%r249, %r16, %r248;
	mov.u32 	%r250, _ZZ9sw_kernelILi32ELi576EEvPKhiPiS1_S2_iS2_iE17s_blosum62_matrix;
	add.s32 	%r251, %r250, %r249;
	ld.shared.s8 	%r378, [%r251];
$L__BB17_46:
	setp.eq.s32 	%p39, %r10, 11;
	add.s32 	%r252, %r378, %r64;
	cvt.u32.u16 	%r69, %rs87;
	max.u32 	%r253, %r69, %r65;
	add.s32 	%r254, %r253, %r110;
	max.s32 	%r255, %r252, %r254;
	max.s32 	%r256, %r255, 0;
	cvt.u16.u32 	%rs87, %r256;
	and.b32  	%r70, %r256, 65535;
	max.u32 	%r386, %r386, %r70;
	@%p39 bra 	$L__BB17_68;
	mov.b32 	%r379, -4;
	@%p17 bra 	$L__BB17_49;
	mov.u32 	%r258, _ZZ9sw_kernelILi32ELi576EEvPKhiPiS1_S2_iS2_iE17s_query_seq_sdata;
	mad.lo.s32 	%r259, %r5, 18, %r258;
	ld.shared.u8 	%r260, [%r259+11];
	add.s32 	%r261, %r16, %r260;
	mov.u32 	%r262, _ZZ9sw_kernelILi32ELi576EEvPKhiPiS1_S2_iS2_iE17s_blosum62_matrix;
	add.s32 	%r263, %r262, %r261;
	ld.shared.s8 	%r379, [%r263];
$L__BB17_49:
	setp.eq.s32 	%p41, %r10, 12;
	add.s32 	%r264, %r379, %r69;
	cvt.u32.u16 	%r74, %rs86;
	max.u32 	%r265, %r74, %r70;
	add.s32 	%r266, %r265, %r110;
	max.s32 	%r267, %r264, %r266;
	max.s32 	%r268, %r267, 0;
	cvt.u16.u32 	%rs86, %r268;
	and.b32  	%r75, %r268, 65535;
	max.u32 	%r386, %r386, %r75;
	@%p41 bra 	$L__BB17_68;
	mov.b32 	%r380, -4;
	@%p17 bra 	$L__BB17_52;
	mov.u32 	%r270, _ZZ9sw_kernelILi32ELi576EEvPKhiPiS1_S2_iS2_iE17s_query_seq_sdata;
	mad.lo.s32 	%r271, %r5, 18, %r270;
	ld.shared.u8 	%r272, [%r271+12];
	add.s32 	%r273, %r16, %r272;
	mov.u32 	%r274, _ZZ9sw_kernelILi32ELi576EEvPKhiPiS1_S2_iS2_iE17s_blosum62_matrix;
	add.s32 	%r275, %r274, %r273;
	ld.shared.s8 	%r380, [%r275];
$L__BB17_52:
	setp.eq.s32 	%p43, %r10, 13;
	add.s32 	%r276, %r380, %r74;
	cvt.u32.u16 	%r79, %rs85;
	max.u32 	%r277, %r79, %r75;
	add.s32 	%r278, %r277, %r110;
	max.s32 	%r279, %r276, %r278;
	max.s32 	%r280, %r279, 0;
	cvt.u16.u32 	%rs85, %r280;
	and.b32  	%r80, %r280, 65535;
	max.u32 	%r386, %r386, %r80;
	@%p43 bra 	$L__BB17_68;
	mov.b32 	%r381, -4;
	@%p17 bra 	$L__BB17_55;
	mov.u32 	%r282, _ZZ9sw_kernelILi32ELi576EEvPKhiPiS1_S2_iS2_iE17s_query_seq_sdata;
	mad.lo.s32 	%r283, %r5, 18, %r282;
	ld.shared.u8 	%r284, [%r283+13];
	add.s32 	%r285, %r16, %r284;
	mov.u32 	%r286, _ZZ9sw_kernelILi32ELi576EEvPKhiPiS1_S2_iS2_iE17s_blosum62_matrix;
	add.s32 	%r287, %r286, %r285;
	ld.shared.s8 	%r381, [%r287];
$L__BB17_55:
	setp.eq.s32 	%p45, %r10, 14;
	add.s32 	%r288, %r381, %r79;
	cvt.u32.u16 	%r84, %rs84;
	max.u32 	%r289, %r84, %r80;
	add.s32 	%r290, %r289, %r110;
	max.s32 	%r291, %r288, %r290;
	max.s32 	%r292, %r291, 0;
	cvt.u16.u32 	%rs84, %r292;
	and.b32  	%r85, %r292, 65535;
	max.u32 	%r386, %r386, %r85;
	@%p45 bra 	$L__BB17_68;
	mov.b32 	%r382, -4;
	@%p17 bra 	$L__BB17_58;
	mov.u32 	%r294, _ZZ9sw_kernelILi32ELi576EEvPKhiPiS1_S2_iS2_iE17s_query_seq_sdata;
	mad.lo.s32 	%r295, %r5, 18, %r294;
	ld.shared.u8 	%r296, [%r295+14];
	add.s32 	%r297, %r16, %r296;
	mov.u32 	%r298, _ZZ9sw_kernelILi32ELi576EEvPKhiPiS1_S2_iS2_iE17s_blosum62_matrix;
	add.s32 	%r299, %r298, %r297;
	ld.shared.s8 	%r382, [%r299];
$L__BB17_58:
	setp.eq.s32 	%p47, %r10, 15;
	add.s32 	%r300, %r382, %r84;
	cvt.u32.u16 	%r89, %rs83;
	max.u32 	%r301, %r89, %r85;
	add.s32 	%r302, %r301, %r110;
	max.s32 	%r303, %r300, %r302;
	max.s32 	%r304, %r303, 0;
	cvt.u16.u32 	%rs83, %r304;
	and.b32  	%r90, %r304, 65535;
	max.u32 	%r386, %r386, %r90;
	@%p47 bra 	$L__BB17_68;
	mov.b32 	%r383, -4;
	@%p17 bra 	$L__BB17_61;
	mov.u32 	%r306, _ZZ9sw_kernelILi32ELi576EEvPKhiPiS1_S2_iS2_iE17s_query_seq_sdata;
	mad.lo.s32 	%r307, %r5, 18, %r306;
	ld.shared.u8 	%r308, [%r307+15];
	add.s32 	%r309, %r16, %r308;
	mov.u32 	%r310, _ZZ9sw_kernelILi32ELi576EEvPKhiPiS1_S2_iS2_iE17s_blosum62_matrix;
	add.s32 	%r311, %r310, %r309;
	ld.shared.s8 	%r383, [%r311];
$L__BB17_61:
	setp.eq.s32 	%p49, %r10, 16;
	add.s32 	%r312, %r383, %r89;
	cvt.u32.u16 	%r94, %rs82;
	max.u32 	%r313, %r94, %r90;
	add.s32 	%r314, %r313, %r110;
	max.s32 	%r315, %r312, %r314;
	max.s32 	%r316, %r315, 0;
	cvt.u16.u32 	%rs82, %r316;
	and.b32  	%r95, %r316, 65535;
	max.u32 	%r386, %r386, %r95;
	@%p49 bra 	$L__BB17_68;
	mov.b32 	%r384, -4;
	@%p17 bra 	$L__BB17_64;
	mov.u32 	%r318, _ZZ9sw_kernelILi32ELi576EEvPKhiPiS1_S2_iS2_iE17s_query_seq_sdata;
	mad.lo.s32 	%r319, %r5, 18, %r318;
	ld.shared.u8 	%r320, [%r319+16];
	add.s32 	%r321, %r16, %r320;
	mov.u32 	%r322, _ZZ9sw_kernelILi32ELi576EEvPKhiPiS1_S2_iS2_iE17s_blosum62_matrix;
	add.s32 	%r323, %r322, %r321;
	ld.shared.s8 	%r384, [%r323];
$L__BB17_64:
	setp.eq.s32 	%p51, %r10, 17;
	add.s32 	%r324, %r384, %r94;
	cvt.u32.u16 	%r99, %rs81;
	max.u32 	%r325, %r99, %r95;
	add.s32 	%r326, %r325, %r110;
	max.s32 	%r327, %r324, %r326;
	max.s32 	%r328, %r327, 0;
	cvt.u16.u32 	%rs81, %r328;
	and.b32  	%r100, %r328, 65535;
	max.u32 	%r386, %r386, %r100;
	@%p51 bra 	$L__BB17_68;
	mov.b32 	%r385, -4;
	@%p17 bra 	$L__BB17_67;
	mov.u32 	%r330, _ZZ9sw_kernelILi32ELi576EEvPKhiPiS1_S2_iS2_iE17s_query_seq_sdata;
	mad.lo.s32 	%r331, %r5, 18, %r330;
	ld.shared.u8 	%r332, [%r331+17];
	add.s32 	%r333, %r16, %r332;
	mov.u32 	%r334, _ZZ9sw_kernelILi32ELi576EEvPKhiPiS1_S2_iS2_iE17s_blosum62_matrix;
	add.s32 	%r335, %r334, %r333;
	ld.shared.s8 	%r385, [%r335];
$L__BB17_67:
	add.s32 	%r336, %r385, %r99;
	max.u32 	%r337, %r14, %r100;
	add.s32 	%r338, %r337, %r110;
	max.s32 	%r339, %r336, %r338;
	max.s32 	%r340, %r339, 0;
	cvt.u16.u32 	%rs80, %r340;
	and.b32  	%r341, %r340, 65535;
	max.u32 	%r386, %r386, %r341;
$L__BB17_68:
	cvt.u32.u16 	%r342, %rs80;
	shfl.sync.up.b32	%r343|%p53, %r342, 1, 0, -1;
	add.s32 	%r366, %r366, 1;
	add.s64 	%rd40, %rd40, 1;
	setp.ne.s32 	%p54, %r366, -1;
	@%p54 bra 	$L__BB17_13;
$L__BB17_69:
	shl.b32 	%r344, %r5, 2;
	mov.u32 	%r345, _ZZ9sw_kernelILi32ELi576EEvPKhiPiS1_S2_iS2_iE17s_reduction_array;
	add.s32 	%r108, %r345, %r344;
	st.shared.u32 	[%r108], %r386;
	bar.warp.sync 	-1;
	setp.gt.u32 	%p55, %r5, 15;
	@%p55 bra 	$L__BB17_71;
	ld.shared.u32 	%r346, [%r108];
	ld.shared.u32 	%r347, [%r108+64];
	max.s32 	%r348, %r346, %r347;
	st.shared.u32 	[%r108], %r348;
$L__BB17_71:
	bar.warp.sync 	-1;
	setp.gt.u32 	%p56, %r5, 7;
	@%p56 bra 	$L__BB17_73;
	ld.shared.u32 	%r349, [%r108];
	ld.shared.u32 	%r350, [%r108+32];
	max.s32 	%r351, %r349, %r350;
	st.shared.u32 	[%r108], %r351;
$L__BB17_73:
	bar.warp.sync 	-1;
	setp.gt.u32 	%p57, %r5, 3;
	@%p57 bra 	$L__BB17_75;
	ld.shared.u32 	%r352, [%r108];
	ld.shared.u32 	%r353, [%r108+16];
	max.s32 	%r354, %r352, %r353;
	st.shared.u32 	[%r108], %r354;
$L__BB17_75:
	bar.warp.sync 	-1;
	setp.gt.u32 	%p58, %r5, 1;
	@%p58 bra 	$L__BB17_77;
	ld.shared.u32 	%r355, [%r108];
	ld.shared.u32 	%r356, [%r108+8];
	max.s32 	%r357, %r355, %r356;
	st.shared.u32 	[%r108], %r357;
$L__BB17_77:
	bar.warp.sync 	-1;
	setp.ne.s32 	%p59, %r5, 0;
	@%p59 bra 	$L__BB17_79;
	ld.shared.u32 	%r358, [%r108];
	ld.shared.u32 	%r359, [_ZZ9sw_kernelILi32ELi576EEvPKhiPiS1_S2_iS2_iE17s_reduction_array+4];
	max.s32 	%r360, %r358, %r359;
	st.shared.u32 	[%r108], %r360;
$L__BB17_79:
	setp.ne.s32 	%p60, %r5, 0;
	bar.warp.sync 	-1;
	@%p60 bra 	$L__BB17_81;
	ld.param.u64 	%rd37, [_Z9sw_kernelILi32ELi576EEvPKhiPiS1_S2_iS2_i_param_6];
	mov.u32 	%r361, %ctaid.x;
	ld.shared.u32 	%r362, [_ZZ9sw_kernelILi32ELi576EEvPKhiPiS1_S2_iS2_iE17s_reduction_array];
	cvta.to.global.u64 	%rd32, %rd37;
	mul.wide.u32 	%rd33, %r361, 4;
	add.s64 	%rd34, %rd32, %rd33;
	st.global.u32 	[%rd34], %r362;
$L__BB17_81:
	bar.sync 	0;
$L__BB17_82:
	ret;

}
	// .globl	_Z9sw_kernelILi32ELi608EEvPKhiPiS1_S2_iS2_i
.visible .entry _Z9sw_kernelILi32ELi608EEvPKhiPiS1_S2_iS2_i(
	.param .u64 .ptr .align 1 _Z9sw_kernelILi32ELi608EEvPKhiPiS1_S2_iS2_i_param_0,
	.param .u32 _Z9sw_kernelILi32ELi608EEvPKhiPiS1_S2_iS2_i_param_1,
	.param .u64 .ptr .align 1 _Z9sw_kernelILi32ELi608EEvPKhiPiS1_S2_iS2_i_param_2,
	.param .u64 .ptr .align 1 _Z9sw_kernelILi32ELi608EEvPKhiPiS1_S2_iS2_i_param_3,
	.param .u64 .ptr .align 1 _Z9sw_kernelILi32ELi608EEvPKhiPiS1_S2_iS2_i_param_4,
	.param .u32 _Z9sw_kernelILi32ELi608EEvPKhiPiS1_S2_iS2_i_param_5,
	.param .u64 .ptr .align 1 _Z9sw_kernelILi32ELi608EEvPKhiPiS1_S2_iS2_i_param_6,
	.param .u32 _Z9sw_kernelILi32ELi608EEvPKhiPiS1_S2_iS2_i_param_7
)
{
	.reg .pred 	%p<63>;
	.reg .b16 	%rs<103>;
	.reg .b32 	%r<425>;
	.reg .b64 	%rd<41>;
	// demoted variable
	.shared .align 1 .b8 _ZZ9sw_kernelILi32ELi608EEvPKhiPiS1_S2_iS2_iE17s_blosum62_matrix[400];
	// demoted variable
	.shared .align 1 .b8 _ZZ9sw_kernelILi32ELi608EEvPKhiPiS1_S2_iS2_iE17s_query_seq_sdata[608];
	// demoted variable
	.shared .align 4 .b8 _ZZ9sw_kernelILi32ELi608EEvPKhiPiS1_S2_iS2_iE17s_reduction_array[128];
	ld.param.u64 	%rd11, [_Z9sw_kernelILi32ELi608EEvPKhiPiS1_S2_iS2_i_param_0];
	ld.param.u32 	%r114, [_Z9sw_kernelILi32ELi608EEvPKhiPiS1_S2_iS2_i_param_1];
	ld.param.u64 	%rd12, [_Z9sw_kernelILi32ELi608EEvPKhiPiS1_S2_iS2_i_param_2];
	ld.param.u64 	%rd13, [_Z9sw_kernelILi32ELi608EEvPKhiPiS1_S2_iS2_i_param_3];
	ld.param.u64 	%rd14, [_Z9sw_kernelILi32ELi608EEvPKhiPiS1_S2_iS2_i_param_4];
	ld.param.u32 	%r116, [_Z9sw_kernelILi32ELi608EEvPKhiPiS1_S2_iS2_i_param_5];
	ld.param.u64 	%rd15, [_Z9sw_kernelILi32ELi608EEvPKhiPiS1_S2_iS2_i_param_6];
	cvta.to.global.u64 	%rd1, %rd15;
	mov.u32 	%r1, %ctaid.x;
	setp.ge.s32 	%p1, %r1, %r116;
	@%p1 bra 	$L__BB18_85;
	cvta.to.global.u64 	%rd16, %rd12;
	cvta.to.global.u64 	%rd17, %rd14;
	mul.wide.u32 	%rd18, %r1, 4;
	add.s64 	%rd19, %rd16, %rd18;
	ld.global.u32 	%r117, [%rd19];
	mul.wide.s32 	%rd20, %r117, 4;
	add.s64 	%rd21, %rd17, %rd20;
	ld.global.u32 	%r118, [%rd21+-4];
	ld.global.u32 	%r119, [%rd21];
	not.b32 	%r120, %r118;
	add.s32 	%r4, %r119, %r120;
	setp.ne.s32 	%p2, %r114, 0;
	setp.ne.s32 	%p3, %r4, 0;
	and.pred  	%p4, %p2, %p3;
	setp.lt.s32 	%p5, %r114, 609;
	and.pred  	%p6, %p5, %p4;
	setp.le.s32 	%p7, %r118, %r119;
	and.pred  	%p8, %p6, %p7;
	@%p8 bra 	$L__BB18_3;
	add.s64 	%rd36, %rd1, %rd18;
	mov.b32 	%r380, -1;
	st.global.u32 	[%rd36], %r380;
	bra.uni 	$L__BB18_85;
$L__BB18_3:
	mov.u32 	%r5, %tid.x;
	setp.gt.u32 	%p9, %r5, 399;
	@%p9 bra 	$L__BB18_6;
	cvt.u64.u32 	%rd22, %r5;
	mov.u64 	%rd23, blosum62_matrix_cuda_global;
	add.s64 	%rd38, %rd23, %rd22;
	mov.u32 	%r121, _ZZ9sw_kernelILi32ELi608EEvPKhiPiS1_S2_iS2_iE17s_blosum62_matrix;
	mov.u32 	%r400, %r5;
$L__BB18_5:
	ld.global.u8 	%rs61, [%rd38];
	add.s32 	%r122, %r121, %r400;
	st.shared.u8 	[%r122], %rs61;
	add.s32 	%r7, %r400, 32;
	add.s64 	%rd38, %rd38, 32;
	setp.lt.u32 	%p10, %r400, 368;
	mov.u32 	%r400, %r7;
	@%p10 bra 	$L__BB18_5;
$L__BB18_6:
	setp.gt.u32 	%p11, %r5, 607;
	@%p11 bra 	$L__BB18_11;
	cvt.u64.u32 	%rd24, %r5;
	cvta.to.global.u64 	%rd25, %rd11;
	add.s64 	%rd39, %rd25, %rd24;
	mov.u32 	%r123, _ZZ9sw_kernelILi32ELi608EEvPKhiPiS1_S2_iS2_iE17s_query_seq_sdata;
	mov.u32 	%r401, %r5;
$L__BB18_8:
	setp.ge.s32 	%p12, %r401, %r114;
	mov.b16 	%rs64, 0;
	@%p12 bra 	$L__BB18_10;
	ld.global.u8 	%rs64, [%rd39];
$L__BB18_10:
	add.s32 	%r124, %r123, %r401;
	st.shared.u8 	[%r124], %rs64;
	add.s32 	%r9, %r401, 32;
	add.s64 	%rd39, %rd39, 32;
	setp.lt.u32 	%p13, %r401, 576;
	mov.u32 	%r401, %r9;
	@%p13 bra 	$L__BB18_8;
$L__BB18_11:
	setp.lt.s32 	%p14, %r4, 1;
	mov.b32 	%r423, 0;
	@%p14 bra 	$L__BB18_72;
	cvt.s64.s32 	%rd26, %r118;
	mul.lo.s32 	%r127, %r5, 19;
	max.s32 	%r128, %r114, %r127;
	sub.s32 	%r10, %r128, %r127;
	sub.s32 	%r402, %r118, %r119;
	cvta.to.global.u64 	%rd27, %rd13;
	add.s64 	%rd28, %rd26, %rd27;
	add.s64 	%rd40, %rd28, 1;
	mov.b32 	%r423, 0;
	mov.b16 	%rs84, 0;
	mov.u64 	%rd30, char_to_uint;
	mov.u16 	%rs85, %rs84;
	mov.u16 	%rs86, %rs84;
	mov.u16 	%rs87, %rs84;
	mov.u16 	%rs88, %rs84;
	mov.u16 	%rs89, %rs84;
	mov.u16 	%rs90, %rs84;
	mov.u16 	%rs91, %rs84;
	mov.u16 	%rs92, %rs84;
	mov.u16 	%rs93, %rs84;
	mov.u16 	%rs94, %rs84;
	mov.u16 	%rs95, %rs84;
	mov.u16 	%rs96, %rs84;
	mov.u16 	%rs97, %rs84;
	mov.u16 	%rs98, %rs84;
	mov.u16 	%rs99, %rs84;
	mov.u16 	%rs100, %rs84;
	mov.u16 	%rs101, %rs84;
	mov.u16 	%rs102, %rs84;
$L__BB18_13:
	setp.eq.s32 	%p15, %r10, 0;
	cvt.u32.u16 	%r14, %rs84;
	shfl.sync.up.b32	%r15|%p16, %r14, 1, 0, -1;
	ld.global.s8 	%rd29, [%rd40];
	add.s64 	%rd31, %rd30, %rd29;
	ld.const.u8 	%rs22, [%rd31];
	mul.wide.u16 	%r16, %rs22, 20;
	@%p15 bra 	$L__BB18_71;
	setp.gt.u16 	%p17, %rs22, 19;
	mov.b32 	%r404, -4;
	@%p17 bra 	$L__BB18_16;
	mov.u32 	%r130, _ZZ9sw_kernelILi32ELi608EEvPKhiPiS1_S2_iS2_iE17s_query_seq_sdata;
	mad.lo.s32 	%r131, %r5, 19, %r130;
	ld.shared.u8 	%r132, [%r131];
	add.s32 	%r133, %r16, %r132;
	mov.u32 	%r134, _ZZ9sw_kernelILi32ELi608EEvPKhiPiS1_S2_iS2_iE17s_blosum62_matrix;
	add.s32 	%r135, %r134, %r133;
	ld.shared.s8 	%r404, [%r135];
$L__BB18_16:
	ld.param.u32 	%r381, [_Z9sw_kernelILi32ELi608EEvPKhiPiS1_S2_iS2_i_param_7];
	setp.eq.s32 	%p18, %r10, 1;
	setp.eq.s32 	%p19, %r5, 0;
	and.b32  	%r136, %r15, 65535;
	selp.b32 	%r137, 0, %r136, %p19;
	add.s32 	%r138, %r404, %r137;
	cvt.u32.u16 	%r19, %rs102;
	add.s32 	%r139, %r381, %r19;
	max.s32 	%r140, %r138, %r139;
	max.s32 	%r141, %r140, 0;
	cvt.u16.u32 	%rs102, %r141;
	and.b32  	%r20, %r141, 65535;
	max.s32 	%r423, %r423, %r20;
	@%p18 bra 	$L__BB18_71;
	mov.b32 	%r405, -4;
	@%p17 bra 	$L__BB18_19;
	mov.u32 	%r143, _ZZ9sw_kernelILi32ELi608EEvPKhiPiS1_S2_iS2_iE17s_query_seq_sdata;
	mad.lo.s32 	%r144, %r5, 19, %r143;
	ld.shared.u8 	%r145, [%r144+1];
	add.s32 	%r146, %r16, %r145;
	mov.u32 	%r147, _ZZ9sw_kernelILi32ELi608EEvPKhiPiS1_S2_iS2_iE17s_blosum62_matrix;
	add.s32 	%r148, %r147, %r146;
	ld.shared.s8 	%r405, [%r148];
$L__BB18_19:
	ld.param.u32 	%r382, [_Z9sw_kernelILi32ELi608EEvPKhiPiS1_S2_iS2_i_param_7];
	setp.eq.s32 	%p21, %r10, 2;
	add.s32 	%r149, %r405, %r19;
	cvt.u32.u16 	%r24, %rs101;
	max.u32 	%r150, %r24, %r20;
	add.s32 	%r151, %r150, %r382;
	max.s32 	%r152, %r149, %r151;
	max.s32 	%r153, %r152, 0;
	cvt.u16.u32 	%rs101, %r153;
	and.b32  	%r25, %r153, 65535;
	max.u32 	%r423, %r423, %r25;
	@%p21 bra 	$L__BB18_71;
	mov.b32 	%r406, -4;
	@%p17 bra 	$L__BB18_22;
	mov.u32 	%r155, _ZZ9sw_kernelILi32ELi608EEvPKhiPiS1_S2_iS2_iE17s_query_seq_sdata;
	mad.lo.s32 	%r156, %r5, 19, %r155;
	ld.shared.u8 	%r157, [%r156+2];
	add.s32 	%r158, %r16, %r157;
	mov.u32 	%r159, _ZZ9sw_kernelILi32ELi608EEvPKhiPiS1_S2_iS2_iE17s_blosum62_matrix;
	add.s32 	%r160, %r159, %r158;
	ld.shared.s8 	%r406, [%r160];
$L__BB18_22:
	ld.param.u32 	%r383, [_Z9sw_kernelILi32ELi608EEvPKhiPiS1_S2_iS2_i_param_7];
	setp.eq.s32 	%p23, %r10, 3;
	add.s32 	%r161, %r406, %r24;
	cvt.u32.u16 	%r29, %rs100;
	max.u32 	%r162, %r29, %r25;
	add.s32 	%r163, %r162, %r383;
	max.s32 	%r164, %r161, %r163;
	max.s32 	%r165, %r164, 0;
	cvt.u16.u32 	%rs100, %r165;
	and.b32  	%r30, %r165, 65535;
	max.u32 	%r423, %r423, %r30;
	@%p23 bra 	$L__BB18_71;
	mov.b32 	%r407, -4;
	@%p17 bra 	$L__BB18_25;
	mov.u32 	%r167, _ZZ9sw_kernelILi32ELi608EEvPKhiPiS1_S2_iS2_iE17s_query_seq_sdata;
	mad.lo.s32 	%r168, %r5, 19, %r167;
	ld.shared.u8 	%r169, [%r168+3];
	add.s32 	%r170, %r16, %r169;
	mov.u32 	%r171, _ZZ9sw_kernelILi32ELi608EEvPKhiPiS1_S2_iS2_iE17s_blosum62_matrix;
	add.s32 	%r172, %r171, %r170;
	ld.shared.s8 	%r407, [%r172];
$L__BB18_25:
	ld.param.u32 	%r384, [_Z9sw_kernelILi32ELi608EEvPKhiPiS1_S2_iS2_i_param_7];
	setp.eq.s32 	%p25, %r10, 4;
	add.s32 	%r173, %r407, %r29;
	cvt.u32.u16 	%r34, %rs99;
	max.u32 	%r174, %r34, %r30;
	add.s32 	%r175, %r174, %r384;
	max.s32 	%r176, %r173, %r175;
	max.s32 	%r177, %r176, 0;
	cvt.u16.u32 	%rs99, %r177;
	and.b32  	%r35, %r177, 65535;
	max.u32 	%r423, %r423, %r35;
	@%p25 bra 	$L__BB18_71;
	mov.b32 	%r408, -4;
	@%p17 bra 	$L__BB18_28;
	mov.u32 	%r179, _ZZ9sw_kernelILi32ELi608EEvPKhiPiS1_S2_iS2_iE17s_query_seq_sdata;
	mad.lo.s32 	%r180, %r5, 19, %r179;
	ld.shared.u8 	%r181, [%r180+4];
	add.s32 	%r182, %r16, %r181;
	mov.u32 	%r183, _ZZ9sw_kernelILi32ELi608EEvPKhiPiS1_S2_iS2_iE17s_blosum62_matrix;
	add.s32 	%r184, %r183, %r182;
	ld.shared.s8 	%r408, [%r184];
$L__BB18_28:
	ld.param.u32 	%r385, [_Z9sw_kernelILi32ELi608EEvPKhiPiS1_S2_iS2_i_param_7];
	setp.eq.s32 	%p27, %r10, 5;
	add.s32 	%r185, %r408, %r34;
	cvt.u32.u16 	%r39, %rs98;
	max.u32 	%r186, %r39, %r35;
	add.s32 	%r187, %r186, %r385;
	max.s32 	%r188, %r185, %r187;
	max.s32 	%r189, %r188, 0;
	cvt.u16.u32 	%rs98, %r189;
	and.b32  	%r40, %r189, 65535;
	max.u32 	%r423, %r423, %r40;
	@%p27 bra 	$L__BB18_71;
	mov.b32 	%r409, -4;
	@%p17 bra 	$L__BB18_31;
	mov.u32 	%r191, _ZZ9sw_kernelILi32ELi608EEvPKhiPiS1_S2_iS2_iE17s_query_seq_sdata;
	mad.lo.s32 	%r192, %r5, 19, %r191;
	ld.shared.u8 	%r193, [%r192+5];
	add.s32 	%r194, %r16, %r193;
	mov.u32 	%r195, _ZZ9sw_kernelILi32ELi608EEvPKhiPiS1_S2_iS2_iE17s_blosum62_matrix;
	add.s32 	%r196, %r195, %r194;
	ld.shared.s8 	%r409, [%r196];
$L__BB18_31:
	ld.param.u32 	%r386, [_Z9sw_kernelILi32ELi608EEvPKhiPiS1_S2_iS2_i_param_7];
	setp.eq.s32 	%p29, %r10, 6;
	add.s32 	%r197, %r409, %r39;
	cvt.u32.u16 	%r44, %rs97;
	max.u32 	%r198, %r44, %r40;
	add.s32 	%r199, %r198, %r386;
	max.s32 	%r200, %r197, %r199;
	max.s32 	%r201, %r200, 0;
	cvt.u16.u32 	%rs97, %r201;
	and.b32  	%r45, %r201, 65535;
	max.u32 	%r423, %r423, %r45;
	@%p29 bra 	$L__BB18_71;
	mov.b32 	%r410, -4;
	@%p17 bra 	$L__BB18_34;
	mov.u32 	%r203, _ZZ9sw_kernelILi32ELi608EEvPKhiPiS1_S2_iS2_iE17s_query_seq_sdata;
	mad.lo.s32 	%r204, %r5, 19, %r203;
	ld.shared.u8 	%r205, [%r204+6];
	add.s32 	%r206, %r16, %r205;
	mov.u32 	%r207, _ZZ9sw_kernelILi32ELi608EEvPKhiPiS1_S2_iS2_iE17s_blosum62_matrix;
	add.s32 	%r208, %r207, %r206;
	ld.shared.s8 	%r410, [%r208];
$L__BB18_34:
	ld.param.u32 	%r387, [_Z9sw_kernelILi32ELi608EEvPKhiPiS1_S2_iS2_i_param_7];
	setp.eq.s32 	%p31, %r10, 7;
	add.s32 	%r209, %r410, %r44;
	cvt.u32.u16 	%r49, %rs96;
	max.u32 	%r210, %r49, %r45;
	add.s32 	%r211, %r210, %r387;
	max.s32 	%r212, %r209, %r211;
	max.s32 	%r213, %r212, 0;
	cvt.u16.u32 	%rs96, %r213;
	and.b32  	%r50, %r213, 65535;
	max.u32 	%r423, %r423, %r50;
	@%p31 bra 	$L__BB18_71;
	mov.b32 	%r411, -4;
	@%p17 bra 	$L__BB18_37;
	mov.u32 	%r215, _ZZ9sw_kernelILi32ELi608EEvPKhiPiS1_S2_iS2_iE17s_query_seq_sdata;
	mad.lo.s32 	%r216, %r5, 19, %r215;
	ld.shared.u8 	%r217, [%r216+7];
	add.s32 	%r218, %r16, %r217;
	mov.u32 	%r219, _ZZ9sw_kernelILi32ELi608EEvPKhiPiS1_S2_iS2_iE17s_blosum62_matrix;
	add.s32 	%r220, %r219, %r218;
	ld.shared.s8 	%r411, [%r220];
$L__BB18_37:
	ld.param.u32 	%r388, [_Z9sw_kernelILi32ELi608EEvPKhiPiS1_S2_iS2_i_param_7];
	setp.eq.s32 	%p33, %r10, 8;
	add.s32 	%r221, %r411, %r49;
	cvt.u32.u16 	%r54, %rs95;
	max.u32 	%r222, %r54, %r50;
	add.s32 	%r223, %r222, %r388;
	max.s32 	%r224, %r221, %r223;
	max.s32 	%r225, %r224, 0;
	cvt.u16.u32 	%rs95, %r225;
	and.b32  	%r55, %r225, 65535;
	max.u32 	%r423, %r423, %r55;
	@%p33 bra 	$L__BB18_71;
	mov.b32 	%r412, -4;
	@%p17 bra 	$L__BB18_40;
	mov.u32 	%r227, _ZZ9sw_kernelILi32ELi608EEvPKhiPiS1_S2_iS2_iE17s_query_seq_sdata;
	mad.lo.s32 	%r228, %r5, 19, %r227;
	ld.shared.u8 	%r229, [%r228+8];
	add.s32 	%r230, %r16, %r229;
	mov.u32 	%r231, _ZZ9sw_kernelILi32ELi608EEvPKhiPiS1_S2_iS2_iE17s_blosum62_matrix;
	add.s32 	%r232, %r231, %r230;
	ld.shared.s8 	%r412, [%r232];
$L__BB18_40:
	ld.param.u32 	%r389, [_Z9sw_kernelILi32ELi608EEvPKhiPiS1_S2_iS2_i_param_7];
	setp.eq.s32 	%p35, %r10, 9;
	add.s32 	%r233, %r412, %r54;
	cvt.u32.u16 	%r59, %rs94;
	max.u32 	%r234, %r59, %r55;
	add.s32 	%r235, %r234, %r389;
	max.s32 	%r236, %r233, %r235;
	max.s32 	%r237, %r236, 0;
	cvt.u16.u32 	%rs94, %r237;
	and.b32  	%r60, %r237, 65535;
	max.u32 	%r423, %r423, %r60;
	@%p35 bra 	$L__BB18_71;
	mov.b32 	%r413, -4;
	@%p17 bra 	$L__BB18_43;
	mov.u32 	%r239, _ZZ9sw_kernelILi32ELi608EEvPKhiPiS1_S2_iS2_iE17s_query_seq_sdata;
	mad.lo.s32 	%r240, %r5, 19, %r239;
	ld.shared.u8 	%r241, [%r240+9];
	add.s32 	%r242, %r16, %r241;
	mov.u32 	%r243, _ZZ9sw_kernelILi32ELi608EEvPKhiPiS1_S2_iS2_iE17s_blosum62_matrix;
	add.s32 	%r244, %r243, %r242;
	ld.shared.s8 	%r413, [%r244];
$L__BB18_43:
	ld.param.u32 	%r390, [_Z9sw_kernelILi32ELi608EEvPKhiPiS1_S2_iS2_i_param_7];
	setp.eq.s32 	%p37, %r10, 10;
	add.s32 	%r245, %r413, %r59;
	cvt.u32.u16 	%r64, %rs93;
	max.u32 	%r246, %r64, %r60;
	add.s32 	%r247, %r246, %r390;
	max.s32 	%r248, %r245, %r247;
	max.s32 	%r249, %r248, 0;
	cvt.u16.u32 	%rs93, %r249;
	and.b32  	%r65, %r249, 65535;
	max.u32 	%r423, %r423, %r65;
	@%p37 bra 	$L__BB18_71;
	mov.b32 	%r414, -4;
	@%p17 bra 	$L__BB18_46;
	mov.u32 	%r251, _ZZ9sw_kernelILi32ELi608EEvPKhiPiS1_S2_iS2_iE17s_query_seq_sdata;
	mad.lo.s32 	%r252, %r5, 19, %r251;
	ld.shared.u8 	%r253, [%r252+10];
	add.s32 	%r254, %r16, %r253;
	mov.u32 	%r255, _ZZ9sw_kernelILi32ELi608EEvPKhiPiS1_S2_iS2_iE17s_blosum62_matrix;
	add.s32 	%r256, %r255, %r254;
	ld.shared.s8 	%r414, [%r256];
$L__BB18_46:
	ld.param.u32 	%r391, [_Z9sw_kernelILi32ELi608EEvPKhiPiS1_S2_iS2_i_param_7];
	setp.eq.s32 	%p39, %r10, 11;
	add.s32 	%r257, %r414, %r64;
	cvt.u32.u16 	%r69, %rs92;
	max.u32 	%r258, %r69, %r65;
	add.s32 	%r259, %r258, %r391;
	max.s32 	%r260, %r257, %r259;
	max.s32 	%r261, %r260, 0;
	cvt.u16.u32 	%rs92, %r261;
	and.b32  	%r70, %r261, 65535;
	max.u32 	%r423, %r423, %r70;
	@%p39 bra 	$L__BB18_71;
	mov.b32 	%r415, -4;
	@%p17 bra 	$L__BB18_49;
	mov.u32 	%r263, _ZZ9sw_kernelILi32ELi608EEvPKhiPiS1_S2_iS2_iE17s_query_seq_sdata;
	mad.lo.s32 	%r264, %r5, 19, %r263;
	ld.shared.u8 	%r265, [%r264+11];
	add.s32 	%r266, %r16, %r265;
	mov.u32 	%r267, _ZZ9sw_kernelILi32ELi608EEvPKhiPiS1_S2_iS2_iE17s_blosum62_matrix;
	add.s32 	%r268, %r267, %r266;
	ld.shared.s8 	%r415, [%r268];
$L__BB18_49:
	ld.param.u32 	%r392, [_Z9sw_kernelILi32ELi608EEvPKhiPiS1_S2_iS2_i_param_7];
	setp.eq.s32 	%p41, %r10, 12;
	add.s32 	%r269, %r415, %r69;
	cvt.u32.u16 	%r74, %rs91;
	max.u32 	%r270, %r74, %r70;
	add.s32 	%r271, %r270, %r392;
	max.s32 	%r272, %r269, %r271;
	max.s32 	%r273, %r272, 0;
	cvt.u16.u32 	%rs91, %r273;
	and.b32  	%r75, %r273, 65535;
	max.u32 	%r423, %r423, %r75;
	@%p41 bra 	$L__BB18_71;
	mov.b32 	%r416, -4;
	@%p17 bra 	$L__BB18_52;
	mov.u32 	%r275, _ZZ9sw_kernelILi32ELi608EEvPKhiPiS1_S2_iS2_iE17s_query_seq_sdata;
	mad.lo.s32 	%r276, %r5, 19, %r275;
	ld.shared.u8 	%r277, [%r276+12];
	add.s32 	%r278, %r16, %r277;
	mov.u32 	%r279, _ZZ9sw_kernelILi32ELi608EEvPKhiPiS1_S2_iS2_iE17s_blosum62_matrix;
	add.s32 	%r280, %r279, %r278;
	ld.shared.s8 	%r416, [%r280];
$L__BB18_52:
	ld.param.u32 	%r393, [_Z9sw_kernelILi32ELi608EEvPKhiPiS1_S2_iS2_i_param_7];
	setp.eq.s32 	%p43, %r10, 13;
	add.s32 	%r281, %r416, %r74;
	cvt.u32.u16 	%r79, %rs90;
	max.u32 	%r282, %r79, %r75;
	add.s32 	%r283, %r282, %r393;
	max.s32 	%r284, %r281, %r283;
	max.s32 	%r285, %r284, 0;
	cvt.u16.u32 	%rs90, %r285;
	and.b32  	%r80, %r285, 65535;
	max.u32 	%r423, %r423, %r80;
	@%p43 bra 	$L__BB18_71;
	mov.b32 	%r417, -4;
	@%p17 bra 	$L__BB18_55;
	mov.u32 	%r287, _ZZ9sw_kernelILi32ELi608EEvPKhiPiS1_S2_iS2_iE17s_query_seq_sdata;
	mad.lo.s32 	%r288, %r5, 19, %r287;
	ld.shared.u8 	%r289, [%r288+13];
	add.s32 	%r290, %r16, %r289;
	mov.u32 	%r291, _ZZ9sw_kernelILi32ELi608EEvPKhiPiS1_S2_iS2_iE17s_blosum62_matrix;
	add.s32 	%r292, %r291, %r290;
	ld.shared.s8 	%r417, [%r292];
$L__BB18_55:
	ld.param.u32 	%r394, [_Z9sw_kernelILi32ELi608EEvPKhiPiS1_S2_iS2_i_param_7];
	setp.eq.s32 	%p45, %r10, 14;
	add.s32 	%r293, %r417, %r79;
	cvt.u32.u16 	%r84, %rs89;
	max.u32 	%r294, %r84, %r80;
	add.s32 	%r295, %r294, %r394;
	max.s32 	%r296, %r293, %r295;
	max.s32 	%r297, %r296, 0;
	cvt.u16.u32 	%rs89, %r297;
	and.b32  	%r85, %r297, 65535;
	max.u32 	%r423, %r423, %r85;
	@%p45 bra 	$L__BB18_71;
	mov.b32 	%r418, -4;
	@%p17 bra 	$L__BB18_58;
	mov.u32 	%r299, _ZZ9sw_kernelILi32ELi608EEvPKhiPiS1_S2_iS2_iE17s_query_seq_sdata;
	mad.lo.s32 	%r300, %r5, 19, %r299;
	ld.shared.u8 	%r301, [%r300+14];
	add.s32 	%r302, %r16, %r301;
	mov.u32 	%r303, _ZZ9sw_kernelILi32ELi608EEvPKhiPiS1_S2_iS2_iE17s_blosum62_matrix;
	add.s32 	%r304, %r303, %r302;
	ld.shared.s8 	%r418, [%r304];
$L__BB18_58:
	ld.param.u32 	%r395, [_Z9sw_kernelILi32ELi608EEvPKhiPiS1_S2_iS2_i_param_7];
	setp.eq.s32 	%p47, %r10, 15;
	add.s32 	%r305, %r418, %r84;
	cvt.u32.u16 	%r89, %rs88;
	max.u32 	%r306, %r89, %r85;
	add.s32 	%r307, %r306, %r395;
	max.s32 	%r308, %r305, %r307;
	max.s32 	%r309, %r308, 0;
	cvt.u16.u32 	%rs88, %r309;
	and.b32  	%r90, %r309, 65535;
	max.u32 	%r423, %r423, %r90;
	@%p47 bra 	$L__BB18_71;
	mov.b32 	%r419, -4;
	@%p17 bra 	$L__BB18_61;
	mov.u32 	%r311, _ZZ9sw_kernelILi32ELi608EEvPKhiPiS1_S2_iS2_iE17s_query_seq_sdata;
	mad.lo.s32 	%r312, %r5, 19, %r311;
	ld.shared.u8 	%r313, [%r312+15];
	add.s32 	%r314, %r16, %r313;
	mov.u32 	%r315, _ZZ9sw_kernelILi32ELi608EEvPKhiPiS1_S2_iS2_iE17s_blosum62_matrix;
	add.s32 	%r316, %r315, %r314;
	ld.shared.s8 	%r419, [%r316];
$L__BB18_61:
	ld.param.u32 	%r396, [_Z9sw_kernelILi32ELi608EEvPKhiPiS1_S2_iS2_i_param_7];
	setp.eq.s32 	%p49, %r10, 16;
	add.s32 	%r317, %r419, %r89;
	cvt.u32.u16 	%r94, %rs87;
	max.u32 	%r318, %r94, %r90;
	add.s32 	%r319, %r318, %r396;
	max.s32 	%r320, %r317, %r319;
	max.s32 	%r321, %r320, 0;
	cvt.u16.u32 	%rs87, %r321;
	and.b32  	%r95, %r321, 65535;
	max.u32 	%r423, %r423, %r95;
	@%p49 bra 	$L__BB18_71;
	mov.b32 	%r420, -4;
	@%p17 bra 	$L__BB18_64;
	mov.u32 	%r323, _ZZ9sw_kernelILi32ELi608EEvPKhiPiS1_S2_iS2_iE17s_query_seq_sdata;
	mad.lo.s32 	%r324, %r5, 19, %r323;
	ld.shared.u8 	%r325, [%r324+16];
	add.s32 	%r326, %r16, %r325;
	mov.u32 	%r327, _ZZ9sw_kernelILi32ELi608EEvPKhiPiS1_S2_iS2_iE17s_blosum62_matrix;
	add.s32 	%r328, %r327, %r326;
	ld.shared.s8 	%r420, [%r328];
$L__BB18_64:
	ld.param.u32 	%r397, [_Z9sw_kernelILi32ELi608EEvPKhiPiS1_S2_iS2_i_param_7];
	setp.eq.s32 	%p51, %r10, 17;
	add.s32 	%r329, %r420, %r94;
	cvt.u32.u16 	%r99, %rs86;
	max.u32 	%r330, %r99, %r95;
	add.s32 	%r331, %r330, %r397;
	max.s32 	%r332, %r329, %r331;
	max.s32 	%r333, %r332, 0;
	cvt.u16.u32 	%rs86, %r333;
	and.b32  	%r100, %r333, 65535;
	max.u32 	%r423, %r423, %r100;
	@%p51 bra 	$L__BB18_71;
	mov.b32 	%r421, -4;
	@%p17 bra 	$L__BB18_67;
	mov.u32 	%r335, _ZZ9sw_kernelILi32ELi608EEvPKhiPiS1_S2_iS2_iE17s_query_seq_sdata;
	mad.lo.s32 	%r336, %r5, 19, %r335;
	ld.shared.u8 	%r337, [%r336+17];
	add.s32 	%r338, %r16, %r337;
	mov.u32 	%r339, _ZZ9sw_kernelILi32ELi608EEvPKhiPiS1_S2_iS2_iE17s_blosum62_matrix;
	add.s32 	%r340, %r339, %r338;
	ld.shared.s8 	%r421, [%r340];
$L__BB18_67:
	ld.param.u32 	%r398, [_Z9sw_kernelILi32ELi608EEvPKhiPiS1_S2_iS2_i_param_7];
	setp.eq.s32 	%p53, %r10, 18;
	add.s32 	%r341, %r421, %r99;
	cvt.u32.u16 	%r104, %rs85;
	max.u32 	%r342, %r104, %r100;
	add.s32 	%r343, %r342, %r398;
	max.s32 	%r344, %r341, %r343;
	max.s32 	%r345, %r344, 0;
	cvt.u16.u32 	%rs85, %r345;
	and.b32  	%r105, %r345, 65535;
	max.u32 	%r423, %r423, %r105;
	@%p53 bra 	$L__BB18_71;
	mov.b32 	%r422, -4;
	@%p17 bra 	$L__BB18_70;
	mov.u32 	%r347, _ZZ9sw_kernelILi32ELi608EEvPKhiPiS1_S2_iS2_iE17s_query_seq_sdata;
	mad.lo.s32 	%r348, %r5, 19, %r347;
	ld.shared.u8 	%r349, [%r348+18];
	add.s32 	%r350, %r16, %r349;
	mov.u32 	%r351, _ZZ9sw_kernelILi32ELi608EEvPKhiPiS1_S2_iS2_iE17s_blosum62_matrix;
	add.s32 	%r352, %r351, %r350;
	ld.shared.s8 	%r422, [%r352];
$L__BB18_70:
	ld.param.u32 	%r399, [_Z9sw_kernelILi32ELi608EEvPKhiPiS1_S2_iS2_i_param_7];
	add.s32 	%r353, %r422, %r104;
	max.u32 	%r354, %r14, %r105;
	add.s32 	%r355, %r354, %r399;
	max.s32 	%r356, %r353, %r355;
	max.s32 	%r357, %r356, 0;
	cvt.u16.u32 	%rs84, %r357;
	and.b32  	%r358, %r357, 65535;
	max.u32 	%r423, %r423, %r358;
$L__BB18_71:
	cvt.u32.u16 	%r359, %rs84;
	shfl.sync.up.b32	%r360|%p55, %r359, 1, 0, -1;
	add.s32 	%r402, %r402, 1;
	add.s64 	%rd40, %rd40, 1;
	setp.ne.s32 	%p56, %r402, -1;
	@%p56 bra 	$L__BB18_13;
$L__BB18_72:
	shl.b32 	%r361, %r5, 2;
	mov.u32 	%r362, _ZZ9sw_kernelILi32ELi608EEvPKhiPiS1_S2_iS2_iE17s_reduction_array;
	add.s32 	%r113, %r362, %r361;
	st.shared.u32 	[%r113], %r423;
	bar.warp.sync 	-1;
	setp.gt.u32 	%p57, %r5, 15;
	@%p57 bra 	$L__BB18_74;
	ld.shared.u32 	%r363, [%r113];
	ld.shared.u32 	%r364, [%r113+64];
	max.s32 	%r365, %r363, %r364;
	st.shared.u32 	[%r113], %r365;
$L__BB18_74:
	bar.warp.sync 	-1;
	setp.gt.u32 	%p58, %r5, 7;
	@%p58 bra 	$L__BB18_76;
	ld.shared.u32 	%r366, [%r113];
	ld.shared.u32 	%r367, [%r113+32];
	max.s32 	%r368, %r366, %r367;
	st.shared.u32 	[%r113], %r368;
$L__BB18_76:
	bar.warp.sync 	-1;
	setp.gt.u32 	%p59, %r5, 3;
	@%p59 bra 	$L__BB18_78;
	ld.shared.u32 	%r369, [%r113];
	ld.shared.u32 	%r370, [%r113+16];
	max.s32 	%r371, %r369, %r370;
	st.shared.u32 	[%r113], %r371;
$L__BB18_78:
	bar.warp.sync 	-1;
	setp.gt.u32 	%p60, %r5, 1;
	@%p60 bra 	$L__BB18_80;
	ld.shared.u32 	%r372, [%r113];
	ld.shared.u32 	%r373, [%r113+8];
	max.s32 	%r374, %r372, %r373;
	st.shared.u32 	[%r113], %r374;
$L__BB18_80:
	bar.warp.sync 	-1;
	setp.ne.s32 	%p61, %r5, 0;
	@%p61 bra 	$L__BB18_82;
	ld.shared.u32 	%r375, [%r113];
	ld.shared.u32 	%r376, [_ZZ9sw_kernelILi32ELi608EEvPKhiPiS1_S2_iS2_iE17s_reduction_array+4];
	max.s32 	%r377, %r375, %r376;
	st.shared.u32 	[%r113], %r377;
$L__BB18_82:
	setp.ne.s32 	%p62, %r5, 0;
	bar.warp.sync 	-1;
	@%p62 bra 	$L__BB18_84;
	ld.param.u64 	%rd37, [_Z9sw_kernelILi32ELi608EEvPKhiPiS1_S2_iS2_i_param_6];
	mov.u32 	%r378, %ctaid.x;
	ld.shared.u32 	%r379, [_ZZ9sw_kernelILi32ELi608EEvPKhiPiS1_S2_iS2_iE17s_reduction_array];
	cvta.to.global.u64 	%rd32, %rd37;
	mul.wide.u32 	%rd33, %r378, 4;
	add.s64 	%rd34, %rd32, %rd33;
	st.global.u32 	[%rd34], %r379;
$L__BB18_84:
	bar.sync 	0;
$L__BB18_85:
	ret;

}
	// .globl	_Z9sw_kernelILi32ELi640EEvPKhiPiS1_S2_iS2_i
.visible .entry _Z9sw_kernelILi32ELi640EEvPKhiPiS1_S2_iS2_i(
	.param .u64 .ptr .align 1 _Z9sw_kernelILi32ELi640EEvPKhiPiS1_S2_iS2_i_param_0,
	.param .u32 _Z9sw_kernelILi32ELi640EEvPKhiPiS1_S2_iS2_i_param_1,
	.param .u64 .ptr .align 1 _Z9sw_kernelILi32ELi640EEvPKhiPiS1_S2_iS2_i_param_2,
	.param .u64 .ptr .align 1 _Z9sw_kernelILi32ELi640EEvPKhiPiS1_S2_iS2_i_param_3,
	.param .u64 .ptr .align 1 _Z9sw_kernelILi32ELi640EEvPKhiPiS1_S2_iS2_i_param_4,
	.param .u32 _Z9sw_kernelILi32ELi640EEvPKhiPiS1_S2_iS2_i_param_5,
	.param .u64 .ptr .align 1 _Z9sw_kernelILi32ELi640EEvPKhiPiS1_S2_iS2_i_param_6,
	.param .u32 _Z9sw_kernelILi32ELi640EEvPKhiPiS1_S2_iS2_i_param_7
)
{
	.reg .pred 	%p<65>;
	.reg .b16 	%rs<108>;
	.reg .b32 	%r<466>;
	.reg .b64 	%rd<41>;
	// demoted variable
	.shared .align 1 .b8 _ZZ9sw_kernelILi32ELi640EEvPKhiPiS1_S2_iS2_iE17s_blosum62_matrix[400];
	// demoted variable
	.shared .align 1 .b8 _ZZ9sw_kernelILi32ELi640EEvPKhiPiS1_S2_iS2_iE17s_query_seq_sdata[640];
	// demoted variable
	.shared .align 4 .b8 _ZZ9sw_kernelILi32ELi640EEvPKhiPiS1_S2_iS2_iE17s_reduction_array[128];
	ld.param.u64 	%rd11, [_Z9sw_kernelILi32ELi640EEvPKhiPiS1_S2_iS2_i_param_0];
	ld.param.u32 	%r120, [_Z9sw_kernelILi32ELi640EEvPKhiPiS1_S2_iS2_i_param_1];
	ld.param.u64 	%rd12, [_Z9sw_kernelILi32ELi640EEvPKhiPiS1_S2_iS2_i_param_2];
	ld.param.u64 	%rd13, [_Z9sw_kernelILi32ELi640EEvPKhiPiS1_S2_iS2_i_param_3];
	ld.param.u64 	%rd14, [_Z9sw_kernelILi32ELi640EEvPKhiPiS1_S2_iS2_i_param_4];
	ld.param.u32 	%r122, [_Z9sw_kernelILi32ELi640EEvPKhiPiS1_S2_iS2_i_param_5];
	ld.param.u64 	%rd15, [_Z9sw_kernelILi32ELi640EEvPKhiPiS1_S2_iS2_i_param_6];
	cvta.to.global.u64 	%rd1, %rd15;
	mov.u32 	%r1, %ctaid.x;
	setp.ge.s32 	%p1, %r1, %r122;
	@%p1 bra 	$L__BB19_88;
	cvta.to.global.u64 	%rd16, %rd12;
	cvta.to.global.u64 	%rd17, %rd14;
	mul.wide.u32 	%rd18, %r1, 4;
	add.s64 	%rd19, %rd16, %rd18;
	ld.global.u32 	%r123, [%rd19];
	mul.wide.s32 	%rd20, %r123, 4;
	add.s64 	%rd21, %rd17, %rd20;
	ld.global.u32 	%r124, [%rd21+-4];
	ld.global.u32 	%r125, [%rd21];
	not.b32 	%r126, %r124;
	add.s32 	%r4, %r125, %r126;
	setp.ne.s32 	%p2, %r120, 0;
	setp.ne.s32 	%p3, %r4, 0;
	and.pred  	%p4, %p2, %p3;
	setp.lt.s32 	%p5, %r120, 641;
	and.pred  	%p6, %p5, %p4;
	setp.le.s32 	%p7, %r124, %r125;
	and.pred  	%p8, %p6, %p7;
	@%p8 bra 	$L__BB19_3;
	add.s64 	%rd36, %rd1, %rd18;
	mov.b32 	%r419, -1;
	st.global.u32 	[%rd36], %r419;
	bra.uni 	$L__BB19_88;
$L__BB19_3:
	mov.u32 	%r5, %tid.x;
	setp.gt.u32 	%p9, %r5, 399;
	@%p9 bra 	$L__BB19_6;
	cvt.u64.u32 	%rd22, %r5;
	mov.u64 	%rd23, blosum62_matrix_cuda_global;
	add.s64 	%rd38, %rd23, %rd22;
	mov.u32 	%r127, _ZZ9sw_kernelILi32ELi640EEvPKhiPiS1_S2_iS2_iE17s_blosum62_matrix;
	mov.u32 	%r440, %r5;
$L__BB19_5:
	ld.global.u8 	%rs64, [%rd38];
	add.s32 	%r128, %r127, %r440;
	st.shared.u8 	[%r128], %rs64;
	add.s32 	%r7, %r440, 32;
	add.s64 	%rd38, %rd38, 32;
	setp.lt.u32 	%p10, %r440, 368;
	mov.u32 	%r440, %r7;
	@%p10 bra 	$L__BB19_5;
$L__BB19_6:
	setp.gt.u32 	%p11, %r5, 639;
	@%p11 bra 	$L__BB19_11;
	cvt.u64.u32 	%rd24, %r5;
	cvta.to.global.u64 	%rd25, %rd11;
	add.s64 	%rd39, %rd25, %rd24;
	mov.u32 	%r129, _ZZ9sw_kernelILi32ELi640EEvPKhiPiS1_S2_iS2_iE17s_query_seq_sdata;
	mov.u32 	%r441, %r5;
$L__BB19_8:
	setp.ge.s32 	%p12, %r441, %r120;
	mov.b16 	%rs67, 0;
	@%p12 bra 	$L__BB19_10;
	ld.global.u8 	%rs67, [%rd39];
$L__BB19_10:
	add.s32 	%r130, %r129, %r441;
	st.shared.u8 	[%r130], %rs67;
	add.s32 	%r9, %r441, 32;
	add.s64 	%rd39, %rd39, 32;
	setp.lt.u32 	%p13, %r441, 608;
	mov.u32 	%r441, %r9;
	@%p13 bra 	$L__BB19_8;
$L__BB19_11:
	setp.lt.s32 	%p14, %r4, 1;
	mov.b32 	%r464, 0;
	@%p14 bra 	$L__BB19_75;
	cvt.s64.s32 	%rd26, %r124;
	mul.lo.s32 	%r133, %r5, 20;
	max.s32 	%r134, %r120, %r133;
	sub.s32 	%r10, %r134, %r133;
	sub.s32 	%r442, %r124, %r125;
	cvta.to.global.u64 	%rd27, %rd13;
	add.s64 	%rd28, %rd26, %rd27;
	add.s64 	%rd40, %rd28, 1;
	mov.b32 	%r464, 0;
	mov.b16 	%rs88, 0;
	mov.u64 	%rd30, char_to_uint;
	mov.u16 	%rs89, %rs88;
	mov.u16 	%rs90, %rs88;
	mov.u16 	%rs91, %rs88;
	mov.u16 	%rs92, %rs88;
	mov.u16 	%rs93, %rs88;
	mov.u16 	%rs94, %rs88;
	mov.u16 	%rs95, %rs88;
	mov.u16 	%rs96, %rs88;
	mov.u16 	%rs97, %rs88;
	mov.u16 	%rs98, %rs88;
	mov.u16 	%rs99, %rs88;
	mov.u16 	%rs100, %rs88;
	mov.u16 	%rs101, %rs88;
	mov.u16 	%rs102, %rs88;
	mov.u16 	%rs103, %rs88;
	mov.u16 	%rs104, %rs88;
	mov.u16 	%rs105, %rs88;
	mov.u16 	%rs106, %rs88;
	mov.u16 	%rs107, %rs88;
$L__BB19_13:
	setp.eq.s32 	%p15, %r10, 0;
	cvt.u32.u16 	%r14, %rs88;
	shfl.sync.up.b32	%r15|%p16, %r14, 1, 0, -1;
	ld.global.s8 	%rd29, [%rd40];
	add.s64 	%rd31, %rd30, %rd29;
	ld.const.u8 	%rs23, [%rd31];
	mul.wide.u16 	%r16, %rs23, 20;
	@%p15 bra 	$L__BB19_74;
	setp.gt.u16 	%p17, %rs23, 19;
	mov.b32 	%r444, -4;
	@%p17 bra 	$L__BB19_16;
	mov.u32 	%r136, %tid.x;
	mov.u32 	%r137, _ZZ9sw_kernelILi32ELi640EEvPKhiPiS1_S2_iS2_iE17s_query_seq_sdata;
	mad.lo.s32 	%r138, %r136, 20, %r137;
	ld.shared.u8 	%r139, [%r138];
	add.s32 	%r140, %r16, %r139;
	mov.u32 	%r141, _ZZ9sw_kernelILi32ELi640EEvPKhiPiS1_S2_iS2_iE17s_blosum62_matrix;
	add.s32 	%r142, %r141, %r140;
	ld.shared.s8 	%r444, [%r142];
$L__BB19_16:
	ld.param.u32 	%r420, [_Z9sw_kernelILi32ELi640EEvPKhiPiS1_S2_iS2_i_param_7];
	setp.eq.s32 	%p18, %r10, 1;
	mov.u32 	%r143, %tid.x;
	setp.eq.s32 	%p19, %r143, 0;
	and.b32  	%r144, %r15, 65535;
	selp.b32 	%r145, 0, %r144, %p19;
	add.s32 	%r146, %r444, %r145;
	cvt.u32.u16 	%r19, %rs107;
	add.s32 	%r147, %r420, %r19;
	max.s32 	%r148, %r146, %r147;
	max.s32 	%r149, %r148, 0;
	cvt.u16.u32 	%rs107, %r149;
	and.b32  	%r20, %r149, 65535;
	max.s32 	%r464, %r464, %r20;
	@%p18 bra 	$L__BB19_74;
	mov.b32 	%r445, -4;
	@%p17 bra 	$L__BB19_19;
	mov.u32 	%r151, %tid.x;
	mov.u32 	%r152, _ZZ9sw_kernelILi32ELi640EEvPKhiPiS1_S2_iS2_iE17s_query_seq_sdata;
	mad.lo.s32 	%r153, %r151, 20, %r152;
	ld.shared.u8 	%r154, [%r153+1];
	add.s32 	%r155, %r16, %r154;
	mov.u32 	%r156, _ZZ9sw_kernelILi32ELi640EEvPKhiPiS1_S2_iS2_iE17s_blosum62_matrix;
	add.s32 	%r157, %r156, %r155;
	ld.shared.s8 	%r445, [%r157];
$L__BB19_19:
	ld.param.u32 	%r421, [_Z9sw_kernelILi32ELi640EEvPKhiPiS1_S2_iS2_i_param_7];
	setp.eq.s32 	%p21, %r10, 2;
	add.s32 	%r158, %r445, %r19;
	cvt.u32.u16 	%r24, %rs106;
	max.u32 	%r159, %r24, %r20;
	add.s32 	%r160, %r159, %r421;
	max.s32 	%r161, %r158, %r160;
	max.s32 	%r162, %r161, 0;
	cvt.u16.u32 	%rs106, %r162;
	and.b32  	%r25, %r162, 65535;
	max.u32 	%r464, %r464, %r25;
	@%p21 bra 	$L__BB19_74;
	mov.b32 	%r446, -4;
	@%p17 bra 	$L__BB19_22;
	mov.u32 	%r164, %tid.x;
	mov.u32 	%r165, _ZZ9sw_kernelILi32ELi640EEvPKhiPiS1_S2_iS2_iE17s_query_seq_sdata;
	mad.lo.s32 	%r166, %r164, 20, %r165;
	ld.shared.u8 	%r167, [%r166+2];
	add.s32 	%r168, %r16, %r167;
	mov.u32 	%r169, _ZZ9sw_kernelILi32ELi640EEvPKhiPiS1_S2_iS2_iE17s_blosum62_matrix;
	add.s32 	%r170, %r169, %r168;
	ld.shared.s8 	%r446, [%r170];
$L__BB19_22:
	ld.param.u32 	%r422, [_Z9sw_kernelILi32ELi640EEvPKhiPiS1_S2_iS2_i_param_7];
	setp.eq.s32 	%p23, %r10, 3;
	add.s32 	%r171, %r446, %r24;
	cvt.u32.u16 	%r29, %rs105;
	max.u32 	%r172, %r29, %r25;
	add.s32 	%r173, %r172, %r422;
	max.s32 	%r174, %r171, %r173;
	max.s32 	%r175, %r174, 0;
	cvt.u16.u32 	%rs105, %r175;
	and.b32  	%r30, %r175, 65535;
	max.u32 	%r464, %r464, %r30;
	@%p23 bra 	$L__BB19_74;
	mov.b32 	%r447, -4;
	@%p17 bra 	$L__BB19_25;
	mov.u32 	%r177, %tid.x;
	mov.u32 	%r178, _ZZ9sw_kernelILi32ELi640EEvPKhiPiS1_S2_iS2_iE17s_query_seq_sdata;
	mad.lo.s32 	%r179, %r177, 20, %r178;
	ld.shared.u8 	%r180, [%r179+3];
	add.s32 	%r181, %r16, %r180;
	mov.u32 	%r182, _ZZ9sw_kernelILi32ELi640EEvPKhiPiS1_S2_iS2_iE17s_blosum62_matrix;
	add.s32 	%r183, %r182, %r181;
	ld.shared.s8 	%r447, [%r183];
$L__BB19_25:
	ld.param.u32 	%r423, [_Z9sw_kernelILi32ELi640EEvPKhiPiS1_S2_iS2_i_param_7];
	setp.eq.s32 	%p25, %r10, 4;
	add.s32 	%r184, %r447, %r29;
	cvt.u32.u16 	%r34, %rs104;
	max.u32 	%r185, %r34, %r30;
	add.s32 	%r186, %r185, %r423;
	max.s32 	%r187, %r184, %r186;
	max.s32 	%r188, %r187, 0;
	cvt.u16.u32 	%rs104, %r188;
	and.b32  	%r35, %r188, 65535;
	max.u32 	%r464, %r464, %r35;
	@%p25 bra 	$L__BB19_74;
	mov.b32 	%r448, -4;
	@%p17 bra 	$L__BB19_28;
	mov.u32 	%r190, %tid.x;
	mov.u32 	%r191, _ZZ9sw_kernelILi32ELi640EEvPKhiPiS1_S2_iS2_iE17s_query_seq_sdata;
	mad.lo.s32 	%r192, %r190, 20, %r191;
	ld.shared.u8 	%r193, [%r192+4];
	add.s32 	%r194, %r16, %r193;
	mov.u32 	%r195, _ZZ9sw_kernelILi32ELi640EEvPKhiPiS1_S2_iS2_iE17s_blosum62_matrix;
	add.s32 	%r196, %r195, %r194;
	ld.shared.s8 	%r448, [%r196];
$L__BB19_28:
	ld.param.u32 	%r424, [_Z9sw_kernelILi32ELi640EEvPKhiPiS1_S2_iS2_i_param_7];
	setp.eq.s32 	%p27, %r10, 5;
	add.s32 	%r197, %r448, %r34;
	cvt.u32.u16 	%r39, %rs103;
	max.u32 	%r198, %r39, %r35;
	add.s32 	%r199, %r198, %r424;
	max.s32 	%r200, %r197, %r199;
	max.s32 	%r201, %r200, 0;
	cvt.u16.u32 	%rs103, %r201;
	and.b32  	%r40, %r201, 65535;
	max.u32 	%r464, %r464, %r40;
	@%p27 bra 	$L__BB19_74;
	mov.b32 	%r449, -4;
	@%p17 bra 	$L__BB19_31;
	mov.u32 	%r203, %tid.x;
	mov.u32 	%r204, _ZZ9sw_kernelILi32ELi640EEvPKhiPiS1_S2_iS2_iE17s_query_seq_sdata;
	mad.lo.s32 	%r205, %r203, 20, %r204;
	ld.shared.u8 	%r206, [%r205+5];
	add.s32 	%r207, %r16, %r206;
	mov.u32 	%r208, _ZZ9sw_kernelILi32ELi640EEvPKhiPiS1_S2_iS2_iE17s_blosum62_matrix;
	add.s32 	%r209, %r208, %r207;
	ld.shared.s8 	%r449, [%r209];
$L__BB19_31:
	ld.param.u32 	%r425, [_Z9sw_kernelILi32ELi640EEvPKhiPiS1_S2_iS2_i_param_7];
	setp.eq.s32 	%p29, %r10, 6;
	add.s32 	%r210, %r449, %r39;
	cvt.u32.u16 	%r44, %rs102;
	max.u32 	%r211, %r44, %r40;
	add.s32 	%r212, %r211, %r425;
	max.s32 	%r213, %r210, %r212;
	max.s32 	%r214, %r213, 0;
	cvt.u16.u32 	%rs102, %r214;
	and.b32  	%r45, %r214, 65535;
	max.u32 	%r464, %r464, %r45;
	@%p29 bra 	$L__BB19_74;
	mov.b32 	%r450, -4;
	@%p17 bra 	$L__BB19_34;
	mov.u32 	%r216, %tid.x;
	mov.u32 	%r217, _ZZ9sw_kernelILi32ELi640EEvPKhiPiS1_S2_iS2_iE17s_query_seq_sdata;
	mad.lo.s32 	%r218, %r216, 20, %r217;
	ld.shared.u8 	%r219, [%r218+6];
	add.s32 	%r220, %r16, %r219;
	mov.u32 	%r221, _ZZ9sw_kernelILi32ELi640EEvPKhiPiS1_S2_iS2_iE17s_blosum62_matrix;
	add.s32 	%r222, %r221, %r220;
	ld.shared.s8 	%r450, [%r222];
$L__BB19_34:
	ld.param.u32 	%r426, [_Z9sw_kernelILi32ELi640EEvPKhiPiS1_S2_iS2_i_param_7];
	setp.eq.s32 	%p31, %r10, 7;
	add.s32 	%r223, %r450, %r44;
	cvt.u32.u16 	%r49, %rs101;
	max.u32 	%r224, %r49, %r45;
	add.s32 	%r225, %r224, %r426;
	max.s32 	%r226, %r223, %r225;
	max.s32 	%r227, %r226, 0;
	cvt.u16.u32 	%rs101, %r227;
	and.b32  	%r50, %r227, 65535;
	max.u32 	%r464, %r464, %r50;
	@%p31 bra 	$L__BB19_74;
	mov.b32 	%r451, -4;
	@%p17 bra 	$L__BB19_37;
	mov.u32 	%r229, %tid.x;
	mov.u32 	%r230, _ZZ9sw_kernelILi32ELi640EEvPKhiPiS1_S2_iS2_iE17s_query_seq_sdata;
	mad.lo.s32 	%r231, %r229, 20, %r230;
	ld.shared.u8 	%r232, [%r231+7];
	add.s32 	%r233, %r16, %r232;
	mov.u32 	%r234, _ZZ9sw_kernelILi32ELi640EEvPKhiPiS1_S2_iS2_iE17s_blosum62_matrix;
	add.s32 	%r235, %r234, %r233;
	ld.shared.s8 	%r451, [%r235];
$L__BB19_37:
	ld.param.u32 	%r427, [_Z9sw_kernelILi32ELi640EEvPKhiPiS1_S2_iS2_i_param_7];
	setp.eq.s32 	%p33, %r10, 8;
	add.s32 	%r236, %r451, %r49;
	cvt.u32.u16 	%r54, %rs100;
	max.u32 	%r237, %r54, %r50;
	add.s32 	%r238, %r237, %r427;
	max.s32 	%r239, %r236, %r238;
	max.s32 	%r240, %r239, 0;
	cvt.u16.u32 	%rs100, %r240;
	and.b32  	%r55, %r240, 65535;
	max.u32 	%r464, %r464, %r55;
	@%p33 bra 	$L__BB19_74;
	mov.b32 	%r452, -4;
	@%p17 bra 	$L__BB19_40;
	mov.u32 	%r242, %tid.x;
	mov.u32 	%r243, _ZZ9sw_kernelILi32ELi640EEvPKhiPiS1_S2_iS2_iE17s_query_seq_sdata;
	mad.lo.s32 	%r244, %r242, 20, %r243;
	ld.shared.u8 	%r245, [%r244+8];
	add.s32 	%r246, %r16, %r245;
	mov.u32 	%r247, _ZZ9sw_kernelILi32ELi640EEvPKhiPiS1_S2_iS2_iE17s_blosum62_matrix;
	add.s32 	%r248, %r247, %r246;
	ld.shared.s8 	%r452, [%r248];
$L__BB19_40:
	ld.param.u32 	%r428, [_Z9sw_kernelILi32ELi640EEvPKhiPiS1_S2_iS2_i_param_7];
	setp.eq.s32 	%p35, %r10, 9;
	add.s32 	%r249, %r452, %r54;
	cvt.u32.u16 	%r59, %rs99;
	max.u32 	%r250, %r59, %r55;
	add.s32 	%r251, %r250, %r428;
	max.s32 	%r252, %r249, %r251;
	max.s32 	%r253, %r252, 0;
	cvt.u16.u32 	%rs99, %r253;
	and.b32  	%r60, %r253, 65535;
	max.u32 	%r464, %r464, %r60;
	@%p35 bra 	$L__BB19_74;
	mov.b32 	%r453, -4;
	@%p17 bra 	$L__BB19_43;
	mov.u32 	%r255, %tid.x;
	mov.u32 	%r256, _ZZ9sw_kernelILi32ELi640EEvPKhiPiS1_S2_iS2_iE17s_query_seq_sdata;
	mad.lo.s32 	%r257, %r255, 20, %r256;
	ld.shared.u8 	%r258, [%r257+9];
	add.s32 	%r259, %r16, %r258;
	mov.u32 	%r260, _ZZ9sw_kernelILi32ELi640EEvPKhiPiS1_S2_iS2_iE17s_blosum62_matrix;
	add.s32 	%r261, %r260, %r259;
	ld.shared.s8 	%r453, [%r261];
$L__BB19_43:
	ld.param.u32 	%r429, [_Z9sw_kernelILi32ELi640EEvPKhiPiS1_S2_iS2_i_param_7];
	setp.eq.s32 	%p37, %r10, 10;
	add.s32 	%r262, %r453, %r59;
	cvt.u32.u16 	%r64, %rs98;
	max.u32 	%r263, %r64, %r60;
	add.s32 	%r264, %r263, %r429;
	max.s32 	%r265, %r262, %r264;
	max.s32 	%r266, %r265, 0;
	cvt.u16.u32 	%rs98, %r266;
	and.b32  	%r65, %r266, 65535;
	max.u32 	%r464, %r464, %r65;
	@%p37 bra 	$L__BB19_74;
	mov.b32 	%r454, -4;
	@%p17 bra 	$L__BB19_46;
	mov.u32 	%r268, %tid.x;
	mov.u32 	%r269, _ZZ9sw_kernelILi32ELi640EEvPKhiPiS1_S2_iS2_iE17s_query_seq_sdata;
	mad.lo.s32 	%r270, %r268, 20, %r269;
	ld.shared.u8 	%r271, [%r270+10];
	add.s32 	%r272, %r16, %r271;
	mov.u32 	%r273, _ZZ9sw_kernelILi32ELi640EEvPKhiPiS1_S2_iS2_iE17s_blosum62_matrix;
	add.s32 	%r274, %r273, %r272;
	ld.shared.s8 	%r454, [%r274];
$L__BB19_46:
	ld.param.u32 	%r430, [_Z9sw_kernelILi32ELi640EEvPKhiPiS1_S2_iS2_i_param_7];
	setp.eq.s32 	%p39, %r10, 11;
	add.s32 	%r275, %r454, %r64;
	cvt.u32.u16 	%r69, %rs97;
	max.u32 	%r276, %r69, %r65;
	add.s32 	%r277, %r276, %r430;
	max.s32 	%r278, %r275, %r277;
	max.s32 	%r279, %r278, 0;
	cvt.u16.u32 	%rs97, %r279;
	and.b32  	%r70, %r279, 65535;
	max.u32 	%r464, %r464, %r70;
	@%p39 bra 	$L__BB19_74;
	mov.b32 	%r455, -4;
	@%p17 bra 	$L__BB19_49;
	mov.u32 	%r281, %tid.x;
	mov.u32 	%r282, _ZZ9sw_kernelILi32ELi640EEvPKhiPiS1_S2_iS2_iE17s_query_seq_sdata;
	mad.lo.s32 	%r283, %r281, 20, %r282;
	ld.shared.u8 	%r284, [%r283+11];
	add.s32 	%r285, %r16, %r284;
	mov.u32 	%r286, _ZZ9sw_kernelILi32ELi640EEvPKhiPiS1_S2_iS2_iE17s_blosum62_matrix;
	add.s32 	%r287, %r286, %r285;
	ld.shared.s8 	%r455, [%r287];
$L__BB19_49:
	ld.param.u32 	%r431, [_Z9sw_kernelILi32ELi640EEvPKhiPiS1_S2_iS2_i_param_7];
	setp.eq.s32 	%p41, %r10, 12;
	add.s32 	%r288, %r455, %r69;
	cvt.u32.u16 	%r74, %rs96;
	max.u32 	%r289, %r74, %r70;
	add.s32 	%r290, %r289, %r431;
	max.s32 	%r291, %r288, %r290;
	max.s32 	%r292, %r291, 0;
	cvt.u16.u32 	%rs96, %r292;
	and.b32  	%r75, %r292, 65535;
	max.u32 	%r464, %r464, %r75;
	@%p41 bra 	$L__BB19_74;
	mov.b32 	%r456, -4;
	@%p17 bra 	$L__BB19_52;
	mov.u32 	%r294, %tid.x;
	mov.u32 	%r295, _ZZ9sw_kernelILi32ELi640EEvPKhiPiS1_S2_iS2_iE17s_query_seq_sdata;
	mad.lo.s32 	%r296, %r294, 20, %r295;
	ld.shared.u8 	%r297, [%r296+12];
	add.s32 	%r298, %r16, %r297;
	mov.u32 	%r299, _ZZ9sw_kernelILi32ELi640EEvPKhiPiS1_S2_iS2_iE17s_blosum62_matrix;
	add.s32 	%r300, %r299, %r298;
	ld.shared.s8 	%r456, [%r300];
$L__BB19_52:
	ld.param.u32 	%r432, [_Z9sw_kernelILi32ELi640EEvPKhiPiS1_S2_iS2_i_param_7];
	setp.eq.s32 	%p43, %r10, 13;
	add.s32 	%r301, %r456, %r74;
	cvt.u32.u16 	%r79, %rs95;
	max.u32 	%r302, %r79, %r75;
	add.s32 	%r303, %r302, %r432;
	max.s32 	%r304, %r301, %r303;
	max.s32 	%r305, %r304, 0;
	cvt.u16.u32 	%rs95, %r305;
	and.b32  	%r80, %r305, 65535;
	max.u32 	%r464, %r464, %r80;
	@%p43 bra 	$L__BB19_74;
	mov.b32 	%r457, -4;
	@%p17 bra 	$L__BB19_55;
	mov.u32 	%r307, %tid.x;
	mov.u32 	%r308, _ZZ9sw_kernelILi32ELi640EEvPKhiPiS1_S2_iS2_iE17s_query_seq_sdata;
	mad.lo.s32 	%r309, %r307, 20, %r308;
	ld.shared.u8 	%r310, [%r309+13];
	add.s32 	%r311, %r16, %r310;
	mov.u32 	%r312, _ZZ9sw_kernelILi32ELi640EEvPKhiPiS1_S2_iS2_iE17s_blosum62_matrix;
	add.s32 	%r313, %r312, %r311;
	ld.shared.s8 	%r457, [%r313];
$L__BB19_55:
	ld.param.u32 	%r433, [_Z9sw_kernelILi32ELi640EEvPKhiPiS1_S2_iS2_i_param_7];
	setp.eq.s32 	%p45, %r10, 14;
	add.s32 	%r314, %r457, %r79;
	cvt.u32.u16 	%r84, %rs94;
	max.u32 	%r315, %r84, %r80;
	add.s32 	%r316, %r315, %r433;
	max.s32 	%r317, %r314, %r316;
	max.s32 	%r318, %r317, 0;
	cvt.u16.u32 	%rs94, %r318;
	and.b32  	%r85, %r318, 65535;
	max.u32 	%r464, %r464, %r85;
	@%p45 bra 	$L__BB19_74;
	mov.b32 	%r458, -4;
	@%p17 bra 	$L__BB19_58;
	mov.u32 	%r320, %tid.x;
	mov.u32 	%r321, _ZZ9sw_kernelILi32ELi640EEvPKhiPiS1_S2_iS2_iE17s_query_seq_sdata;
	mad.lo.s32 	%r322, %r320, 20, %r321;
	ld.shared.u8 	%r323, [%r322+14];
	add.s32 	%r324, %r16, %r323;
	mov.u32 	%r325, _ZZ9sw_kernelILi32ELi640EEvPKhiPiS1_S2_iS2_iE17s_blosum62_matrix;
	add.s32 	%r326, %r325, %r324;
	ld.shared.s8 	%r458, [%r326];
$L__BB19_58:
	ld.param.u32 	%r434, [_Z9sw_kernelILi32ELi640EEvPKhiPiS1_S2_iS2_i_param_7];
	setp.eq.s32 	%p47, %r10, 15;
	add.s32 	%r327, %r458, %r84;
	cvt.u32.u16 	%r89, %rs93;
	max.u32 	%r328, %r89, %r85;
	add.s32 	%r329, %r328, %r434;
	max.s32 	%r330, %r327, %r329;
	max.s32 	%r331, %r330, 0;
	cvt.u16.u32 	%rs93, %r331;
	and.b32  	%r90, %r331, 65535;
	max.u32 	%r464, %r464, %r90;
	@%p47 bra 	$L__BB19_74;
	mov.b32 	%r459, -4;
	@%p17 bra 	$L__BB19_61;
	mov.u32 	%r333, %tid.x;
	mov.u32 	%r334, _ZZ9sw_kernelILi32ELi640EEvPKhiPiS1_S2_iS2_iE17s_query_seq_sdata;
	mad.lo.s32 	%r335, %r333, 20, %r334;
	ld.shared.u8 	%r336, [%r335+15];
	add.s32 	%r337, %r16, %r336;
	mov.u32 	%r338, _ZZ9sw_kernelILi32ELi640EEvPKhiPiS1_S2_iS2_iE17s_blosum62_matrix;
	add.s32 	%r339, %r338, %r337;
	ld.shared.s8 	%r459, [%r339];
$L__BB19_61:
	ld.param.u32 	%r435, [_Z9sw_kernelILi32ELi640EEvPKhiPiS1_S2_iS2_i_param_7];
	setp.eq.s32 	%p49, %r10, 16;
	add.s32 	%r340, %r459, %r89;
	cvt.u32.u16 	%r94, %rs92;
	max.u32 	%r341, %r94, %r90;
	add.s32 	%r342, %r341, %r435;
	max.s32 	%r343, %r340, %r342;
	max.s32 	%r344, %r343, 0;
	cvt.u16.u32 	%rs92, %r344;
	and.b32  	%r95, %r344, 65535;
	max.u32 	%r464, %r464, %r95;
	@%p49 bra 	$L__BB19_74;
	mov.b32 	%r460, -4;
	@%p17 bra 	$L__BB19_64;
	mov.u32 	%r346, %tid.x;
	mov.u32 	%r347, _ZZ9sw_kernelILi32ELi640EEvPKhiPiS1_S2_iS2_iE17s_query_seq_sdata;
	mad.lo.s32 	%r348, %r346, 20, %r347;
	ld.shared.u8 	%r349, [%r348+16];
	add.s32 	%r350, %r16, %r349;
	mov.u32 	%r351, _ZZ9sw_kernelILi32ELi640EEvPKhiPiS1_S2_iS2_iE17s_blosum62_matrix;
	add.s32 	%r352, %r351, %r350;
	ld.shared.s8 	%r460, [%r352];
$L__BB19_64:
	ld.param.u32 	%r436, [_Z9sw_kernelILi32ELi640EEvPKhiPiS1_S2_iS2_i_param_7];
	setp.eq.s32 	%p51, %r10, 17;
	add.s32 	%r353, %r460, %r94;
	cvt.u32.u16 	%r99, %rs91;
	max.u32 	%r354, %r99, %r95;
	add.s32 	%r355, %r354, %r436;
	max.s32 	%r356, %r353, %r355;
	max.s32 	%r357, %r356, 0;
	cvt.u16.u32 	%rs91, %r357;
	and.b32  	%r100, %r357, 65535;
	max.u32 	%r464, %r464, %r100;
	@%p51 bra 	$L__BB19_74;
	mov.b32 	%r461, -4;
	@%p17 bra 	$L__BB19_67;
	mov.u32 	%r359, %tid.x;
	mov.u32 	%r360, _ZZ9sw_kernelILi32ELi640EEvPKhiPiS1_S2_iS2_iE17s_query_seq_sdata;
	mad.lo.s32 	%r361, %r359, 20, %r360;
	ld.shared.u8 	%r362, [%r361+17];
	add.s32 	%r363, %r16, %r362;
	mov.u32 	%r364, _ZZ9sw_kernelILi32ELi640EEvPKhiPiS1_S2_iS2_iE17s_blosum62_matrix;
	add.s32 	%r365, %r364, %r363;
	ld.shared.s8 	%r461, [%r365];
$L__BB19_67:
	ld.param.u32 	%r437, [_Z9sw_kernelILi32ELi640EEvPKhiPiS1_S2_iS2_i_param_7];
	setp.eq.s32 	%p53, %r10, 18;
	add.s32 	%r366, %r461, %r99;
	cvt.u32.u16 	%r104, %rs90;
	max.u32 	%r367, %r104, %r100;
	add.s32 	%r368, %r367, %r437;
	max.s32 	%r369, %r366, %r368;
	max.s32 	%r370, %r369, 0;
	cvt.u16.u32 	%rs90, %r370;
	and.b32  	%r105, %r370, 65535;
	max.u32 	%r464, %r464, %r105;
	@%p53 bra 	$L__BB19_74;
	mov.b32 	%r462, -4;
	@%p17 bra 	$L__BB19_70;
	mov.u32 	%r372, %tid.x;
	mov.u32 	%r373, _ZZ9sw_kernelILi32ELi640EEvPKhiPiS1_S2_iS2_iE17s_query_seq_sdata;
	mad.lo.s32 	%r374, %r372, 20, %r373;
	ld.shared.u8 	%r375, [%r374+18];
	add.s32 	%r376, %r16, %r375;
	mov.u32 	%r377, _ZZ9sw_kernelILi32ELi640EEvPKhiPiS1_S2_iS2_iE17s_blosum62_matrix;
	add.s32 	%r378, %r377, %r376;
	ld.shared.s8 	%r462, [%r378];
$L__BB19_70:
	ld.param.u32 	%r438, [_Z9sw_kernelILi32ELi640EEvPKhiPiS1_S2_iS2_i_param_7];
	setp.eq.s32 	%p55, %r10, 19;
	add.s32 	%r379, %r462, %r104;
	cvt.u32.u16 	%r109, %rs89;
	max.u32 	%r380, %r109, %r105;
	add.s32 	%r381, %r380, %r438;
	max.s32 	%r382, %r379, %r381;
	max.s32 	%r383, %r382, 0;
	cvt.u16.u32 	%rs89, %r383;
	and.b32  	%r110, %r383, 65535;
	max.u32 	%r464, %r464, %r110;
	@%p55 bra 	$L__BB19_74;
	mov.b32 	%r463, -4;
	@%p17 bra 	$L__BB19_73;
	mov.u32 	%r385, %tid.x;
	mov.u32 	%r386, _ZZ9sw_kernelILi32ELi640EEvPKhiPiS1_S2_iS2_iE17s_query_seq_sdata;
	mad.lo.s32 	%r387, %r385, 20, %r386;
	ld.shared.u8 	%r388, [%r387+19];
	add.s32 	%r389, %r16, %r388;
	mov.u32 	%r390, _ZZ9sw_kernelILi32ELi640EEvPKhiPiS1_S2_iS2_iE17s_blosum62_matrix;
	add.s32 	%r391, %r390, %r389;
	ld.shared.s8 	%r463, [%r391];
$L__BB19_73:
	ld.param.u32 	%r439, [_Z9sw_kernelILi32ELi640EEvPKhiPiS1_S2_iS2_i_param_7];
	add.s32 	%r392, %r463, %r109;
	max.u32 	%r393, %r14, %r110;
	add.s32 	%r394, %r393, %r439;
	max.s32 	%r395, %r392, %r394;
	max.s32 	%r396, %r395, 0;
	cvt.u16.u32 	%rs88, %r396;
	and.b32  	%r397, %r396, 65535;
	max.u32 	%r464, %r464, %r397;
$L__BB19_74:
	cvt.u32.u16 	%r398, %rs88;
	shfl.sync.up.b32	%r399|%p57, %r398, 1, 0, -1;
	add.s32 	%r442, %r442, 1;
	add.s64 	%rd40, %rd40, 1;
	setp.ne.s32 	%p58, %r442, -1;
	@%p58 bra 	$L__BB19_13;
$L__BB19_75:
	mov.u32 	%r118, %tid.x;
	shl.b32 	%r400, %r118, 2;
	mov.u32 	%r401, _ZZ9sw_kernelILi32ELi640EEvPKhiPiS1_S2_iS2_iE17s_reduction_array;
	add.s32 	%r119, %r401, %r400;
	st.shared.u32 	[%r119], %r464;
	bar.warp.sync 	-1;
	setp.gt.u32 	%p59, %r118, 15;
	@%p59 bra 	$L__BB19_77;
	ld.shared.u32 	%r402, [%r119];
	ld.shared.u32 	%r403, [%r119+64];
	max.s32 	%r404, %r402, %r403;
	st.shared.u32 	[%r119], %r404;
$L__BB19_77:
	bar.warp.sync 	-1;
	setp.gt.u32 	%p60, %r118, 7;
	@%p60 bra 	$L__BB19_79;
	ld.shared.u32 	%r405, [%r119];
	ld.shared.u32 	%r406, [%r119+32];
	max.s32 	%r407, %r405, %r406;
	st.shared.u32 	[%r119], %r407;
$L__BB19_79:
	bar.warp.sync 	-1;
	setp.gt.u32 	%p61, %r118, 3;
	@%p61 bra 	$L__BB19_81;
	ld.shared.u32 	%r408, [%r119];
	ld.shared.u32 	%r409, [%r119+16];
	max.s32 	%r410, %r408, %r409;
	st.shared.u32 	[%r119], %r410;
$L__BB19_81:
	bar.warp.sync 	-1;
	setp.gt.u32 	%p62, %r118, 1;
	@%p62 bra 	$L__BB19_83;
	ld.shared.u32 	%r411, [%r119];
	ld.shared.u32 	%r412, [%r119+8];
	max.s32 	%r413, %r411, %r412;
	st.shared.u32 	[%r119], %r413;
$L__BB19_83:
	bar.warp.sync 	-1;
	setp.ne.s32 	%p63, %r118, 0;
	@%p63 bra 	$L__BB19_85;
	ld.shared.u32 	%r414, [%r119];
	ld.shared.u32 	%r415, [_ZZ9sw_kernelILi32ELi640EEvPKhiPiS1_S2_iS2_iE17s_reduction_array+4];
	max.s32 	%r416, %r414, %r415;
	st.shared.u32 	[%r119], %r416;
$L__BB19_85:
	setp.ne.s32 	%p64, %r118, 0;
	bar.warp.sync 	-1;
	@%p64 bra 	$L__BB19_87;
	ld.param.u64 	%rd37, [_Z9sw_kernelILi32ELi640EEvPKhiPiS1_S2_iS2_i_param_6];
	mov.u32 	%r417, %ctaid.x;
	ld.shared.u32 	%r418, [_ZZ9sw_kernelILi32ELi640EEvPKhiPiS1_S2_iS2_iE17s_reduction_array];
	cvta.to.global.u64 	%rd32, %rd37;
	mul.wide.u32 	%rd33, %r417, 4;
	add.s64 	%rd34, %rd32, %rd33;
	st.global.u32 	[%rd34], %r418;
$L__BB19_87:
	bar.sync 	0;
$L__BB19_88:
	ret;

}
	// .globl	_Z9sw_kernelILi32ELi672EEvPKhiPiS1_S2_iS2_i
.visible .entry _Z9sw_kernelILi32ELi672EEvPKhiPiS1_S2_iS2_i(
	.param .u64 .ptr .align 1 _Z9sw_kernelILi32ELi672EEvPKhiPiS1_S2_iS2_i_param_0,
	.param .u32 _Z9sw_kernelILi32ELi672EEvPKhiPiS1_S2_iS2_i_param_1,
	.param .u64 .ptr .align 1 _Z9sw_kernelILi32ELi672EEvPKhiPiS1_S2_iS2_i_param_2,
	.param .u64 .ptr .align 1 _Z9sw_kernelILi32ELi672EEvPKhiPiS1_S2_iS2_i_param_3,
	.param .u64 .ptr .align 1 _Z9sw_kernelILi32ELi672EEvPKhiPiS1_S2_iS2_i_param_4,
	.param .u32 _Z9sw_kernelILi32ELi672EEvPKhiPiS1_S2_iS2_i_param_5,
	.param .u64 .ptr .align 1 _Z9sw_kernelILi32ELi672EEvPKhiPiS1_S2_iS2_i_param_6,
	.param .u32 _Z9sw_kernelILi32ELi672EEvPKhiPiS1_S2_iS2_i_param_7
)
{
	.reg .pred 	%p<74>;
	.reg .b16 	%rs<129>;
	.reg .b32 	%r<510>;
	.reg .b64 	%rd<47>;
	// demoted variable
	.shared .align 1 .b8 _ZZ9sw_kernelILi32ELi672EEvPKhiPiS1_S2_iS2_iE17s_blosum62_matrix[400];
	// demoted variable
	.shared .align 1 .b8 _ZZ9sw_kernelILi32ELi672EEvPKhiPiS1_S2_iS2_iE17s_query_seq_sdata[672];
	// demoted variable
	.shared .align 4 .b8 _ZZ9sw_kernelILi32ELi672EEvPKhiPiS1_S2_iS2_iE17s_reduction_array[128];
	ld.param.u64 	%rd19, [_Z9sw_kernelILi32ELi672EEvPKhiPiS1_S2_iS2_i_param_0];
	ld.param.u32 	%r136, [_Z9sw_kernelILi32ELi672EEvPKhiPiS1_S2_iS2_i_param_1];
	ld.param.u64 	%rd15, [_Z9sw_kernelILi32ELi672EEvPKhiPiS1_S2_iS2_i_param_2];
	ld.param.u64 	%rd16, [_Z9sw_kernelILi32ELi672EEvPKhiPiS1_S2_iS2_i_param_3];
	ld.param.u64 	%rd17, [_Z9sw_kernelILi32ELi672EEvPKhiPiS1_S2_iS2_i_param_4];
	ld.param.u32 	%r138, [_Z9sw_kernelILi32ELi672EEvPKhiPiS1_S2_iS2_i_param_5];
	ld.param.u64 	%rd18, [_Z9sw_kernelILi32ELi672EEvPKhiPiS1_S2_iS2_i_param_6];
	cvta.to.global.u64 	%rd1, %rd19;
	cvta.to.global.u64 	%rd2, %rd18;
	mov.u32 	%r1, %ctaid.x;
	setp.ge.s32 	%p1, %r1, %r138;
	@%p1 bra 	$L__BB20_103;
	cvta.to.global.u64 	%rd20, %rd15;
	cvta.to.global.u64 	%rd21, %rd17;
	mul.wide.u32 	%rd22, %r1, 4;
	add.s64 	%rd23, %rd20, %rd22;
	ld.global.u32 	%r139, [%rd23];
	mul.wide.s32 	%rd24, %r139, 4;
	add.s64 	%rd25, %rd21, %rd24;
	ld.global.u32 	%r140, [%rd25+-4];
	ld.global.u32 	%r141, [%rd25];
	not.b32 	%r142, %r140;
	add.s32 	%r4, %r141, %r142;
	setp.ne.s32 	%p2, %r136, 0;
	setp.ne.s32 	%p3, %r4, 0;
	and.pred  	%p4, %p2, %p3;
	setp.lt.s32 	%p5, %r136, 673;
	and.pred  	%p6, %p5, %p4;
	setp.le.s32 	%p7, %r140, %r141;
	and.pred  	%p8, %p6, %p7;
	@%p8 bra 	$L__BB20_3;
	add.s64 	%rd41, %rd2, %rd22;
	mov.b32 	%r458, -1;
	st.global.u32 	[%rd41], %r458;
	bra.uni 	$L__BB20_103;
$L__BB20_3:
	mov.u32 	%r5, %tid.x;
	setp.gt.u32 	%p9, %r5, 399;
	@%p9 bra 	$L__BB20_6;
	cvt.u64.u32 	%rd26, %r5;
	mov.u64 	%rd27, blosum62_matrix_cuda_global;
	add.s64 	%rd44, %rd27, %rd26;
	mov.u32 	%r143, _ZZ9sw_kernelILi32ELi672EEvPKhiPiS1_S2_iS2_iE17s_blosum62_matrix;
	mov.u32 	%r483, %r5;
$L__BB20_5:
	ld.global.u8 	%rs75, [%rd44];
	add.s32 	%r144, %r143, %r483;
	st.shared.u8 	[%r144], %rs75;
	add.s32 	%r15, %r483, 32;
	add.s64 	%rd44, %rd44, 32;
	setp.lt.u32 	%p10, %r483, 368;
	mov.u32 	%r483, %r15;
	@%p10 bra 	$L__BB20_5;
$L__BB20_6:
	setp.gt.u32 	%p11, %r5, 671;
	@%p11 bra 	$L__BB20_23;
	max.u32 	%r145, %r5, 640;
	sub.s32 	%r146, %r145, %r5;
	add.s32 	%r6, %r146, 31;
	and.b32  	%r147, %r6, 96;
	setp.eq.s32 	%p12, %r147, 96;
	mov.u32 	%r482, %r5;
	@%p12 bra 	$L__BB20_12;
	cvt.u64.u32 	%rd28, %r5;
	add.s64 	%rd43, %rd1, %rd28;
	shr.u32 	%r148, %r6, 5;
	add.s32 	%r149, %r148, 1;
	and.b32  	%r150, %r149, 3;
	neg.s32 	%r480, %r150;
	mov.u32 	%r151, _ZZ9sw_kernelILi32ELi672EEvPKhiPiS1_S2_iS2_iE17s_query_seq_sdata;
	mov.u32 	%r482, %r5;
$L__BB20_9:
	.pragma "nounroll";
	setp.ge.s32 	%p13, %r482, %r136;
	mov.b16 	%rs82, 0;
	@%p13 bra 	$L__BB20_11;
	ld.global.u8 	%rs82, [%rd43];
$L__BB20_11:
	add.s32 	%r152, %r151, %r482;
	st.shared.u8 	[%r152], %rs82;
	add.s32 	%r482, %r482, 32;
	add.s64 	%rd43, %rd43, 32;
	add.s32 	%r480, %r480, 1;
	setp.ne.s32 	%p14, %r480, 0;
	@%p14 bra 	$L__BB20_9;
$L__BB20_12:
	setp.lt.u32 	%p15, %r6, 96;
	@%p15 bra 	$L__BB20_23;
	add.s32 	%r484, %r482, 64;
	cvt.u64.u32 	%rd29, %r482;
	add.s64 	%rd30, %rd29, %rd1;
	add.s64 	%rd45, %rd30, 64;
	mov.u32 	%r153, _ZZ9sw_kernelILi32ELi672EEvPKhiPiS1_S2_iS2_iE17s_query_seq_sdata;
$L__BB20_14:
	add.s32 	%r17, %r484, -64;
	setp.ge.s32 	%p16, %r17, %r136;
	mov.b16 	%rs83, 0;
	@%p16 bra 	$L__BB20_16;
	ld.global.u8 	%rs83, [%rd45+-64];
$L__BB20_16:
	add.s32 	%r154, %r153, %r484;
	add.s32 	%r18, %r154, 96;
	st.shared.u8 	[%r154+-64], %rs83;
	add.s32 	%r155, %r17, 32;
	setp.ge.s32 	%p17, %r155, %r136;
	mov.b16 	%rs84, 0;
	@%p17 bra 	$L__BB20_18;
	ld.global.u8 	%rs84, [%rd45+-32];
$L__BB20_18:
	st.shared.u8 	[%r18+-128], %rs84;
	setp.ge.s32 	%p18, %r484, %r136;
	mov.b16 	%rs85, 0;
	@%p18 bra 	$L__BB20_20;
	ld.global.u8 	%rs85, [%rd45];
$L__BB20_20:
	st.shared.u8 	[%r18+-96], %rs85;
	add.s32 	%r19, %r484, 32;
	setp.ge.s32 	%p19, %r19, %r136;
	mov.b16 	%rs86, 0;
	@%p19 bra 	$L__BB20_22;
	ld.global.u8 	%rs86, [%rd45+32];
$L__BB20_22:
	st.shared.u8 	[%r18+-64], %rs86;
	add.s32 	%r484, %r484, 128;
	add.s64 	%rd45, %rd45, 128;
	add.s32 	%r156, %r19, -96;
	setp.lt.u32 	%p20, %r156, 544;
	@%p20 bra 	$L__BB20_14;
$L__BB20_23:
	setp.lt.s32 	%p21, %r4, 1;
	mov.b32 	%r508, 0;
	@%p21 bra 	$L__BB20_90;
	cvt.s64.s32 	%rd31, %r140;
	mul.lo.s32 	%r159, %r5, 21;
	max.s32 	%r160, %r136, %r159;
	sub.s32 	%r21, %r160, %r159;
	sub.s32 	%r485, %r140, %r141;
	cvta.to.global.u64 	%rd32, %rd16;
	add.s64 	%rd33, %rd31, %rd32;
	add.s64 	%rd46, %rd33, 1;
	mov.b32 	%r508, 0;
	mov.b16 	%rs108, 0;
	mov.u64 	%rd35, char_to_uint;
	mov.u16 	%rs109, %rs108;
	mov.u16 	%rs110, %rs108;
	mov.u16 	%rs111, %rs108;
	mov.u16 	%rs112, %rs108;
	mov.u16 	%rs113, %rs108;
	mov.u16 	%rs114, %rs108;
	mov.u16 	%rs115, %rs108;
	mov.u16 	%rs116, %rs108;
	mov.u16 	%rs117, %rs108;
	mov.u16 	%rs118, %rs108;
	mov.u16 	%rs119, %rs108;
	mov.u16 	%rs120, %rs108;
	mov.u16 	%rs121, %rs108;
	mov.u16 	%rs122, %rs108;
	mov.u16 	%rs123, %rs108;
	mov.u16 	%rs124, %rs108;
	mov.u16 	%rs125, %rs108;
	mov.u16 	%rs126, %rs108;
	mov.u16 	%rs127, %rs108;
	mov.u16 	%rs128, %rs108;
$L__BB20_25:
	setp.eq.s32 	%p22, %r21, 0;
	cvt.u32.u16 	%r25, %rs108;
	shfl.sync.up.b32	%r26|%p23, %r25, 1, 0, -1;
	ld.global.s8 	%rd34, [%rd46];
	add.s64 	%rd36, %rd35, %rd34;
	ld.const.u8 	%rs32, [%rd36];
	mul.wide.u16 	%r27, %rs32, 20;
	@%p22 bra 	$L__BB20_89;
	setp.gt.u16 	%p24, %rs32, 19;
	mov.b32 	%r487, -4;
	@%p24 bra 	$L__BB20_28;
	mov.u32 	%r162, %tid.x;
	mov.u32 	%r163, _ZZ9sw_kernelILi32ELi672EEvPKhiPiS1_S2_iS2_iE17s_query_seq_sdata;
	mad.lo.s32 	%r164, %r162, 21, %r163;
	ld.shared.u8 	%r165, [%r164];
	add.s32 	%r166, %r27, %r165;
	mov.u32 	%r167, _ZZ9sw_kernelILi32ELi672EEvPKhiPiS1_S2_iS2_iE17s_blosum62_matrix;
	add.s32 	%r168, %r167, %r166;
	ld.shared.s8 	%r487, [%r168];
$L__BB20_28:
	ld.param.u32 	%r459, [_Z9sw_kernelILi32ELi672EEvPKhiPiS1_S2_iS2_i_param_7];
	setp.eq.s32 	%p25, %r21, 1;
	mov.u32 	%r169, %tid.x;
	setp.eq.s32 	%p26, %r169, 0;
	and.b32  	%r170, %r26, 65535;
	selp.b32 	%r171, 0, %r170, %p26;
	add.s32 	%r172, %r487, %r171;
	cvt.u32.u16 	%r30, %rs128;
	add.s32 	%r173, %r459, %r30;
	max.s32 	%r174, %r172, %r173;
	max.s32 	%r175, %r174, 0;
	cvt.u16.u32 	%rs128, %r175;
	and.b32  	%r31, %r175, 65535;
	max.s32 	%r508, %r508, %r31;
	@%p25 bra 	$L__BB20_89;
	mov.b32 	%r488, -4;
	@%p24 bra 	$L__BB20_31;
	mov.u32 	%r177, %tid.x;
	mov.u32 	%r178, _ZZ9sw_kernelILi32ELi672EEvPKhiPiS1_S2_iS2_iE17s_query_seq_sdata;
	mad.lo.s32 	%r179, %r177, 21, %r178;
	ld.shared.u8 	%r180, [%r179+1];
	add.s32 	%r181, %r27, %r180;
	mov.u32 	%r182, _ZZ9sw_kernelILi32ELi672EEvPKhiPiS1_S2_iS2_iE17s_blosum62_matrix;
	add.s32 	%r183, %r182, %r181;
	ld.shared.s8 	%r488, [%r183];
$L__BB20_31:
	ld.param.u32 	%r460, [_Z9sw_kernelILi32ELi672EEvPKhiPiS1_S2_iS2_i_param_7];
	setp.eq.s32 	%p28, %r21, 2;
	add.s32 	%r184, %r488, %r30;
	cvt.u32.u16 	%r35, %rs127;
	max.u32 	%r185, %r35, %r31;
	add.s32 	%r186, %r185, %r460;
	max.s32 	%r187, %r184, %r186;
	max.s32 	%r188, %r187, 0;
	cvt.u16.u32 	%rs127, %r188;
	and.b32  	%r36, %r188, 65535;
	max.u32 	%r508, %r508, %r36;
	@%p28 bra 	$L__BB20_89;
	mov.b32 	%r489, -4;
	@%p24 bra 	$L__BB20_34;
	mov.u32 	%r190, %tid.x;
	mov.u32 	%r191, _ZZ9sw_kernelILi32ELi672EEvPKhiPiS1_S2_iS2_iE17s_query_seq_sdata;
	mad.lo.s32 	%r192, %r190, 21, %r191;
	ld.shared.u8 	%r193, [%r192+2];
	add.s32 	%r194, %r27, %r193;
	mov.u32 	%r195, _ZZ9sw_kernelILi32ELi672EEvPKhiPiS1_S2_iS2_iE17s_blosum62_matrix;
	add.s32 	%r196, %r195, %r194;
	ld.shared.s8 	%r489, [%r196];
$L__BB20_34:
	ld.param.u32 	%r461, [_Z9sw_kernelILi32ELi672EEvPKhiPiS1_S2_iS2_i_param_7];
	setp.eq.s32 	%p30, %r21, 3;
	add.s32 	%r197, %r489, %r35;
	cvt.u32.u16 	%r40, %rs126;
	max.u32 	%r198, %r40, %r36;
	add.s32 	%r199, %r198, %r461;
	max.s32 	%r200, %r197, %r199;
	max.s32 	%r201, %r200, 0;
	cvt.u16.u32 	%rs126, %r201;
	and.b32  	%r41, %r201, 65535;
	max.u32 	%r508, %r508, %r41;
	@%p30 bra 	$L__BB20_89;
	mov.b32 	%r490, -4;
	@%p24 bra 	$L__BB20_37;
	mov.u32 	%r203, %tid.x;
	mov.u32 	%r204, _ZZ9sw_kernelILi32ELi672EEvPKhiPiS1_S2_iS2_iE17s_query_seq_sdata;
	mad.lo.s32 	%r205, %r203, 21, %r204;
	ld.shared.u8 	%r206, [%r205+3];
	add.s32 	%r207, %r27, %r206;
	mov.u32 	%r208, _ZZ9sw_kernelILi32ELi672EEvPKhiPiS1_S2_iS2_iE17s_blosum62_matrix;
	add.s32 	%r209, %r208, %r207;
	ld.shared.s8 	%r490, [%r209];
$L__BB20_37:
	ld.param.u32 	%r462, [_Z9sw_kernelILi32ELi672EEvPKhiPiS1_S2_iS2_i_param_7];
	setp.eq.s32 	%p32, %r21, 4;
	add.s32 	%r210, %r490, %r40;
	cvt.u32.u16 	%r45, %rs125;
	max.u32 	%r211, %r45, %r41;
	add.s32 	%r212, %r211, %r462;
	max.s32 	%r213, %r210, %r212;
	max.s32 	%r214, %r213, 0;
	cvt.u16.u32 	%rs125, %r214;
	and.b32  	%r46, %r214, 65535;
	max.u32 	%r508, %r508, %r46;
	@%p32 bra 	$L__BB20_89;
	mov.b32 	%r491, -4;
	@%p24 bra 	$L__BB20_40;
	mov.u32 	%r216, %tid.x;
	mov.u32 	%r217, _ZZ9sw_kernelILi32ELi672EEvPKhiPiS1_S2_iS2_iE17s_query_seq_sdata;
	mad.lo.s32 	%r218, %r216, 21, %r217;
	ld.shared.u8 	%r219, [%r218+4];
	add.s32 	%r220, %r27, %r219;
	mov.u32 	%r221, _ZZ9sw_kernelILi32ELi672EEvPKhiPiS1_S2_iS2_iE17s_blosum62_matrix;
	add.s32 	%r222, %r221, %r220;
	ld.shared.s8 	%r491, [%r222];
$L__BB20_40:
	ld.param.u32 	%r463, [_Z9sw_kernelILi32ELi672EEvPKhiPiS1_S2_iS2_i_param_7];
	setp.eq.s32 	%p34, %r21, 5;
	add.s32 	%r223, %r491, %r45;
	cvt.u32.u16 	%r50, %rs124;
	max.u32 	%r224, %r50, %r46;
	add.s32 	%r225, %r224, %r463;
	max.s32 	%r226, %r223, %r225;
	max.s32 	%r227, %r226, 0;
	cvt.u16.u32 	%rs124, %r227;
	and.b32  	%r51, %r227, 65535;
	max.u32 	%r508, %r508, %r51;
	@%p34 bra 	$L__BB20_89;
	mov.b32 	%r492, -4;
	@%p24 bra 	$L__BB20_43;
	mov.u32 	%r229, %tid.x;
	mov.u32 	%r230, _ZZ9sw_kernelILi32ELi672EEvPKhiPiS1_S2_iS2_iE17s_query_seq_sdata;
	mad.lo.s32 	%r231, %r229, 21, %r230;
	ld.shared.u8 	%r232, [%r231+5];
	add.s32 	%r233, %r27, %r232;
	mov.u32 	%r234, _ZZ9sw_kernelILi32ELi672EEvPKhiPiS1_S2_iS2_iE17s_blosum62_matrix;
	add.s32 	%r235, %r234, %r233;
	ld.shared.s8 	%r492, [%r235];
$L__BB20_43:
	ld.param.u32 	%r464, [_Z9sw_kernelILi32ELi672EEvPKhiPiS1_S2_iS2_i_param_7];
	setp.eq.s32 	%p36, %r21, 6;
	add.s32 	%r236, %r492, %r50;
	cvt.u32.u16 	%r55, %rs123;
	max.u32 	%r237, %r55, %r51;
	add.s32 	%r238, %r237, %r464;
	max.s32 	%r239, %r236, %r238;
	max.s32 	%r240, %r239, 0;
	cvt.u16.u32 	%rs123, %r240;
	and.b32  	%r56, %r240, 65535;
	max.u32 	%r508, %r508, %r56;
	@%p36 bra 	$L__BB20_89;
	mov.b32 	%r493, -4;
	@%p24 bra 	$L__BB20_46;
	mov.u32 	%r242, %tid.x;
	mov.u32 	%r243, _ZZ9sw_kernelILi32ELi672EEvPKhiPiS1_S2_iS2_iE17s_query_seq_sdata;
	mad.lo.s32 	%r244, %r242, 21, %r243;
	ld.shared.u8 	%r245, [%r244+6];
	add.s32 	%r246, %r27, %r245;
	mov.u32 	%r247, _ZZ9sw_kernelILi32ELi672EEvPKhiPiS1_S2_iS2_iE17s_blosum62_matrix;
	add.s32 	%r248, %r247, %r246;
	ld.shared.s8 	%r493, [%r248];
$L__BB20_46:
	ld.param.u32 	%r465, [_Z9sw_kernelILi32ELi672EEvPKhiPiS1_S2_iS2_i_param_7];
	setp.eq.s32 	%p38, %r21, 7;
	add.s32 	%r249, %r493, %r55;
	cvt.u32.u16 	%r60, %rs122;
	max.u32 	%r250, %r60, %r56;
	add.s32 	%r251, %r250, %r465;
	max.s32 	%r252, %r249, %r251;
	max.s32 	%r253, %r252, 0;
	cvt.u16.u32 	%rs122, %r253;
	and.b32  	%r61, %r253, 65535;
	max.u32 	%r508, %r508, %r61;
	@%p38 bra 	$L__BB20_89;
	mov.b32 	%r494, -4;
	@%p24 bra 	$L__BB20_49;
	mov.u32 	%r255, %tid.x;
	mov.u32 	%r256, _ZZ9sw_kernelILi32ELi672EEvPKhiPiS1_S2_iS2_iE17s_query_seq_sdata;
	mad.lo.s32 	%r257, %r255, 21, %r256;
	ld.shared.u8 	%r258, [%r257+7];
	add.s32 	%r259, %r27, %r258;
	mov.u32 	%r260, _ZZ9sw_kernelILi32ELi672EEvPKhiPiS1_S2_iS2_iE17s_blosum62_matrix;
	add.s32 	%r261, %r260, %r259;
	ld.shared.s8 	%r494, [%r261];
$L__BB20_49:
	ld.param.u32 	%r466, [_Z9sw_kernelILi32ELi672EEvPKhiPiS1_S2_iS2_i_param_7];
	setp.eq.s32 	%p40, %r21, 8;
	add.s32 	%r262, %r494, %r60;
	cvt.u32.u16 	%r65, %rs121;
	max.u32 	%r263, %r65, %r61;
	add.s32 	%r264, %r263, %r466;
	max.s32 	%r265, %r262, %r264;
	max.s32 	%r266, %r265, 0;
	cvt.u16.u32 	%rs121, %r266;
	and.b32  	%r66, %r266, 65535;
	max.u32 	%r508, %r508, %r66;
	@%p40 bra 	$L__BB20_89;
	mov.b32 	%r495, -4;
	@%p24 bra 	$L__BB20_52;
	mov.u32 	%r268, %tid.x;
	mov.u32 	%r269, _ZZ9sw_kernelILi32ELi672EEvPKhiPiS1_S2_iS2_iE17s_query_seq_sdata;
	mad.lo.s32 	%r270, %r268, 21, %r269;
	ld.shared.u8 	%r271, [%r270+8];
	add.s32 	%r272, %r27, %r271;
	mov.u32 	%r273, _ZZ9sw_kernelILi32ELi672EEvPKhiPiS1_S2_iS2_iE17s_blosum62_matrix;
	add.s32 	%r274, %r273, %r272;
	ld.shared.s8 	%r495, [%r274];
$L__BB20_52:
	ld.param.u32 	%r467, [_Z9sw_kernelILi32ELi672EEvPKhiPiS1_S2_iS2_i_param_7];
	setp.eq.s32 	%p42, %r21, 9;
	add.s32 	%r275, %r495, %r65;
	cvt.u32.u16 	%r70, %rs120;
	max.u32 	%r276, %r70, %r66;
	add.s32 	%r277, %r276, %r467;
	max.s32 	%r278, %r275, %r277;
	max.s32 	%r279, %r278, 0;
	cvt.u16.u32 	%rs120, %r279;
	and.b32  	%r71, %r279, 65535;
	max.u32 	%r508, %r508, %r71;
	@%p42 bra 	$L__BB20_89;
	mov.b32 	%r496, -4;
	@%p24 bra 	$L__BB20_55;
	mov.u32 	%r281, %tid.x;
	mov.u32 	%r282, _ZZ9sw_kernelILi32ELi672EEvPKhiPiS1_S2_iS2_iE17s_query_seq_sdata;
	mad.lo.s32 	%r283, %r281, 21, %r282;
	ld.shared.u8 	%r284, [%r283+9];
	add.s32 	%r285, %r27, %r284;
	mov.u32 	%r286, _ZZ9sw_kernelILi32ELi672EEvPKhiPiS1_S2_iS2_iE17s_blosum62_matrix;
	add.s32 	%r287, %r286, %r285;
	ld.shared.s8 	%r496, [%r287];
$L__BB20_55:
	ld.param.u32 	%r468, [_Z9sw_kernelILi32ELi672EEvPKhiPiS1_S2_iS2_i_param_7];
	setp.eq.s32 	%p44, %r21, 10;
	add.s32 	%r288, %r496, %r70;
	cvt.u32.u16 	%r75, %rs119;
	max.u32 	%r289, %r75, %r71;
	add.s32 	%r290, %r289, %r468;
	max.s32 	%r291, %r288, %r290;
	max.s32 	%r292, %r291, 0;
	cvt.u16.u32 	%rs119, %r292;
	and.b32  	%r76, %r292, 65535;
	max.u32 	%r508, %r508, %r76;
	@%p44 bra 	$L__BB20_89;
	mov.b32 	%r497, -4;
	@%p24 bra 	$L__BB20_58;
	mov.u32 	%r294, %tid.x;
	mov.u32 	%r295, _ZZ9sw_kernelILi32ELi672EEvPKhiPiS1_S2_iS2_iE17s_query_seq_sdata;
	mad.lo.s32 	%r296, %r294, 21, %r295;
	ld.shared.u8 	%r297, [%r296+10];
	add.s32 	%r298, %r27, %r297;
	mov.u32 	%r299, _ZZ9sw_kernelILi32ELi672EEvPKhiPiS1_S2_iS2_iE17s_blosum62_matrix;
	add.s32 	%r300, %r299, %r298;
	ld.shared.s8 	%r497, [%r300];
$L__BB20_58:
	ld.param.u32 	%r469, [_Z9sw_kernelILi32ELi672EEvPKhiPiS1_S2_iS2_i_param_7];
	setp.eq.s32 	%p46, %r21, 11;
	add.s32 	%r301, %r497, %r75;
	cvt.u32.u16 	%r80, %rs118;
	max.u32 	%r302, %r80, %r76;
	add.s32 	%r303, %r302, %r469;
	max.s32 	%r304, %r301, %r303;
	max.s32 	%r305, %r304, 0;
	cvt.u16.u32 	%rs118, %r305;
	and.b32  	%r81, %r305, 65535;
	max.u32 	%r508, %r508, %r81;
	@%p46 bra 	$L__BB20_89;
	mov.b32 	%r498, -4;
	@%p24 bra 	$L__BB20_61;
	mov.u32 	%r307, %tid.x;
	mov.u32 	%r308, _ZZ9sw_kernelILi32ELi672EEvPKhiPiS1_S2_iS2_iE17s_query_seq_sdata;
	mad.lo.s32 	%r309, %r307, 21, %r308;
	ld.shared.u8 	%r310, [%r309+11];
	add.s32 	%r311, %r27, %r310;
	mov.u32 	%r312, _ZZ9sw_kernelILi32ELi672EEvPKhiPiS1_S2_iS2_iE17s_blosum62_matrix;
	add.s32 	%r313, %r312, %r311;
	ld.shared.s8 	%r498, [%r313];
$L__BB20_61:
	ld.param.u32 	%r470, [_Z9sw_kernelILi32ELi672EEvPKhiPiS1_S2_iS2_i_param_7];
	setp.eq.s32 	%p48, %r21, 12;
	add.s32 	%r314, %r498, %r80;
	cvt.u32.u16 	%r85, %rs117;
	max.u32 	%r315, %r85, %r81;
	add.s32 	%r316, %r315, %r470;
	max.s32 	%r317, %r314, %r316;
	max.s32 	%r318, %r317, 0;
	cvt.u16.u32 	%rs117, %r318;
	and.b32  	%r86, %r318, 65535;
	max.u32 	%r508, %r508, %r86;
	@%p48 bra 	$L__BB20_89;
	mov.b32 	%r499, -4;
	@%p24 bra 	$L__BB20_64;
	mov.u32 	%r320, %tid.x;
	mov.u32 	%r321, _ZZ9sw_kernelILi32ELi672EEvPKhiPiS1_S2_iS2_iE17s_query_seq_sdata;
	mad.lo.s32 	%r322, %r320, 21, %r321;
	ld.shared.u8 	%r323, [%r322+12];
	add.s32 	%r324, %r27, %r323;
	mov.u32 	%r325, _ZZ9sw_kernelILi32ELi672EEvPKhiPiS1_S2_iS2_iE17s_blosum62_matrix;
	add.s32 	%r326, %r325, %r324;
	ld.shared.s8 	%r499, [%r326];
$L__BB20_64:
	ld.param.u32 	%r471, [_Z9sw_kernelILi32ELi672EEvPKhiPiS1_S2_iS2_i_param_7];
	setp.eq.s32 	%p50, %r21, 13;
	add.s32 	%r327, %r499, %r85;
	cvt.u32.u16 	%r90, %rs116;
	max.u32 	%r328, %r90, %r86;
	add.s32 	%r329, %r328, %r471;
	max.s32 	%r330, %r327, %r329;
	max.s32 	%r331, %r330, 0;
	cvt.u16.u32 	%rs116, %r331;
	and.b32  	%r91, %r331, 65535;
	max.u32 	%r508, %r508, %r91;
	@%p50 bra 	$L__BB20_89;
	mov.b32 	%r500, -4;
	@%p24 bra 	$L__BB20_67;
	mov.u32 	%r333, %tid.x;
	mov.u32 	%r334, _ZZ9sw_kernelILi32ELi672EEvPKhiPiS1_S2_iS2_iE17s_query_seq_sdata;
	mad.lo.s32 	%r335, %r333, 21, %r334;
	ld.shared.u8 	%r336, [%r335+13];
	add.s32 	%r337, %r27, %r336;
	mov.u32 	%r338, _ZZ9sw_kernelILi32ELi672EEvPKhiPiS1_S2_iS2_iE17s_blosum62_matrix;
	add.s32 	%r339, %r338, %r337;
	ld.shared.s8 	%r500, [%r339];
$L__BB20_67:
	ld.param.u32 	%r472, [_Z9sw_kernelILi32ELi672EEvPKhiPiS1_S2_iS2_i_param_7];
	setp.eq.s32 	%p52, %r21, 14;
	add.s32 	%r340, %r500, %r90;
	cvt.u32.u16 	%r95, %rs115;
	max.u32 	%r341, %r95, %r91;
	add.s32 	%r342, %r341, %r472;
	max.s32 	%r343, %r340, %r342;
	max.s32 	%r344, %r343, 0;
	cvt.u16.u32 	%rs115, %r344;
	and.b32  	%r96, %r344, 65535;
	max.u32 	%r508, %r508, %r96;
	@%p52 bra 	$L__BB20_89;
	mov.b32 	%r501, -4;
	@%p24 bra 	$L__BB20_70;
	mov.u32 	%r346, %tid.x;
	mov.u32 	%r347, _ZZ9sw_kernelILi32ELi672EEvPKhiPiS1_S2_iS2_iE17s_query_seq_sdata;
	mad.lo.s32 	%r348, %r346, 21, %r347;
	ld.shared.u8 	%r349, [%r348+14];
	add.s32 	%r350, %r27, %r349;
	mov.u32 	%r351, _ZZ9sw_kernelILi32ELi672EEvPKhiPiS1_S2_iS2_iE17s_blosum62_matrix;
	add.s32 	%r352, %r351, %r350;
	ld.shared.s8 	%r501, [%r352];
$L__BB20_70:
	ld.param.u32 	%r473, [_Z9sw_kernelILi32ELi672EEvPKhiPiS1_S2_iS2_i_param_7];
	setp.eq.s32 	%p54, %r21, 15;
	add.s32 	%r353, %r501, %r95;
	cvt.u32.u16 	%r100, %rs114;
	max.u32 	%r354, %r100, %r96;
	add.s32 	%r355, %r354, %r473;
	max.s32 	%r356, %r353, %r355;
	max.s32 	%r357, %r356, 0;
	cvt.u16.u32 	%rs114, %r357;
	and.b32  	%r101, %r357, 65535;
	max.u32 	%r508, %r508, %r101;
	@%p54 bra 	$L__BB20_89;
	mov.b32 	%r502, -4;
	@%p24 bra 	$L__BB20_73;
	mov.u32 	%r359, %tid.x;
	mov.u32 	%r360, _ZZ9sw_kernelILi32ELi672EEvPKhiPiS1_S2_iS2_iE17s_query_seq_sdata;
	mad.lo.s32 	%r361, %r359, 21, %r360;
	ld.shared.u8 	%r362, [%r361+15];
	add.s32 	%r363, %r27, %r362;
	mov.u32 	%r364, _ZZ9sw_kernelILi32ELi672EEvPKhiPiS1_S2_iS2_iE17s_blosum62_matrix;
	add.s32 	%r365, %r364, %r363;
	ld.shared.s8 	%r502, [%r365];
$L__BB20_73:
	ld.param.u32 	%r474, [_Z9sw_kernelILi32ELi672EEvPKhiPiS1_S2_iS2_i_param_7];
	setp.eq.s32 	%p56, %r21, 16;
	add.s32 	%r366, %r502, %r100;
	cvt.u32.u16 	%r105, %rs113;
	max.u32 	%r367, %r105, %r101;
	add.s32 	%r368, %r367, %r474;
	max.s32 	%r369, %r366, %r368;
	max.s32 	%r370, %r369, 0;
	cvt.u16.u32 	%rs113, %r370;
	and.b32  	%r106, %r370, 65535;
	max.u32 	%r508, %r508, %r106;
	@%p56 bra 	$L__BB20_89;
	mov.b32 	%r503, -4;
	@%p24 bra 	$L__BB20_76;
	mov.u32 	%r372, %tid.x;
	mov.u32 	%r373, _ZZ9sw_kernelILi32ELi672EEvPKhiPiS1_S2_iS2_iE17s_query_seq_sdata;
	mad.lo.s32 	%r374, %r372, 21, %r373;
	ld.shared.u8 	%r375, [%r374+16];
	add.s32 	%r376, %r27, %r375;
	mov.u32 	%r377, _ZZ9sw_kernelILi32ELi672EEvPKhiPiS1_S2_iS2_iE17s_blosum62_matrix;
	add.s32 	%r378, %r377, %r376;
	ld.shared.s8 	%r503, [%r378];
$L__BB20_76:
	ld.param.u32 	%r475, [_Z9sw_kernelILi32ELi672EEvPKhiPiS1_S2_iS2_i_param_7];
	setp.eq.s32 	%p58, %r21, 17;
	add.s32 	%r379, %r503, %r105;
	cvt.u32.u16 	%r110, %rs112;
	max.u32 	%r380, %r110, %r106;
	add.s32 	%r381, %r380, %r475;
	max.s32 	%r382, %r379, %r381;
	max.s32 	%r383, %r382, 0;
	cvt.u16.u32 	%rs112, %r383;
	and.b32  	%r111, %r383, 65535;
	max.u32 	%r508, %r508, %r111;
	@%p58 bra 	$L__BB20_89;
	mov.b32 	%r504, -4;
	@%p24 bra 	$L__BB20_79;
	mov.u32 	%r385, %tid.x;
	mov.u32 	%r386, _ZZ9sw_kernelILi32ELi672EEvPKhiPiS1_S2_iS2_iE17s_query_seq_sdata;
	mad.lo.s32 	%r387, %r385, 21, %r386;
	ld.shared.u8 	%r388, [%r387+17];
	add.s32 	%r389, %r27, %r388;
	mov.u32 	%r390, _ZZ9sw_kernelILi32ELi672EEvPKhiPiS1_S2_iS2_iE17s_blosum62_matrix;
	add.s32 	%r391, %r390, %r389;
	ld.shared.s8 	%r504, [%r391];
$L__BB20_79:
	ld.param.u32 	%r476, [_Z9sw_kernelILi32ELi672EEvPKhiPiS1_S2_iS2_i_param_7];
	setp.eq.s32 	%p60, %r21, 18;
	add.s32 	%r392, %r504, %r110;
	cvt.u32.u16 	%r115, %rs111;
	max.u32 	%r393, %r115, %r111;
	add.s32 	%r394, %r393, %r476;
	max.s32 	%r395, %r392, %r394;
	max.s32 	%r396, %r395, 0;
	cvt.u16.u32 	%rs111, %r396;
	and.b32  	%r116, %r396, 65535;
	max.u32 	%r508, %r508, %r116;
	@%p60 bra 	$L__BB20_89;
	mov.b32 	%r505, -4;
	@%p24 bra 	$L__BB20_82;
	mov.u32 	%r398, %tid.x;
	mov.u32 	%r399, _ZZ9sw_kernelILi32ELi672EEvPKhiPiS1_S2_iS2_iE17s_query_seq_sdata;
	mad.lo.s32 	%r400, %r398, 21, %r399;
	ld.shared.u8 	%r401, [%r400+18];
	add.s32 	%r402, %r27, %r401;
	mov.u32 	%r403, _ZZ9sw_kernelILi32ELi672EEvPKhiPiS1_S2_iS2_iE17s_blosum62_matrix;
	add.s32 	%r404, %r403, %r402;
	ld.shared.s8 	%r505, [%r404];
$L__BB20_82:
	ld.param.u32 	%r477, [_Z9sw_kernelILi32ELi672EEvPKhiPiS1_S2_iS2_i_param_7];
	setp.eq.s32 	%p62, %r21, 19;
	add.s32 	%r405, %r505, %r115;
	cvt.u32.u16 	%r120, %rs110;
	max.u32 	%r406, %r120, %r116;
	add.s32 	%r407, %r406, %r477;
	max.s32 	%r408, %r405, %r407;
	max.s32 	%r409, %r408, 0;
	cvt.u16.u32 	%rs110, %r409;
	and.b32  	%r121, %r409, 65535;
	max.u32 	%r508, %r508, %r121;
	@%p62 bra 	$L__BB20_89;
	mov.b32 	%r506, -4;
	@%p24 bra 	$L__BB20_85;
	mov.u32 	%r411, %tid.x;
	mov.u32 	%r412, _ZZ9sw_kernelILi32ELi672EEvPKhiPiS1_S2_iS2_iE17s_query_seq_sdata;
	mad.lo.s32 	%r413, %r411, 21, %r412;
	ld.shared.u8 	%r414, [%r413+19];
	add.s32 	%r415, %r27, %r414;
	mov.u32 	%r416, _ZZ9sw_kernelILi32ELi672EEvPKhiPiS1_S2_iS2_iE17s_blosum62_matrix;
	add.s32 	%r417, %r416, %r415;
	ld.shared.s8 	%r506, [%r417];
$L__BB20_85:
	ld.param.u32 	%r478, [_Z9sw_kernelILi32ELi672EEvPKhiPiS1_S2_iS2_i_param_7];
	setp.eq.s32 	%p64, %r21, 20;
	add.s32 	%r418, %r506, %r120;
	cvt.u32.u16 	%r125, %rs109;
	max.u32 	%r419, %r125, %r121;
	add.s32 	%r420, %r419, %r478;
	max.s32 	%r421, %r418, %r420;
	max.s32 	%r422, %r421, 0;
	cvt.u16.u32 	%rs109, %r422;
	and.b32  	%r126, %r422, 65535;
	max.u32 	%r508, %r508, %r126;
	@%p64 bra 	$L__BB20_89;
	mov.b32 	%r507, -4;
	@%p24 bra 	$L__BB20_88;
	mov.u32 	%r424, %tid.x;
	mov.u32 	%r425, _ZZ9sw_kernelILi32ELi672EEvPKhiPiS1_S2_iS2_iE17s_query_seq_sdata;
	mad.lo.s32 	%r426, %r424, 21, %r425;
	ld.shared.u8 	%r427, [%r426+20];
	add.s32 	%r428, %r27, %r427;
	mov.u32 	%r429, _ZZ9sw_kernelILi32ELi672EEvPKhiPiS1_S2_iS2_iE17s_blosum62_matrix;
	add.s32 	%r430, %r429, %r428;
	ld.shared.s8 	%r507, [%r430];
$L__BB20_88:
	ld.param.u32 	%r479, [_Z9sw_kernelILi32ELi672EEvPKhiPiS1_S2_iS2_i_param_7];
	add.s32 	%r431, %r507, %r125;
	max.u32 	%r432, %r25, %r126;
	add.s32 	%r433, %r432, %r479;
	max.s32 	%r434, %r431, %r433;
	max.s32 	%r435, %r434, 0;
	cvt.u16.u32 	%rs108, %r435;
	and.b32  	%r436, %r435, 65535;
	max.u32 	%r508, %r508, %r436;
$L__BB20_89:
	cvt.u32.u16 	%r437, %rs108;
	shfl.sync.up.b32	%r438|%p66, %r437, 1, 0, -1;
	add.s32 	%r485, %r485, 1;
	add.s64 	%rd46, %rd46, 1;
	setp.ne.s32 	%p67, %r485, -1;
	@%p67 bra 	$L__BB20_25;
$L__BB20_90:
	mov.u32 	%r134, %tid.x;
	shl.b32 	%r439, %r134, 2;
	mov.u32 	%r440, _ZZ9sw_kernelILi32ELi672EEvPKhiPiS1_S2_iS2_iE17s_reduction_array;
	add.s32 	%r135, %r440, %r439;
	st.shared.u32 	[%r135], %r508;
	bar.warp.sync 	-1;
	setp.gt.u32 	%p68, %r134, 15;
	@%p68 bra 	$L__BB20_92;
	ld.shared.u32 	%r441, [%r135];
	ld.shared.u32 	%r442, [%r135+64];
	max.s32 	%r443, %r441, %r442;
	st.shared.u32 	[%r135], %r443;
$L__BB20_92:
	bar.warp.sync 	-1;
	setp.gt.u32 	%p69, %r134, 7;
	@%p69 bra 	$L__BB20_94;
	ld.shared.u32 	%r444, [%r135];
	ld.shared.u32 	%r445, [%r135+32];
	max.s32 	%r446, %r444, %r445;
	st.shared.u32 	[%r135], %r446;
$L__BB20_94:
	bar.warp.sync 	-1;
	setp.gt.u32 	%p70, %r134, 3;
	@%p70 bra 	$L__BB20_96;
	ld.shared.u32 	%r447, [%r135];
	ld.shared.u32 	%r448, [%r135+16];
	max.s32 	%r449, %r447, %r448;
	st.shared.u32 	[%r135], %r449;
$L__BB20_96:
	bar.warp.sync 	-1;
	setp.gt.u32 	%p71, %r134, 1;
	@%p71 bra 	$L__BB20_98;
	ld.shared.u32 	%r450, [%r135];
	ld.shared.u32 	%r451, [%r135+8];
	max.s32 	%r452, %r450, %r451;
	st.shared.u32 	[%r135], %r452;
$L__BB20_98:
	bar.warp.sync 	-1;
	setp.ne.s32 	%p72, %r134, 0;
	@%p72 bra 	$L__BB20_100;
	ld.shared.u32 	%r453, [%r135];
	ld.shared.u32 	%r454, [_ZZ9sw_kernelILi32ELi672EEvPKhiPiS1_S2_iS2_iE17s_reduction_array+4];
	max.s32 	%r455, %r453, %r454;
	st.shared.u32 	[%r135], %r455;
$L__BB20_100:
	setp.ne.s32 	%p73, %r134, 0;
	bar.warp.sync 	-1;
	@%p73 bra 	$L__BB20_102;
	ld.param.u64 	%rd42, [_Z9sw_kernelILi32ELi672EEvPKhiPiS1_S2_iS2_i_param_6];
	mov.u32 	%r456, %ctaid.x;
	ld.shared.u32 	%r457, [_ZZ9sw_kernelILi32ELi672EEvPKhiPiS1_S2_iS2_iE17s_reduction_array];
	cvta.to.global.u64 	%rd37, %rd42;
	mul.wide.u32 	%rd38, %r456, 4;
	add.s64 	%rd39, %rd37, %rd38;
	st.global.u32 	[%rd39], %r457;
$L__BB20_102:
	bar.sync 	0;
$L__BB20_103:
	ret;

}
	// .globl	_Z9sw_kernelILi32ELi704EEvPKhiPiS1_S2_iS2_i
.visible .entry _Z9sw_kernelILi32ELi704EEvPKhiPiS1_S2_iS2_i(
	.param .u64 .ptr .align 1 _Z9sw_kernelILi32ELi704EEvPKhiPiS1_S2_iS2_i_param_0,
	.param .u32 _Z9sw_kernelILi32ELi704EEvPKhiPiS1_S2_iS2_i_param_1,
	.param .u64 .ptr .align 1 _Z9sw_kernelILi32ELi704EEvPKhiPiS1_S2_iS2_i_param_2,
	.param .u64 .ptr .align 1 _Z9sw_kernelILi32ELi704EEvPKhiPiS1_S2_iS2_i_param_3,
	.param .u64 .ptr .align 1 _Z9sw_kernelILi32ELi704EEvPKhiPiS1_S2_iS2_i_param_4,
	.param .u32 _Z9sw_kernelILi32ELi704EEvPKhiPiS1_S2_iS2_i_param_5,
	.param .u64 .ptr .align 1 _Z9sw_kernelILi32ELi704EEvPKhiPiS1_S2_iS2_i_param_6,
	.param .u32 _Z9sw_kernelILi32ELi704EEvPKhiPiS1_S2_iS2_i_param_7
)
{
	.reg .pred 	%p<76>;
	.reg .b16 	%rs<134>;
	.reg .b32 	%r<530>;
	.reg .b64 	%rd<47>;
	// demoted variable
	.shared .align 1 .b8 _ZZ9sw_kernelILi32ELi704EEvPKhiPiS1_S2_iS2_iE17s_blosum62_matrix[400];
	// demoted variable
	.shared .align 1 .b8 _ZZ9sw_kernelILi32ELi704EEvPKhiPiS1_S2_iS2_iE17s_query_seq_sdata[704];
	// demoted variable
	.shared .align 4 .b8 _ZZ9sw_kernelILi32ELi704EEvPKhiPiS1_S2_iS2_iE17s_reduction_array[128];
	ld.param.u64 	%rd19, [_Z9sw_kernelILi32ELi704EEvPKhiPiS1_S2_iS2_i_param_0];
	ld.param.u32 	%r141, [_Z9sw_kernelILi32ELi704EEvPKhiPiS1_S2_iS2_i_param_1];
	ld.param.u64 	%rd15, [_Z9sw_kernelILi32ELi704EEvPKhiPiS1_S2_iS2_i_param_2];
	ld.param.u64 	%rd16, [_Z9sw_kernelILi32ELi704EEvPKhiPiS1_S2_iS2_i_param_3];
	ld.param.u64 	%rd17, [_Z9sw_kernelILi32ELi704EEvPKhiPiS1_S2_iS2_i_param_4];
	ld.param.u32 	%r143, [_Z9sw_kernelILi32ELi704EEvPKhiPiS1_S2_iS2_i_param_5];
	ld.param.u64 	%rd18, [_Z9sw_kernelILi32ELi704EEvPKhiPiS1_S2_iS2_i_param_6];
	cvta.to.global.u64 	%rd1, %rd19;
	cvta.to.global.u64 	%rd2, %rd18;
	mov.u32 	%r1, %ctaid.x;
	setp.ge.s32 	%p1, %r1, %r143;
	@%p1 bra 	$L__BB21_106;
	cvta.to.global.u64 	%rd20, %rd15;
	cvta.to.global.u64 	%rd21, %rd17;
	mul.wide.u32 	%rd22, %r1, 4;
	add.s64 	%rd23, %rd20, %rd22;
	ld.global.u32 	%r144, [%rd23];
	mul.wide.s32 	%rd24, %r144, 4;
	add.s64 	%rd25, %rd21, %rd24;
	ld.global.u32 	%r145, [%rd25+-4];
	ld.global.u32 	%r146, [%rd25];
	not.b32 	%r147, %r145;
	add.s32 	%r4, %r146, %r147;
	setp.ne.s32 	%p2, %r141, 0;
	setp.ne.s32 	%p3, %r4, 0;
	and.pred  	%p4, %p2, %p3;
	setp.lt.s32 	%p5, %r141, 705;
	and.pred  	%p6, %p5, %p4;
	setp.le.s32 	%p7, %r145, %r146;
	and.pred  	%p8, %p6, %p7;
	@%p8 bra 	$L__BB21_3;
	add.s64 	%rd41, %rd2, %rd22;
	mov.b32 	%r476, -1;
	st.global.u32 	[%rd41], %r476;
	bra.uni 	$L__BB21_106;
$L__BB21_3:
	mov.u32 	%r5, %tid.x;
	setp.gt.u32 	%p9, %r5, 399;
	@%p9 bra 	$L__BB21_6;
	cvt.u64.u32 	%rd26, %r5;
	mov.u64 	%rd27, blosum62_matrix_cuda_global;
	add.s64 	%rd44, %rd27, %rd26;
	mov.u32 	%r148, _ZZ9sw_kernelILi32ELi704EEvPKhiPiS1_S2_iS2_iE17s_blosum62_matrix;
	mov.u32 	%r502, %r5;
$L__BB21_5:
	ld.global.u8 	%rs78, [%rd44];
	add.s32 	%r149, %r148, %r502;
	st.shared.u8 	[%r149], %rs78;
	add.s32 	%r15, %r502, 32;
	add.s64 	%rd44, %rd44, 32;
	setp.lt.u32 	%p10, %r502, 368;
	mov.u32 	%r502, %r15;
	@%p10 bra 	$L__BB21_5;
$L__BB21_6:
	setp.gt.u32 	%p11, %r5, 703;
	@%p11 bra 	$L__BB21_23;
	max.u32 	%r150, %r5, 672;
	sub.s32 	%r151, %r150, %r5;
	add.s32 	%r6, %r151, 31;
	and.b32  	%r152, %r6, 96;
	setp.eq.s32 	%p12, %r152, 96;
	mov.u32 	%r501, %r5;
	@%p12 bra 	$L__BB21_12;
	cvt.u64.u32 	%rd28, %r5;
	add.s64 	%rd43, %rd1, %rd28;
	shr.u32 	%r153, %r6, 5;
	add.s32 	%r154, %r153, 1;
	and.b32  	%r155, %r154, 3;
	neg.s32 	%r499, %r155;
	mov.u32 	%r156, _ZZ9sw_kernelILi32ELi704EEvPKhiPiS1_S2_iS2_iE17s_query_seq_sdata;
	mov.u32 	%r501, %r5;
$L__BB21_9:
	.pragma "nounroll";
	setp.ge.s32 	%p13, %r501, %r141;
	mov.b16 	%rs85, 0;
	@%p13 bra 	$L__BB21_11;
	ld.global.u8 	%rs85, [%rd43];
$L__BB21_11:
	add.s32 	%r157, %r156, %r501;
	st.shared.u8 	[%r157], %rs85;
	add.s32 	%r501, %r501, 32;
	add.s64 	%rd43, %rd43, 32;
	add.s32 	%r499, %r499, 1;
	setp.ne.s32 	%p14, %r499, 0;
	@%p14 bra 	$L__BB21_9;
$L__BB21_12:
	setp.lt.u32 	%p15, %r6, 96;
	@%p15 bra 	$L__BB21_23;
	add.s32 	%r503, %r501, 64;
	cvt.u64.u32 	%rd29, %r501;
	add.s64 	%rd30, %rd29, %rd1;
	add.s64 	%rd45, %rd30, 64;
	mov.u32 	%r158, _ZZ9sw_kernelILi32ELi704EEvPKhiPiS1_S2_iS2_iE17s_query_seq_sdata;
$L__BB21_14:
	add.s32 	%r17, %r503, -64;
	setp.ge.s32 	%p16, %r17, %r141;
	mov.b16 	%rs86, 0;
	@%p16 bra 	$L__BB21_16;
	ld.global.u8 	%rs86, [%rd45+-64];
$L__BB21_16:
	add.s32 	%r159, %r158, %r503;
	add.s32 	%r18, %r159, 96;
	st.shared.u8 	[%r159+-64], %rs86;
	add.s32 	%r160, %r17, 32;
	setp.ge.s32 	%p17, %r160, %r141;
	mov.b16 	%rs87, 0;
	@%p17 bra 	$L__BB21_18;
	ld.global.u8 	%rs87, [%rd45+-32];
$L__BB21_18:
	st.shared.u8 	[%r18+-128], %rs87;
	setp.ge.s32 	%p18, %r503, %r141;
	mov.b16 	%rs88, 0;
	@%p18 bra 	$L__BB21_20;
	ld.global.u8 	%rs88, [%rd45];
$L__BB21_20:
	st.shared.u8 	[%r18+-96], %rs88;
	add.s32 	%r19, %r503, 32;
	setp.ge.s32 	%p19, %r19, %r141;
	mov.b16 	%rs89, 0;
	@%p19 bra 	$L__BB21_22;
	ld.global.u8 	%rs89, [%rd45+32];
$L__BB21_22:
	st.shared.u8 	[%r18+-64], %rs89;
	add.s32 	%r503, %r503, 128;
	add.s64 	%rd45, %rd45, 128;
	add.s32 	%r161, %r19, -96;
	setp.lt.u32 	%p20, %r161, 576;
	@%p20 bra 	$L__BB21_14;
$L__BB21_23:
	setp.lt.s32 	%p21, %r4, 1;
	mov.b32 	%r528, 0;
	@%p21 bra 	$L__BB21_93;
	cvt.s64.s32 	%rd31, %r145;
	mul.lo.s32 	%r164, %r5, 22;
	max.s32 	%r165, %r141, %r164;
	sub.s32 	%r21, %r165, %r164;
	sub.s32 	%r504, %r145, %r146;
	cvta.to.global.u64 	%rd32, %rd16;
	add.s64 	%rd33, %rd31, %rd32;
	add.s64 	%rd46, %rd33, 1;
	mov.b32 	%r528, 0;
	mov.b16 	%rs112, 0;
	mov.u64 	%rd35, char_to_uint;
	mov.u16 	%rs113, %rs112;
	mov.u16 	%rs114, %rs112;
	mov.u16 	%rs115, %rs112;
	mov.u16 	%rs116, %rs112;
	mov.u16 	%rs117, %rs112;
	mov.u16 	%rs118, %rs112;
	mov.u16 	%rs119, %rs112;
	mov.u16 	%rs120, %rs112;
	mov.u16 	%rs121, %rs112;
	mov.u16 	%rs122, %rs112;
	mov.u16 	%rs123, %rs112;
	mov.u16 	%rs124, %rs112;
	mov.u16 	%rs125, %rs112;
	mov.u16 	%rs126, %rs112;
	mov.u16 	%rs127, %rs112;
	mov.u16 	%rs128, %rs112;
	mov.u16 	%rs129, %rs112;
	mov.u16 	%rs130, %rs112;
	mov.u16 	%rs131, %rs112;
	mov.u16 	%rs132, %rs112;
	mov.u16 	%rs133, %rs112;
$L__BB21_25:
	setp.eq.s32 	%p22, %r21, 0;
	cvt.u32.u16 	%r25, %rs112;
	shfl.sync.up.b32	%r26|%p23, %r25, 1, 0, -1;
	ld.global.s8 	%rd34, [%rd46];
	add.s64 	%rd36, %rd35, %rd34;
	ld.const.u8 	%rs33, [%rd36];
	mul.wide.u16 	%r27, %rs33, 20;
	@%p22 bra 	$L__BB21_92;
	setp.gt.u16 	%p24, %rs33, 19;
	mov.b32 	%r506, -4;
	@%p24 bra 	$L__BB21_28;
	mov.u32 	%r167, %tid.x;
	mov.u32 	%r168, _ZZ9sw_kernelILi32ELi704EEvPKhiPiS1_S2_iS2_iE17s_query_seq_sdata;
	mad.lo.s32 	%r169, %r167, 22, %r168;
	ld.shared.u8 	%r170, [%r169];
	add.s32 	%r171, %r27, %r170;
	mov.u32 	%r172, _ZZ9sw_kernelILi32ELi704EEvPKhiPiS1_S2_iS2_iE17s_blosum62_matrix;
	add.s32 	%r173, %r172, %r171;
	ld.shared.s8 	%r506, [%r173];
$L__BB21_28:
	ld.param.u32 	%r477, [_Z9sw_kernelILi32ELi704EEvPKhiPiS1_S2_iS2_i_param_7];
	setp.eq.s32 	%p25, %r21, 1;
	mov.u32 	%r174, %tid.x;
	setp.eq.s32 	%p26, %r174, 0;
	and.b32  	%r175, %r26, 65535;
	selp.b32 	%r176, 0, %r175, %p26;
	add.s32 	%r177, %r506, %r176;
	cvt.u32.u16 	%r30, %rs133;
	add.s32 	%r178, %r477, %r30;
	max.s32 	%r179, %r177, %r178;
	max.s32 	%r180, %r179, 0;
	cvt.u16.u32 	%rs133, %r180;
	and.b32  	%r31, %r180, 65535;
	max.s32 	%r528, %r528, %r31;
	@%p25 bra 	$L__BB21_92;
	mov.b32 	%r507, -4;
	@%p24 bra 	$L__BB21_31;
	mov.u32 	%r182, %tid.x;
	mov.u32 	%r183, _ZZ9sw_kernelILi32ELi704EEvPKhiPiS1_S2_iS2_iE17s_query_seq_sdata;
	mad.lo.s32 	%r184, %r182, 22, %r183;
	ld.shared.u8 	%r185, [%r184+1];
	add.s32 	%r186, %r27, %r185;
	mov.u32 	%r187, _ZZ9sw_kernelILi32ELi704EEvPKhiPiS1_S2_iS2_iE17s_blosum62_matrix;
	add.s32 	%r188, %r187, %r186;
	ld.shared.s8 	%r507, [%r188];
$L__BB21_31:
	ld.param.u32 	%r478, [_Z9sw_kernelILi32ELi704EEvPKhiPiS1_S2_iS2_i_param_7];
	setp.eq.s32 	%p28, %r21, 2;
	add.s32 	%r189, %r507, %r30;
	cvt.u32.u16 	%r35, %rs132;
	max.u32 	%r190, %r35, %r31;
	add.s32 	%r191, %r190, %r478;
	max.s32 	%r192, %r189, %r191;
	max.s32 	%r193, %r192, 0;
	cvt.u16.u32 	%rs132, %r193;
	and.b32  	%r36, %r193, 65535;
	max.u32 	%r528, %r528, %r36;
	@%p28 bra 	$L__BB21_92;
	mov.b32 	%r508, -4;
	@%p24 bra 	$L__BB21_34;
	mov.u32 	%r195, %tid.x;
	mov.u32 	%r196, _ZZ9sw_kernelILi32ELi704EEvPKhiPiS1_S2_iS2_iE17s_query_seq_sdata;
	mad.lo.s32 	%r197, %r195, 22, %r196;
	ld.shared.u8 	%r198, [%r197+2];
	add.s32 	%r199, %r27, %r198;
	mov.u32 	%r200, _ZZ9sw_kernelILi32ELi704EEvPKhiPiS1_S2_iS2_iE17s_blosum62_matrix;
	add.s32 	%r201, %r200, %r199;
	ld.shared.s8 	%r508, [%r201];
$L__BB21_34:
	ld.param.u32 	%r479, [_Z9sw_kernelILi32ELi704EEvPKhiPiS1_S2_iS2_i_param_7];
	setp.eq.s32 	%p30, %r21, 3;
	add.s32 	%r202, %r508, %r35;
	cvt.u32.u16 	%r40, %rs131;
	max.u32 	%r203, %r40, %r36;
	add.s32 	%r204, %r203, %r479;
	max.s32 	%r205, %r202, %r204;
	max.s32 	%r206, %r205, 0;
	cvt.u16.u32 	%rs131, %r206;
	and.b32  	%r41, %r206, 65535;
	max.u32 	%r528, %r528, %r41;
	@%p30 bra 	$L__BB21_92;
	mov.b32 	%r509, -4;
	@%p24 bra 	$L__BB21_37;
	mov.u32 	%r208, %tid.x;
	mov.u32 	%r209, _ZZ9sw_kernelILi32ELi704EEvPKhiPiS1_S2_iS2_iE17s_query_seq_sdata;
	mad.lo.s32 	%r210, %r208, 22, %r209;
	ld.shared.u8 	%r211, [%r210+3];
	add.s32 	%r212, %r27, %r211;
	mov.u32 	%r213, _ZZ9sw_kernelILi32ELi704EEvPKhiPiS1_S2_iS2_iE17s_blosum62_matrix;
	add.s32 	%r214, %r213, %r212;
	ld.shared.s8 	%r509, [%r214];
$L__BB21_37:
	ld.param.u32 	%r480, [_Z9sw_kernelILi32ELi704EEvPKhiPiS1_S2_iS2_i_param_7];
	setp.eq.s32 	%p32, %r21, 4;
	add.s32 	%r215, %r509, %r40;
	cvt.u32.u16 	%r45, %rs130;
	max.u32 	%r216, %r45, %r41;
	add.s32 	%r217, %r216, %r480;
	max.s32 	%r218, %r215, %r217;
	max.s32 	%r219, %r218, 0;
	cvt.u16.u32 	%rs130, %r219;
	and.b32  	%r46, %r219, 65535;
	max.u32 	%r528, %r528, %r46;
	@%p32 bra 	$L__BB21_92;
	mov.b32 	%r510, -4;
	@%p24 bra 	$L__BB21_40;
	mov.u32 	%r221, %tid.x;
	mov.u32 	%r222, _ZZ9sw_kernelILi32ELi704EEvPKhiPiS1_S2_iS2_iE17s_query_seq_sdata;
	mad.lo.s32 	%r223, %r221, 22, %r222;
	ld.shared.u8 	%r224, [%r223+4];
	add.s32 	%r225, %r27, %r224;
	mov.u32 	%r226, _ZZ9sw_kernelILi32ELi704EEvPKhiPiS1_S2_iS2_iE17s_blosum62_matrix;
	add.s32 	%r227, %r226, %r225;
	ld.shared.s8 	%r510, [%r227];
$L__BB21_40:
	ld.param.u32 	%r481, [_Z9sw_kernelILi32ELi704EEvPKhiPiS1_S2_iS2_i_param_7];
	setp.eq.s32 	%p34, %r21, 5;
	add.s32 	%r228, %r510, %r45;
	cvt.u32.u16 	%r50, %rs129;
	max.u32 	%r229, %r50, %r46;
	add.s32 	%r230, %r229, %r481;
	max.s32 	%r231, %r228, %r230;
	max.s32 	%r232, %r231, 0;
	cvt.u16.u32 	%rs129, %r232;
	and.b32  	%r51, %r232, 65535;
	max.u32 	%r528, %r528, %r51;
	@%p34 bra 	$L__BB21_92;
	mov.b32 	%r511, -4;
	@%p24 bra 	$L__BB21_43;
	mov.u32 	%r234, %tid.x;
	mov.u32 	%r235, _ZZ9sw_kernelILi32ELi704EEvPKhiPiS1_S2_iS2_iE17s_query_seq_sdata;
	mad.lo.s32 	%r236, %r234, 22, %r235;
	ld.shared.u8 	%r237, [%r236+5];
	add.s32 	%r238, %r27, %r237;
	mov.u32 	%r239, _ZZ9sw_kernelILi32ELi704EEvPKhiPiS1_S2_iS2_iE17s_blosum62_matrix;
	add.s32 	%r240, %r239, %r238;
	ld.shared.s8 	%r511, [%r240];
$L__BB21_43:
	ld.param.u32 	%r482, [_Z9sw_kernelILi32ELi704EEvPKhiPiS1_S2_iS2_i_param_7];
	setp.eq.s32 	%p36, %r21, 6;
	add.s32 	%r241, %r511, %r50;
	cvt.u32.u16 	%r55, %rs128;
	max.u32 	%r242, %r55, %r51;
	add.s32 	%r243, %r242, %r482;
	max.s32 	%r244, %r241, %r243;
	max.s32 	%r245, %r244, 0;
	cvt.u16.u32 	%rs128, %r245;
	and.b32  	%r56, %r245, 65535;
	max.u32 	%r528, %r528, %r56;
	@%p36 bra 	$L__BB21_92;
	mov.b32 	%r512, -4;
	@%p24 bra 	$L__BB21_46;
	mov.u32 	%r247, %tid.x;
	mov.u32 	%r248, _ZZ9sw_kernelILi32ELi704EEvPKhiPiS1_S2_iS2_iE17s_query_seq_sdata;
	mad.lo.s32 	%r249, %r247, 22, %r248;
	ld.shared.u8 	%r250, [%r249+6];
	add.s32 	%r251, %r27, %r250;
	mov.u32 	%r252, _ZZ9sw_kernelILi32ELi704EEvPKhiPiS1_S2_iS2_iE17s_blosum62_matrix;
	add.s32 	%r253, %r252, %r251;
	ld.shared.s8 	%r512, [%r253];
$L__BB21_46:
	ld.param.u32 	%r483, [_Z9sw_kernelILi32ELi704EEvPKhiPiS1_S2_iS2_i_param_7];
	setp.eq.s32 	%p38, %r21, 7;
	add.s32 	%r254, %r512, %r55;
	cvt.u32.u16 	%r60, %rs127;
	max.u32 	%r255, %r60, %r56;
	add.s32 	%r256, %r255, %r483;
	max.s32 	%r257, %r254, %r256;
	max.s32 	%r258, %r257, 0;
	cvt.u16.u32 	%rs127, %r258;
	and.b32  	%r61, %r258, 65535;
	max.u32 	%r528, %r528, %r61;
	@%p38 bra 	$L__BB21_92;
	mov.b32 	%r513, -4;
	@%p24 bra 	$L__BB21_49;
	mov.u32 	%r260, %tid.x;
	mov.u32 	%r261, _ZZ9sw_kernelILi32ELi704EEvPKhiPiS1_S2_iS2_iE17s_query_seq_sdata;
	mad.lo.s32 	%r262, %r260, 22, %r261;
	ld.shared.u8 	%r263, [%r262+7];
	add.s32 	%r264, %r27, %r263;
	mov.u32 	%r265, _ZZ9sw_kernelILi32ELi704EEvPKhiPiS1_S2_iS2_iE17s_blosum62_matrix;
	add.s32 	%r266, %r265, %r264;
	ld.shared.s8 	%r513, [%r266];
$L__BB21_49:
	ld.param.u32 	%r484, [_Z9sw_kernelILi32ELi704EEvPKhiPiS1_S2_iS2_i_param_7];
	setp.eq.s32 	%p40, %r21, 8;
	add.s32 	%r267, %r513, %r60;
	cvt.u32.u16 	%r65, %rs126;
	max.u32 	%r268, %r65, %r61;
	add.s32 	%r269, %r268, %r484;
	max.s32 	%r270, %r267, %r269;
	max.s32 	%r271, %r270, 0;
	cvt.u16.u32 	%rs126, %r271;
	and.b32  	%r66, %r271, 65535;
	max.u32 	%r528, %r528, %r66;
	@%p40 bra 	$L__BB21_92;
	mov.b32 	%r514, -4;
	@%p24 bra 	$L__BB21_52;
	mov.u32 	%r273, %tid.x;
	mov.u32 	%r274, _ZZ9sw_kernelILi32ELi704EEvPKhiPiS1_S2_iS2_iE17s_query_seq_sdata;
	mad.lo.s32 	%r275, %r273, 22, %r274;
	ld.shared.u8 	%r276, [%r275+8];
	add.s32 	%r277, %r27, %r276;
	mov.u32 	%r278, _ZZ9sw_kernelILi32ELi704EEvPKhiPiS1_S2_iS2_iE17s_blosum62_matrix;
	add.s32 	%r279, %r278, %r277;
	ld.shared.s8 	%r514, [%r279];
$L__BB21_52:
	ld.param.u32 	%r485, [_Z9sw_kernelILi32ELi704EEvPKhiPiS1_S2_iS2_i_param_7];
	setp.eq.s32 	%p42, %r21, 9;
	add.s32 	%r280, %r514, %r65;
	cvt.u32.u16 	%r70, %rs125;
	max.u32 	%r281, %r70, %r66;
	add.s32 	%r282, %r281, %r485;
	max.s32 	%r283, %r280, %r282;
	max.s32 	%r284, %r283, 0;
	cvt.u16.u32 	%rs125, %r284;
	and.b32  	%r71, %r284, 65535;
	max.u32 	%r528, %r528, %r71;
	@%p42 bra 	$L__BB21_92;
	mov.b32 	%r515, -4;
	@%p24 bra 	$L__BB21_55;
	mov.u32 	%r286, %tid.x;
	mov.u32 	%r287, _ZZ9sw_kernelILi32ELi704EEvPKhiPiS1_S2_iS2_iE17s_query_seq_sdata;
	mad.lo.s32 	%r288, %r286, 22, %r287;
	ld.shared.u8 	%r289, [%r288+9];
	add.s32 	%r290, %r27, %r289;
	mov.u32 	%r291, _ZZ9sw_kernelILi32ELi704EEvPKhiPiS1_S2_iS2_iE17s_blosum62_matrix;
	add.s32 	%r292, %r291, %r290;
	ld.shared.s8 	%r515, [%r292];
$L__BB21_55:
	ld.param.u32 	%r486, [_Z9sw_kernelILi32ELi704EEvPKhiPiS1_S2_iS2_i_param_7];
	setp.eq.s32 	%p44, %r21, 10;
	add.s32 	%r293, %r515, %r70;
	cvt.u32.u16 	%r75, %rs124;
	max.u32 	%r294, %r75, %r71;
	add.s32 	%r295, %r294, %r486;
	max.s32 	%r296, %r293, %r295;
	max.s32 	%r297, %r296, 0;
	cvt.u16.u32 	%rs124, %r297;
	and.b32  	%r76, %r297, 65535;
	max.u32 	%r528, %r528, %r76;
	@%p44 bra 	$L__BB21_92;
	mov.b32 	%r516, -4;
	@%p24 bra 	$L__BB21_58;
	mov.u32 	%r299, %tid.x;
	mov.u32 	%r300, _ZZ9sw_kernelILi32ELi704EEvPKhiPiS1_S2_iS2_iE17s_query_seq_sdata;
	mad.lo.s32 	%r301, %r299, 22, %r300;
	ld.shared.u8 	%r302, [%r301+10];
	add.s32 	%r303, %r27, %r302;
	mov.u32 	%r304, _ZZ9sw_kernelILi32ELi704EEvPKhiPiS1_S2_iS2_iE17s_blosum62_matrix;
	add.s32 	%r305, %r304, %r303;
	ld.shared.s8 	%r516, [%r305];
$L__BB21_58:
	ld.param.u32 	%r487, [_Z9sw_kernelILi32ELi704EEvPKhiPiS1_S2_iS2_i_param_7];
	setp.eq.s32 	%p46, %r21, 11;
	add.s32 	%r306, %r516, %r75;
	cvt.u32.u16 	%r80, %rs123;
	max.u32 	%r307, %r80, %r76;
	add.s32 	%r308, %r307, %r487;
	max.s32 	%r309, %r306, %r308;
	max.s32 	%r310, %r309, 0;
	cvt.u16.u32 	%rs123, %r310;
	and.b32  	%r81, %r310, 65535;
	max.u32 	%r528, %r528, %r81;
	@%p46 bra 	$L__BB21_92;
	mov.b32 	%r517, -4;
	@%p24 bra 	$L__BB21_61;
	mov.u32 	%r312, %tid.x;
	mov.u32 	%r313, _ZZ9sw_kernelILi32ELi704EEvPKhiPiS1_S2_iS2_iE17s_query_seq_sdata;
	mad.lo.s32 	%r314, %r312, 22, %r313;
	ld.shared.u8 	%r315, [%r314+11];
	add.s32 	%r316, %r27, %r315;
	mov.u32 	%r317, _ZZ9sw_kernelILi32ELi704EEvPKhiPiS1_S2_iS2_iE17s_blosum62_matrix;
	add.s32 	%r318, %r317, %r316;
	ld.shared.s8 	%r517, [%r318];
$L__BB21_61:
	ld.param.u32 	%r488, [_Z9sw_kernelILi32ELi704EEvPKhiPiS1_S2_iS2_i_param_7];
	setp.eq.s32 	%p48, %r21, 12;
	add.s32 	%r319, %r517, %r80;
	cvt.u32.u16 	%r85, %rs122;
	max.u32 	%r320, %r85, %r81;
	add.s32 	%r321, %r320, %r488;
	max.s32 	%r322, %r319, %r321;
	max.s32 	%r323, %r322, 0;
	cvt.u16.u32 	%rs122, %r323;
	and.b32  	%r86, %r323, 65535;
	max.u32 	%r528, %r528, %r86;
	@%p48 bra 	$L__BB21_92;
	mov.b32 	%r518, -4;
	@%p24 bra 	$L__BB21_64;
	mov.u32 	%r325, %tid.x;
	mov.u32 	%r326, _ZZ9sw_kernelILi32ELi704EEvPKhiPiS1_S2_iS2_iE17s_query_seq_sdata;
	mad.lo.s32 	%r327, %r325, 22, %r326;
	ld.shared.u8 	%r328, [%r327+12];
	add.s32 	%r329, %r27, %r328;
	mov.u32 	%r330, _ZZ9sw_kernelILi32ELi704EEvPKhiPiS1_S2_iS2_iE17s_blosum62_matrix;
	add.s32 	%r331, %r330, %r329;
	ld.shared.s8 	%r518, [%r331];
$L__BB21_64:
	ld.param.u32 	%r489, [_Z9sw_kernelILi32ELi704EEvPKhiPiS1_S2_iS2_i_param_7];
	setp.eq.s32 	%p50, %r21, 13;
	add.s32 	%r332, %r518, %r85;
	cvt.u32.u16 	%r90, %rs121;
	max.u32 	%r333, %r90, %r86;
	add.s32 	%r334, %r333, %r489;
	max.s32 	%r335, %r332, %r334;
	max.s32 	%r336, %r335, 0;
	cvt.u16.u32 	%rs121, %r336;
	and.b32  	%r91, %r336, 65535;
	max.u32 	%r528, %r528, %r91;
	@%p50 bra 	$L__BB21_92;
	mov.b32 	%r519, -4;
	@%p24 bra 	$L__BB21_67;
	mov.u32 	%r338, %tid.x;
	mov.u32 	%r339, _ZZ9sw_kernelILi32ELi704EEvPKhiPiS1_S2_iS2_iE17s_query_seq_sdata;
	mad.lo.s32 	%r340, %r338, 22, %r339;
	ld.shared.u8 	%r341, [%r340+13];
	add.s32 	%r342, %r27, %r341;
	mov.u32 	%r343, _ZZ9sw_kernelILi32ELi704EEvPKhiPiS1_S2_iS2_iE17s_blosum62_matrix;
	add.s32 	%r344, %r343, %r342;
	ld.shared.s8 	%r519, [%r344];
$L__BB21_67:
	ld.param.u32 	%r490, [_Z9sw_kernelILi32ELi704EEvPKhiPiS1_S2_iS2_i_param_7];
	setp.eq.s32 	%p52, %r21, 14;
	add.s32 	%r345, %r519, %r90;
	cvt.u32.u16 	%r95, %rs120;
	max.u32 	%r346, %r95, %r91;
	add.s32 	%r347, %r346, %r490;
	max.s32 	%r348, %r345, %r347;
	max.s32 	%r349, %r348, 0;
	cvt.u16.u32 	%rs120, %r349;
	and.b32  	%r96, %r349, 65535;
	max.u32 	%r528, %r528, %r96;
	@%p52 bra 	$L__BB21_92;
	mov.b32 	%r520, -4;
	@%p24 bra 	$L__BB21_70;
	mov.u32 	%r351, %tid.x;
	mov.u32 	%r352, _ZZ9sw_kernelILi32ELi704EEvPKhiPiS1_S2_iS2_iE17s_query_seq_sdata;
	mad.lo.s32 	%r353, %r351, 22, %r352;
	ld.shared.u8 	%r354, [%r353+14];
	add.s32 	%r355, %r27, %r354;
	mov.u32 	%r356, _ZZ9sw_kernelILi32ELi704EEvPKhiPiS1_S2_iS2_iE17s_blosum62_matrix;
	add.s32 	%r357, %r356, %r355;
	ld.shared.s8 	%r520, [%r357];
$L__BB21_70:
	ld.param.u32 	%r491, [_Z9sw_kernelILi32ELi704EEvPKhiPiS1_S2_iS2_i_param_7];
	setp.eq.s32 	%p54, %r21, 15;
	add.s32 	%r358, %r520, %r95;
	cvt.u32.u16 	%r100, %rs119;
	max.u32 	%r359, %r100, %r96;
	add.s32 	%r360, %r359, %r491;
	max.s32 	%r361, %r358, %r360;
	max.s32 	%r362, %r361, 0;
	cvt.u16.u32 	%rs119, %r362;
	and.b32  	%r101, %r362, 65535;
	max.u32 	%r528, %r528, %r101;
	@%p54 bra 	$L__BB21_92;
	mov.b32 	%r521, -4;
	@%p24 bra 	$L__BB21_73;
	mov.u32 	%r364, %tid.x;
	mov.u32 	%r365, _ZZ9sw_kernelILi32ELi704EEvPKhiPiS1_S2_iS2_iE17s_query_seq_sdata;
	mad.lo.s32 	%r366, %r364, 22, %r365;
	ld.shared.u8 	%r367, [%r366+15];
	add.s32 	%r368, %r27, %r367;
	mov.u32 	%r369, _ZZ9sw_kernelILi32ELi704EEvPKhiPiS1_S2_iS2_iE17s_blosum62_matrix;
	add.s32 	%r370, %r369, %r368;
	ld.shared.s8 	%r521, [%r370];
$L__BB21_73:
	ld.param.u32 	%r492, [_Z9sw_kernelILi32ELi704EEvPKhiPiS1_S2_iS2_i_param_7];
	setp.eq.s32 	%p56, %r21, 16;
	add.s32 	%r371, %r521, %r100;
	cvt.u32.u16 	%r105, %rs118;
	max.u32 	%r372, %r105, %r101;
	add.s32 	%r373, %r372, %r492;
	max.s32 	%r374, %r371, %r373;
	max.s32 	%r375, %r374, 0;
	cvt.u16.u32 	%rs118, %r375;
	and.b32  	%r106, %r375, 65535;
	max.u32 	%r528, %r528, %r106;
	@%p56 bra 	$L__BB21_92;
	mov.b32 	%r522, -4;
	@%p24 bra 	$L__BB21_76;
	mov.u32 	%r377, %tid.x;
	mov.u32 	%r378, _ZZ9sw_kernelILi32ELi704EEvPKhiPiS1_S2_iS2_iE17s_query_seq_sdata;
	mad.lo.s32 	%r379, %r377, 22, %r378;
	ld.shared.u8 	%r380, [%r379+16];
	add.s32 	%r381, %r27, %r380;
	mov.u32 	%r382, _ZZ9sw_kernelILi32ELi704EEvPKhiPiS1_S2_iS2_iE17s_blosum62_matrix;
	add.s32 	%r383, %r382, %r381;
	ld.shared.s8 	%r522, [%r383];
$L__BB21_76:
	ld.param.u32 	%r493, [_Z9sw_kernelILi32ELi704EEvPKhiPiS1_S2_iS2_i_param_7];
	setp.eq.s32 	%p58, %r21, 17;
	add.s32 	%r384, %r522, %r105;
	cvt.u32.u16 	%r110, %rs117;
	max.u32 	%r385, %r110, %r106;
	add.s32 	%r386, %r385, %r493;
	max.s32 	%r387, %r384, %r386;
	max.s32 	%r388, %r387, 0;
	cvt.u16.u32 	%rs117, %r388;
	and.b32  	%r111, %r388, 65535;
	max.u32 	%r528, %r528, %r111;
	@%p58 bra 	$L__BB21_92;
	mov.b32 	%r523, -4;
	@%p24 bra 	$L__BB21_79;
	mov.u32 	%r390, %tid.x;
	mov.u32 	%r391, _ZZ9sw_kernelILi32ELi704EEvPKhiPiS1_S2_iS2_iE17s_query_seq_sdata;
	mad.lo.s32 	%r392, %r390, 22, %r391;
	ld.shared.u8 	%r393, [%r392+17];
	add.s32 	%r394, %r27, %r393;
	mov.u32 	%r395, _ZZ9sw_kernelILi32ELi704EEvPKhiPiS1_S2_iS2_iE17s_blosum62_matrix;
	add.s32 	%r396, %r395, %r394;
	ld.shared.s8 	%r523, [%r396];
$L__BB21_79:
	ld.param.u32 	%r494, [_Z9sw_kernelILi32ELi704EEvPKhiPiS1_S2_iS2_i_param_7];
	setp.eq.s32 	%p60, %r21, 18;
	add.s32 	%r397, %r523, %r110;
	cvt.u32.u16 	%r115, %rs116;
	max.u32 	%r398, %r115, %r111;
	add.s32 	%r399, %r398, %r494;
	max.s32 	%r400, %r397, %r399;
	max.s32 	%r401, %r400, 0;
	cvt.u16.u32 	%rs116, %r401;
	and.b32  	%r116, %r401, 65535;
	max.u32 	%r528, %r528, %r116;
	@%p60 bra 	$L__BB21_92;
	mov.b32 	%r524, -4;
	@%p24 bra 	$L__BB21_82;
	mov.u32 	%r403, %tid.x;
	mov.u32 	%r404, _ZZ9sw_kernelILi32ELi704EEvPKhiPiS1_S2_iS2_iE17s_query_seq_sdata;
	mad.lo.s32 	%r405, %r403, 22, %r404;
	ld.shared.u8 	%r406, [%r405+18];
	add.s32 	%r407, %r27, %r406;
	mov.u32 	%r408, _ZZ9sw_kernelILi32ELi704EEvPKhiPiS1_S2_iS2_iE17s_blosum62_matrix;
	add.s32 	%r409, %r408, %r407;
	ld.shared.s8 	%r524, [%r409];
$L__BB21_82:
	ld.param.u32 	%r495, [_Z9sw_kernelILi32ELi704EEvPKhiPiS1_S2_iS2_i_param_7];
	setp.eq.s32 	%p62, %r21, 19;
	add.s32 	%r410, %r524, %r115;
	cvt.u32.u16 	%r120, %rs115;
	max.u32 	%r411, %r120, %r116;
	add.s32 	%r412, %r411, %r495;
	max.s32 	%r413, %r410, %r412;
	max.s32 	%r414, %r413, 0;
	cvt.u16.u32 	%rs115, %r414;
	and.b32  	%r121, %r414, 65535;
	max.u32 	%r528, %r528, %r121;
	@%p62 bra 	$L__BB21_92;
	mov.b32 	%r525, -4;
	@%p24 bra 	$L__BB21_85;
	mov.u32 	%r416, %tid.x;
	mov.u32 	%r417, _ZZ9sw_kernelILi32ELi704EEvPKhiPiS1_S2_iS2_iE17s_query_seq_sdata;
	mad.lo.s32 	%r418, %r416, 22, %r417;
	ld.shared.u8 	%r419, [%r418+19];
	add.s32 	%r420, %r27, %r419;
	mov.u32 	%r421, _ZZ9sw_kernelILi32ELi704EEvPKhiPiS1_S2_iS2_iE17s_blosum62_matrix;
	add.s32 	%r422, %r421, %r420;
	ld.shared.s8 	%r525, [%r422];
$L__BB21_85:
	ld.param.u32 	%r496, [_Z9sw_kernelILi32ELi704EEvPKhiPiS1_S2_iS2_i_param_7];
	setp.eq.s32 	%p64, %r21, 20;
	add.s32 	%r423, %r525, %r120;
	cvt.u32.u16 	%r125, %rs114;
	max.u32 	%r424, %r125, %r121;
	add.s32 	%r425, %r424, %r496;
	max.s32 	%r426, %r423, %r425;
	max.s32 	%r427, %r426, 0;
	cvt.u16.u32 	%rs114, %r427;
	and.b32  	%r126, %r427, 65535;
	max.u32 	%r528, %r528, %r126;
	@%p64 bra 	$L__BB21_92;
	mov.b32 	%r526, -4;
	@%p24 bra 	$L__BB21_88;
	mov.u32 	%r429, %tid.x;
	mov.u32 	%r430, _ZZ9sw_kernelILi32ELi704EEvPKhiPiS1_S2_iS2_iE17s_query_seq_sdata;
	mad.lo.s32 	%r431, %r429, 22, %r430;
	ld.shared.u8 	%r432, [%r431+20];
	add.s32 	%r433, %r27, %r432;
	mov.u32 	%r434, _ZZ9sw_kernelILi32ELi704EEvPKhiPiS1_S2_iS2_iE17s_blosum62_matrix;
	add.s32 	%r435, %r434, %r433;
	ld.shared.s8 	%r526, [%r435];
$L__BB21_88:
	ld.param.u32 	%r497, [_Z9sw_kernelILi32ELi704EEvPKhiPiS1_S2_iS2_i_param_7];
	setp.eq.s32 	%p66, %r21, 21;
	add.s32 	%r436, %r526, %r125;
	cvt.u32.u16 	%r130, %rs113;
	max.u32 	%r437, %r130, %r126;
	add.s32 	%r438, %r437, %r497;
	max.s32 	%r439, %r436, %r438;
	max.s32 	%r440, %r439, 0;
	cvt.u16.u32 	%rs113, %r440;
	and.b32  	%r131, %r440, 65535;
	max.u32 	%r528, %r528, %r131;
	@%p66 bra 	$L__BB21_92;
	mov.b32 	%r527, -4;
	@%p24 bra 	$L__BB21_91;
	mov.u32 	%r442, %tid.x;
	mov.u32 	%r443, _ZZ9sw_kernelILi32ELi704EEvPKhiPiS1_S2_iS2_iE17s_query_seq_sdata;
	mad.lo.s32 	%r444, %r442, 22, %r443;
	ld.shared.u8 	%r445, [%r444+21];
	add.s32 	%r446, %r27, %r445;
	mov.u32 	%r447, _ZZ9sw_kernelILi32ELi704EEvPKhiPiS1_S2_iS2_iE17s_blosum62_matrix;
	add.s32 	%r448, %r447, %r446;
	ld.shared.s8 	%r527, [%r448];
$L__BB21_91:
	ld.param.u32 	%r498, [_Z9sw_kernelILi32ELi704EEvPKhiPiS1_S2_iS2_i_param_7];
	add.s32 	%r449, %r527, %r130;
	max.u32 	%r450, %r25, %r131;
	add.s32 	%r451, %r450, %r498;
	max.s32 	%r452, %r449, %r451;
	max.s32 	%r453, %r452, 0;
	cvt.u16.u32 	%rs112, %r453;
	and.b32  	%r454, %r453, 65535;
	max.u32 	%r528, %r528, %r454;
$L__BB21_92:
	cvt.u32.u16 	%r455, %rs112;
	shfl.sync.up.b32	%r456|%p68, %r455, 1, 0, -1;
	add.s32 	%r504, %r504, 1;
	add.s64 	%rd46, %rd46, 1;
	setp.ne.s32 	%p69, %r504, -1;
	@%p69 bra 	$L__BB21_25;
$L__BB21_93:
	mov.u32 	%r139, %tid.x;
	shl.b32 	%r457, %r139, 2;
	mov.u32 	%r458, _ZZ9sw_kernelILi32ELi704EEvPKhiPiS1_S2_iS2_iE17s_reduction_array;
	add.s32 	%r140, %r458, %r457;
	st.shared.u32 	[%r140], %r528;
	bar.warp.sync 	-1;
	setp.gt.u32 	%p70, %r139, 15;
	@%p70 bra 	$L__BB21_95;
	ld.shared.u32 	%r459, [%r140];
	ld.shared.u32 	%r460, [%r140+64];
	max.s32 	%r461, %r459, %r460;
	st.shared.u32 	[%r140], %r461;
$L__BB21_95:
	bar.warp.sync 	-1;
	setp.gt.u32 	%p71, %r139, 7;
	@%p71 bra 	$L__BB21_97;
	ld.shared.u32 	%r462, [%r140];
	ld.shared.u32 	%r463, [%r140+32];
	max.s32 	%r464, %r462, %r463;
	st.shared.u32 	[%r140], %r464;
$L__BB21_97:
	bar.warp.sync 	-1;
	setp.gt.u32 	%p72, %r139, 3;
	@%p72 bra 	$L__BB21_99;
	ld.shared.u32 	%r465, [%r140];
	ld.shared.u32 	%r466, [%r140+16];
	max.s32 	%r467, %r465, %r466;
	st.shared.u32 	[%r140], %r467;
$L__BB21_99:
	bar.warp.sync 	-1;
	setp.gt.u32 	%p73, %r139, 1;
	@%p73 bra 	$L__BB21_101;
	ld.shared.u32 	%r468, [%r140];
	ld.shared.u32 	%r469, [%r140+8];
	max.s32 	%r470, %r468, %r469;
	st.shared.u32 	[%r140], %r470;
$L__BB21_101:
	bar.warp.sync 	-1;
	setp.ne.s32 	%p74, %r139, 0;
	@%p74 bra 	$L__BB21_103;
	ld.shared.u32 	%r471, [%r140];
	ld.shared.u32 	%r472, [_ZZ9sw_kernelILi32ELi704EEvPKhiPiS1_S2_iS2_iE17s_reduction_array+4];
	max.s32 	%r473, %r471, %r472;
	st.shared.u32 	[%r140], %r473;
$L__BB21_103:
	setp.ne.s32 	%p75, %r139, 0;
	bar.warp.sync 	-1;
	@%p75 bra 	$L__BB21_105;
	ld.param.u64 	%rd42, [_Z9sw_kernelILi32ELi704EEvPKhiPiS1_S2_iS2_i_param_6];
	mov.u32 	%r474, %ctaid.x;
	ld.shared.u32 	%r475, [_ZZ9sw_kernelILi32ELi704EEvPKhiPiS1_S2_iS2_iE17s_reduction_array];
	cvta.to.global.u64 	%rd37, %rd42;
	mul.wide.u32 	%rd38, %r474, 4;
	add.s64 	%rd39, %rd37, %rd38;
	st.global.u32 	[%rd39], %r475;
$L__BB21_105:
	bar.sync 	0;
$L__BB21_106:
	ret;

}
	// .globl	_Z9sw_kernelILi32ELi736EEvPKhiPiS1_S2_iS2_i
.visible .entry _Z9sw_kernelILi32ELi736EEvPKhiPiS1_S2_iS2_i(
	.param .u64 .ptr .align 1 _Z9sw_kernelILi32ELi736EEvPKhiPiS1_S2_iS2_i_param_0,
	.param .u32 _Z9sw_kernelILi32ELi736EEvPKhiPiS1_S2_iS2_i_param_1,
	.param .u64 .ptr .align 1 _Z9sw_kernelILi32ELi736EEvPKhiPiS1_S2_iS2_i_param_2,
	.param .u64 .ptr .align 1 _Z9sw_kernelILi32ELi736EEvPKhiPiS1_S2_iS2_i_param_3,
	.param .u64 .ptr .align 1 _Z9sw_kernelILi32ELi736EEvPKhiPiS1_S2_iS2_i_param_4,
	.param .u32 _Z9sw_kernelILi32ELi736EEvPKhiPiS1_S2_iS2_i_param_5,
	.param .u64 .ptr .align 1 _Z9sw_kernelILi32ELi736EEvPKhiPiS1_S2_iS2_i_param_6,
	.param .u32 _Z9sw_kernelILi32ELi736EEvPKhiPiS1_S2_iS2_i_param_7
)
{
	.reg .pred 	%p<78>;
	.reg .b16 	%rs<139>;
	.reg .b32 	%r<550>;
	.reg .b64 	%rd<47>;
	// demoted variable
	.shared .align 1 .b8 _ZZ9sw_kernelILi32ELi736EEvPKhiPiS1_S2_iS2_iE17s_blosum62_matrix[400];
	// demoted variable
	.shared .align 1 .b8 _ZZ9sw_kernelILi32ELi736EEvPKhiPiS1_S2_iS2_iE17s_query_seq_sdata[736];
	// demoted variable
	.shared .align 4 .b8 _ZZ9sw_kernelILi32ELi736EEvPKhiPiS1_S2_iS2_iE17s_reduction_array[128];
	ld.param.u64 	%rd19, [_Z9sw_kernelILi32ELi736EEvPKhiPiS1_S2_iS2_i_param_0];
	ld.param.u32 	%r146, [_Z9sw_kernelILi32ELi736EEvPKhiPiS1_S2_iS2_i_param_1];
	ld.param.u64 	%rd15, [_Z9sw_kernelILi32ELi736EEvPKhiPiS1_S2_iS2_i_param_2];
	ld.param.u64 	%rd16, [_Z9sw_kernelILi32ELi736EEvPKhiPiS1_S2_iS2_i_param_3];
	ld.param.u64 	%rd17, [_Z9sw_kernelILi32ELi736EEvPKhiPiS1_S2_iS2_i_param_4];
	ld.param.u32 	%r148, [_Z9sw_kernelILi32ELi736EEvPKhiPiS1_S2_iS2_i_param_5];
	ld.param.u64 	%rd18, [_Z9sw_kernelILi32ELi736EEvPKhiPiS1_S2_iS2_i_param_6];
	cvta.to.global.u64 	%rd1, %rd19;
	cvta.to.global.u64 	%rd2, %rd18;
	mov.u32 	%r1, %ctaid.x;
	setp.ge.s32 	%p1, %r1, %r148;
	@%p1 bra 	$L__BB22_109;
	cvta.to.global.u64 	%rd20, %rd15;
	cvta.to.global.u64 	%rd21, %rd17;
	mul.wide.u32 	%rd22, %r1, 4;
	add.s64 	%rd23, %rd20, %rd22;
	ld.global.u32 	%r149, [%rd23];
	mul.wide.s32 	%rd24, %r149, 4;
	add.s64 	%rd25, %rd21, %rd24;
	ld.global.u32 	%r150, [%rd25+-4];
	ld.global.u32 	%r151, [%rd25];
	not.b32 	%r152, %r150;
	add.s32 	%r4, %r151, %r152;
	setp.ne.s32 	%p2, %r146, 0;
	setp.ne.s32 	%p3, %r4, 0;
	and.pred  	%p4, %p2, %p3;
	setp.lt.s32 	%p5, %r146, 737;
	and.pred  	%p6, %p5, %p4;
	setp.le.s32 	%p7, %r150, %r151;
	and.pred  	%p8, %p6, %p7;
	@%p8 bra 	$L__BB22_3;
	add.s64 	%rd41, %rd2, %rd22;
	mov.b32 	%r494, -1;
	st.global.u32 	[%rd41], %r494;
	bra.uni 	$L__BB22_109;
$L__BB22_3:
	mov.u32 	%r5, %tid.x;
	setp.gt.u32 	%p9, %r5, 399;
	@%p9 bra 	$L__BB22_6;
	cvt.u64.u32 	%rd26, %r5;
	mov.u64 	%rd27, blosum62_matrix_cuda_global;
	add.s64 	%rd44, %rd27, %rd26;
	mov.u32 	%r153, _ZZ9sw_kernelILi32ELi736EEvPKhiPiS1_S2_iS2_iE17s_blosum62_matrix;
	mov.u32 	%r521, %r5;
$L__BB22_5:
	ld.global.u8 	%rs81, [%rd44];
	add.s32 	%r154, %r153, %r521;
	st.shared.u8 	[%r154], %rs81;
	add.s32 	%r15, %r521, 32;
	add.s64 	%rd44, %rd44, 32;
	setp.lt.u32 	%p10, %r521, 368;
	mov.u32 	%r521, %r15;
	@%p10 bra 	$L__BB22_5;
$L__BB22_6:
	setp.gt.u32 	%p11, %r5, 735;
	@%p11 bra 	$L__BB22_23;
	max.u32 	%r155, %r5, 704;
	sub.s32 	%r156, %r155, %r5;
	add.s32 	%r6, %r156, 31;
	and.b32  	%r157, %r6, 96;
	setp.eq.s32 	%p12, %r157, 96;
	mov.u32 	%r520, %r5;
	@%p12 bra 	$L__BB22_12;
	cvt.u64.u32 	%rd28, %r5;
	add.s64 	%rd43, %rd1, %rd28;
	shr.u32 	%r158, %r6, 5;
	add.s32 	%r159, %r158, 1;
	and.b32  	%r160, %r159, 3;
	neg.s32 	%r518, %r160;
	mov.u32 	%r161, _ZZ9sw_kernelILi32ELi736EEvPKhiPiS1_S2_iS2_iE17s_query_seq_sdata;
	mov.u32 	%r520, %r5;
$L__BB22_9:
	.pragma "nounroll";
	setp.ge.s32 	%p13, %r520, %r146;
	mov.b16 	%rs88, 0;
	@%p13 bra 	$L__BB22_11;
	ld.global.u8 	%rs88, [%rd43];
$L__BB22_11:
	add.s32 	%r162, %r161, %r520;
	st.shared.u8 	[%r162], %rs88;
	add.s32 	%r520, %r520, 32;
	add.s64 	%rd43, %rd43, 32;
	add.s32 	%r518, %r518, 1;
	setp.ne.s32 	%p14, %r518, 0;
	@%p14 bra 	$L__BB22_9;
$L__BB22_12:
	setp.lt.u32 	%p15, %r6, 96;
	@%p15 bra 	$L__BB22_23;
	add.s32 	%r522, %r520, 64;
	cvt.u64.u32 	%rd29, %r520;
	add.s64 	%rd30, %rd29, %rd1;
	add.s64 	%rd45, %rd30, 64;
	mov.u32 	%r163, _ZZ9sw_kernelILi32ELi736EEvPKhiPiS1_S2_iS2_iE17s_query_seq_sdata;
$L__BB22_14:
	add.s32 	%r17, %r522, -64;
	setp.ge.s32 	%p16, %r17, %r146;
	mov.b16 	%rs89, 0;
	@%p16 bra 	$L__BB22_16;
	ld.global.u8 	%rs89, [%rd45+-64];
$L__BB22_16:
	add.s32 	%r164, %r163, %r522;
	add.s32 	%r18, %r164, 96;
	st.shared.u8 	[%r164+-64], %rs89;
	add.s32 	%r165, %r17, 32;
	setp.ge.s32 	%p17, %r165, %r146;
	mov.b16 	%rs90, 0;
	@%p17 bra 	$L__BB22_18;
	ld.global.u8 	%rs90, [%rd45+-32];
$L__BB22_18:
	st.shared.u8 	[%r18+-128], %rs90;
	setp.ge.s32 	%p18, %r522, %r146;
	mov.b16 	%rs91, 0;
	@%p18 bra 	$L__BB22_20;
	ld.global.u8 	%rs91, [%rd45];
$L__BB22_20:
	st.shared.u8 	[%r18+-96], %rs91;
	add.s32 	%r19, %r522, 32;
	setp.ge.s32 	%p19, %r19, %r146;
	mov.b16 	%rs92, 0;
	@%p19 bra 	$L__BB22_22;
	ld.global.u8 	%rs92, [%rd45+32];
$L__BB22_22:
	st.shared.u8 	[%r18+-64], %rs92;
	add.s32 	%r522, %r522, 128;
	add.s64 	%rd45, %rd45, 128;
	add.s32 	%r166, %r19, -96;
	setp.lt.u32 	%p20, %r166, 608;
	@%p20 bra 	$L__BB22_14;
$L__BB22_23:
	setp.lt.s32 	%p21, %r4, 1;
	mov.b32 	%r548, 0;
	@%p21 bra 	$L__BB22_96;
	cvt.s64.s32 	%rd31, %r150;
	mul.lo.s32 	%r169, %r5, 23;
	max.s32 	%r170, %r146, %r169;
	sub.s32 	%r21, %r170, %r169;
	sub.s32 	%r523, %r150, %r151;
	cvta.to.global.u64 	%rd32, %rd16;
	add.s64 	%rd33, %rd31, %rd32;
	add.s64 	%rd46, %rd33, 1;
	mov.b32 	%r548, 0;
	mov.b16 	%rs116, 0;
	mov.u64 	%rd35, char_to_uint;
	mov.u16 	%rs117, %rs116;
	mov.u16 	%rs118, %rs116;
	mov.u16 	%rs119, %rs116;
	mov.u16 	%rs120, %rs116;
	mov.u16 	%rs121, %rs116;
	mov.u16 	%rs122, %rs116;
	mov.u16 	%rs123, %rs116;
	mov.u16 	%rs124, %rs116;
	mov.u16 	%rs125, %rs116;
	mov.u16 	%rs126, %rs116;
	mov.u16 	%rs127, %rs116;
	mov.u16 	%rs128, %rs116;
	mov.u16 	%rs129, %rs116;
	mov.u16 	%rs130, %rs116;
	mov.u16 	%rs131, %rs116;
	mov.u16 	%rs132, %rs116;
	mov.u16 	%rs133, %rs116;
	mov.u16 	%rs134, %rs116;
	mov.u16 	%rs135, %rs116;
	mov.u16 	%rs136, %rs116;
	mov.u16 	%rs137, %rs116;
	mov.u16 	%rs138, %rs116;
$L__BB22_25:
	setp.eq.s32 	%p22, %r21, 0;
	cvt.u32.u16 	%r25, %rs116;
	shfl.sync.up.b32	%r26|%p23, %r25, 1, 0, -1;
	ld.global.s8 	%rd34, [%rd46];
	add.s64 	%rd36, %rd35, %rd34;
	ld.const.u8 	%rs34, [%rd36];
	mul.wide.u16 	%r27, %rs34, 20;
	@%p22 bra 	$L__BB22_95;
	setp.gt.u16 	%p24, %rs34, 19;
	mov.b32 	%r525, -4;
	@%p24 bra 	$L__BB22_28;
	mov.u32 	%r172, %tid.x;
	mov.u32 	%r173, _ZZ9sw_kernelILi32ELi736EEvPKhiPiS1_S2_iS2_iE17s_query_seq_sdata;
	mad.lo.s32 	%r174, %r172, 23, %r173;
	ld.shared.u8 	%r175, [%r174];
	add.s32 	%r176, %r27, %r175;
	mov.u32 	%r177, _ZZ9sw_kernelILi32ELi736EEvPKhiPiS1_S2_iS2_iE17s_blosum62_matrix;
	add.s32 	%r178, %r177, %r176;
	ld.shared.s8 	%r525, [%r178];
$L__BB22_28:
	ld.param.u32 	%r495, [_Z9sw_kernelILi32ELi736EEvPKhiPiS1_S2_iS2_i_param_7];
	setp.eq.s32 	%p25, %r21, 1;
	mov.u32 	%r179, %tid.x;
	setp.eq.s32 	%p26, %r179, 0;
	and.b32  	%r180, %r26, 65535;
	selp.b32 	%r181, 0, %r180, %p26;
	add.s32 	%r182, %r525, %r181;
	cvt.u32.u16 	%r30, %rs138;
	add.s32 	%r183, %r495, %r30;
	max.s32 	%r184, %r182, %r183;
	max.s32 	%r185, %r184, 0;
	cvt.u16.u32 	%rs138, %r185;
	and.b32  	%r31, %r185, 65535;
	max.s32 	%r548, %r548, %r31;
	@%p25 bra 	$L__BB22_95;
	mov.b32 	%r526, -4;
	@%p24 bra 	$L__BB22_31;
	mov.u32 	%r187, %tid.x;
	mov.u32 	%r188, _ZZ9sw_kernelILi32ELi736EEvPKhiPiS1_S2_iS2_iE17s_query_seq_sdata;
	mad.lo.s32 	%r189, %r187, 23, %r188;
	ld.shared.u8 	%r190, [%r189+1];
	add.s32 	%r191, %r27, %r190;
	mov.u32 	%r192, _ZZ9sw_kernelILi32ELi736EEvPKhiPiS1_S2_iS2_iE17s_blosum62_matrix;
	add.s32 	%r193, %r192, %r191;
	ld.shared.s8 	%r526, [%r193];
$L__BB22_31:
	ld.param.u32 	%r496, [_Z9sw_kernelILi32ELi736EEvPKhiPiS1_S2_iS2_i_param_7];
	setp.eq.s32 	%p28, %r21, 2;
	add.s32 	%r194, %r526, %r30;
	cvt.u32.u16 	%r35, %rs137;
	max.u32 	%r195, %r35, %r31;
	add.s32 	%r196, %r195, %r496;
	max.s32 	%r197, %r194, %r196;
	max.s32 	%r198, %r197, 0;
	cvt.u16.u32 	%rs137, %r198;
	and.b32  	%r36, %r198, 65535;
	max.u32 	%r548, %r548, %r36;
	@%p28 bra 	$L__BB22_95;
	mov.b32 	%r527, -4;
	@%p24 bra 	$L__BB22_34;
	mov.u32 	%r200, %tid.x;
	mov.u32 	%r201, _ZZ9sw_kernelILi32ELi736EEvPKhiPiS1_S2_iS2_iE17s_query_seq_sdata;
	mad.lo.s32 	%r202, %r200, 23, %r201;
	ld.shared.u8 	%r203, [%r202+2];
	add.s32 	%r204, %r27, %r203;
	mov.u32 	%r205, _ZZ9sw_kernelILi32ELi736EEvPKhiPiS1_S2_iS2_iE17s_blosum62_matrix;
	add.s32 	%r206, %r205, %r204;
	ld.shared.s8 	%r527, [%r206];
$L__BB22_34:
	ld.param.u32 	%r497, [_Z9sw_kernelILi32ELi736EEvPKhiPiS1_S2_iS2_i_param_7];
	setp.eq.s32 	%p30, %r21, 3;
	add.s32 	%r207, %r527, %r35;
	cvt.u32.u16 	%r40, %rs136;
	max.u32 	%r208, %r40, %r36;
	add.s32 	%r209, %r208, %r497;
	max.s32 	%r210, %r207, %r209;
	max.s32 	%r211, %r210, 0;
	cvt.u16.u32 	%rs136, %r211;
	and.b32  	%r41, %r211, 65535;
	max.u32 	%r548, %r548, %r41;
	@%p30 bra 	$L__BB22_95;
	mov.b32 	%r528, -4;
	@%p24 bra 	$L__BB22_37;
	mov.u32 	%r213, %tid.x;
	mov.u32 	%r214, _ZZ9sw_kernelILi32ELi736EEvPKhiPiS1_S2_iS2_iE17s_query_seq_sdata;
	mad.lo.s32 	%r215, %r213, 23, %r214;
	ld.shared.u8 	%r216, [%r215+3];
	add.s32 	%r217, %r27, %r216;
	mov.u32 	%r218, _ZZ9sw_kernelILi32ELi736EEvPKhiPiS1_S2_iS2_iE17s_blosum62_matrix;
	add.s32 	%r219, %r218, %r217;
	ld.shared.s8 	%r528, [%r219];
$L__BB22_37:
	ld.param.u32 	%r498, [_Z9sw_kernelILi32ELi736EEvPKhiPiS1_S2_iS2_i_param_7];
	setp.eq.s32 	%p32, %r21, 4;
	add.s32 	%r220, %r528, %r40;
	cvt.u32.u16 	%r45, %rs135;
	max.u32 	%r221, %r45, %r41;
	add.s32 	%r222, %r221, %r498;
	max.s32 	%r223, %r220, %r222;
	max.s32 	%r224, %r223, 0;
	cvt.u16.u32 	%rs135, %r224;
	and.b32  	%r46, %r224, 65535;
	max.u32 	%r548, %r548, %r46;
	@%p32 bra 	$L__BB22_95;
	mov.b32 	%r529, -4;
	@%p24 bra 	$L__BB22_40;
	mov.u32 	%r226, %tid.x;
	mov.u32 	%r227, _ZZ9sw_kernelILi32ELi736EEvPKhiPiS1_S2_iS2_iE17s_query_seq_sdata;
	mad.lo.s32 	%r228, %r226, 23, %r227;
	ld.shared.u8 	%r229, [%r228+4];
	add.s32 	%r230, %r27, %r229;
	mov.u32 	%r231, _ZZ9sw_kernelILi32ELi736EEvPKhiPiS1_S2_iS2_iE17s_blosum62_matrix;
	add.s32 	%r232, %r231, %r230;
	ld.shared.s8 	%r529, [%r232];
$L__BB22_40:
	ld.param.u32 	%r499, [_Z9sw_kernelILi32ELi736EEvPKhiPiS1_S2_iS2_i_param_7];
	setp.eq.s32 	%p34, %r21, 5;
	add.s32 	%r233, %r529, %r45;
	cvt.u32.u16 	%r50, %rs134;
	max.u32 	%r234, %r50, %r46;
	add.s32 	%r235, %r234, %r499;
	max.s32 	%r236, %r233, %r235;
	max.s32 	%r237, %r236, 0;
	cvt.u16.u32 	%rs134, %r237;
	and.b32  	%r51, %r237, 65535;
	max.u32 	%r548, %r548, %r51;
	@%p34 bra 	$L__BB22_95;
	mov.b32 	%r530, -4;
	@%p24 bra 	$L__BB22_43;
	mov.u32 	%r239, %tid.x;
	mov.u32 	%r240, _ZZ9sw_kernelILi32ELi736EEvPKhiPiS1_S2_iS2_iE17s_query_seq_sdata;
	mad.lo.s32 	%r241, %r239, 23, %r240;
	ld.shared.u8 	%r242, [%r241+5];
	add.s32 	%r243, %r27, %r242;
	mov.u32 	%r244, _ZZ9sw_kernelILi32ELi736EEvPKhiPiS1_S2_iS2_iE17s_blosum62_matrix;
	add.s32 	%r245, %r244, %r243;
	ld.shared.s8 	%r530, [%r245];
$L__BB22_43:
	ld.param.u32 	%r500, [_Z9sw_kernelILi32ELi736EEvPKhiPiS1_S2_iS2_i_param_7];
	setp.eq.s32 	%p36, %r21, 6;
	add.s32 	%r246, %r530, %r50;
	cvt.u32.u16 	%r55, %rs133;
	max.u32 	%r247, %r55, %r51;
	add.s32 	%r248, %r247, %r500;
	max.s32 	%r249, %r246, %r248;
	max.s32 	%r250, %r249, 0;
	cvt.u16.u32 	%rs133, %r250;
	and.b32  	%r56, %r250, 65535;
	max.u32 	%r548, %r548, %r56;
	@%p36 bra 	$L__BB22_95;
	mov.b32 	%r531, -4;
	@%p24 bra 	$L__BB22_46;
	mov.u32 	%r252, %tid.x;
	mov.u32 	%r253, _ZZ9sw_kernelILi32ELi736EEvPKhiPiS1_S2_iS2_iE17s_query_seq_sdata;
	mad.lo.s32 	%r254, %r252, 23, %r253;
	ld.shared.u8 	%r255, [%r254+6];
	add.s32 	%r256, %r27, %r255;
	mov.u32 	%r257, _ZZ9sw_kernelILi32ELi736EEvPKhiPiS1_S2_iS2_iE17s_blosum62_matrix;
	add.s32 	%r258, %r257, %r256;
	ld.shared.s8 	%r531, [%r258];
$L__BB22_46:
	ld.param.u32 	%r501, [_Z9sw_kernelILi32ELi736EEvPKhiPiS1_S2_iS2_i_param_7];
	setp.eq.s32 	%p38, %r21, 7;
	add.s32 	%r259, %r531, %r55;
	cvt.u32.u16 	%r60, %rs132;
	max.u32 	%r260, %r60, %r56;
	add.s32 	%r261, %r260, %r501;
	max.s32 	%r262, %r259, %r261;
	max.s32 	%r263, %r262, 0;
	cvt.u16.u32 	%rs132, %r263;
	and.b32  	%r61, %r263, 65535;
	max.u32 	%r548, %r548, %r61;
	@%p38 bra 	$L__BB22_95;
	mov.b32 	%r532, -4;
	@%p24 bra 	$L__BB22_49;
	mov.u32 	%r265, %tid.x;
	mov.u32 	%r266, _ZZ9sw_kernelILi32ELi736EEvPKhiPiS1_S2_iS2_iE17s_query_seq_sdata;
	mad.lo.s32 	%r267, %r265, 23, %r266;
	ld.shared.u8 	%r268, [%r267+7];
	add.s32 	%r269, %r27, %r268;
	mov.u32 	%r270, _ZZ9sw_kernelILi32ELi736EEvPKhiPiS1_S2_iS2_iE17s_blosum62_matrix;
	add.s32 	%r271, %r270, %r269;
	ld.shared.s8 	%r532, [%r271];
$L__BB22_49:
	ld.param.u32 	%r502, [_Z9sw_kernelILi32ELi736EEvPKhiPiS1_S2_iS2_i_param_7];
	setp.eq.s32 	%p40, %r21, 8;
	add.s32 	%r272, %r532, %r60;
	cvt.u32.u16 	%r65, %rs131;
	max.u32 	%r273, %r65, %r61;
	add.s32 	%r274, %r273, %r502;
	max.s32 	%r275, %r272, %r274;
	max.s32 	%r276, %r275, 0;
	cvt.u16.u32 	%rs131, %r276;
	and.b32  	%r66, %r276, 65535;
	max.u32 	%r548, %r548, %r66;
	@%p40 bra 	$L__BB22_95;
	mov.b32 	%r533, -4;
	@%p24 bra 	$L__BB22_52;
	mov.u32 	%r278, %tid.x;
	mov.u32 	%r279, _ZZ9sw_kernelILi32ELi736EEvPKhiPiS1_S2_iS2_iE17s_query_seq_sdata;
	mad.lo.s32 	%r280, %r278, 23, %r279;
	ld.shared.u8 	%r281, [%r280+8];
	add.s32 	%r282, %r27, %r281;
	mov.u32 	%r283, _ZZ9sw_kernelILi32ELi736EEvPKhiPiS1_S2_iS2_iE17s_blosum62_matrix;
	add.s32 	%r284, %r283, %r282;
	ld.shared.s8 	%r533, [%r284];
$L__BB22_52:
	ld.param.u32 	%r503, [_Z9sw_kernelILi32ELi736EEvPKhiPiS1_S2_iS2_i_param_7];
	setp.eq.s32 	%p42, %r21, 9;
	add.s32 	%r285, %r533, %r65;
	cvt.u32.u16 	%r70, %rs130;
	max.u32 	%r286, %r70, %r66;
	add.s32 	%r287, %r286, %r503;
	max.s32 	%r288, %r285, %r287;
	max.s32 	%r289, %r288, 0;
	cvt.u16.u32 	%rs130, %r289;
	and.b32  	%r71, %r289, 65535;
	max.u32 	%r548, %r548, %r71;
	@%p42 bra 	$L__BB22_95;
	mov.b32 	%r534, -4;
	@%p24 bra 	$L__BB22_55;
	mov.u32 	%r291, %tid.x;
	mov.u32 	%r292, _ZZ9sw_kernelILi32ELi736EEvPKhiPiS1_S2_iS2_iE17s_query_seq_sdata;
	mad.lo.s32 	%r293, %r291, 23, %r292;
	ld.shared.u8 	%r294, [%r293+9];
	add.s32 	%r295, %r27, %r294;
	mov.u32 	%r296, _ZZ9sw_kernelILi32ELi736EEvPKhiPiS1_S2_iS2_iE17s_blosum62_matrix;
	add.s32 	%r297, %r296, %r295;
	ld.shared.s8 	%r534, [%r297];
$L__BB22_55:
	ld.param.u32 	%r504, [_Z9sw_kernelILi32ELi736EEvPKhiPiS1_S2_iS2_i_param_7];
	setp.eq.s32 	%p44, %r21, 10;
	add.s32 	%r298, %r534, %r70;
	cvt.u32.u16 	%r75, %rs129;
	max.u32 	%r299, %r75, %r71;
	add.s32 	%r300, %r299, %r504;
	max.s32 	%r301, %r298, %r300;
	max.s32 	%r302, %r301, 0;
	cvt.u16.u32 	%rs129, %r302;
	and.b32  	%r76, %r302, 65535;
	max.u32 	%r548, %r548, %r76;
	@%p44 bra 	$L__BB22_95;
	mov.b32 	%r535, -4;
	@%p24 bra 	$L__BB22_58;
	mov.u32 	%r304, %tid.x;
	mov.u32 	%r305, _ZZ9sw_kernelILi32ELi736EEvPKhiPiS1_S2_iS2_iE17s_query_seq_sdata;
	mad.lo.s32 	%r306, %r304, 23, %r305;
	ld.shared.u8 	%r307, [%r306+10];
	add.s32 	%r308, %r27, %r307;
	mov.u32 	%r309, _ZZ9sw_kernelILi32ELi736EEvPKhiPiS1_S2_iS2_iE17s_blosum62_matrix;
	add.s32 	%r310, %r309, %r308;
	ld.shared.s8 	%r535, [%r310];
$L__BB22_58:
	ld.param.u32 	%r505, [_Z9sw_kernelILi32ELi736EEvPKhiPiS1_S2_iS2_i_param_7];
	setp.eq.s32 	%p46, %r21, 11;
	add.s32 	%r311, %r535, %r75;
	cvt.u32.u16 	%r80, %rs128;
	max.u32 	%r312, %r80, %r76;
	add.s32 	%r313, %r312, %r505;
	max.s32 	%r314, %r311, %r313;
	max.s32 	%r315, %r314, 0;
	cvt.u16.u32 	%rs128, %r315;
	and.b32  	%r81, %r315, 65535;
	max.u32 	%r548, %r548, %r81;
	@%p46 bra 	$L__BB22_95;
	mov.b32 	%r536, -4;
	@%p24 bra 	$L__BB22_61;
	mov.u32 	%r317, %tid.x;
	mov.u32 	%r318, _ZZ9sw_kernelILi32ELi736EEvPKhiPiS1_S2_iS2_iE17s_query_seq_sdata;
	mad.lo.s32 	%r319, %r317, 23, %r318;
	ld.shared.u8 	%r320, [%r319+11];
	add.s32 	%r321, %r27, %r320;
	mov.u32 	%r322, _ZZ9sw_kernelILi32ELi736EEvPKhiPiS1_S2_iS2_iE17s_blosum62_matrix;
	add.s32 	%r323, %r322, %r321;
	ld.shared.s8 	%r536, [%r323];
$L__BB22_61:
	ld.param.u32 	%r506, [_Z9sw_kernelILi32ELi736EEvPKhiPiS1_S2_iS2_i_param_7];
	setp.eq.s32 	%p48, %r21, 12;
	add.s32 	%r324, %r536, %r80;
	cvt.u32.u16 	%r85, %rs127;
	max.u32 	%r325, %r85, %r81;
	add.s32 	%r326, %r325, %r506;
	max.s32 	%r327, %r324, %r326;
	max.s32 	%r328, %r327, 0;
	cvt.u16.u32 	%rs127, %r328;
	and.b32  	%r86, %r328, 65535;
	max.u32 	%r548, %r548, %r86;
	@%p48 bra 	$L__BB22_95;
	mov.b32 	%r537, -4;
	@%p24 bra 	$L__BB22_64;
	mov.u32 	%r330, %tid.x;
	mov.u32 	%r331, _ZZ9sw_kernelILi32ELi736EEvPKhiPiS1_S2_iS2_iE17s_query_seq_sdata;
	mad.lo.s32 	%r332, %r330, 23, %r331;
	ld.shared.u8 	%r333, [%r332+12];
	add.s32 	%r334, %r27, %r333;
	mov.u32 	%r335, _ZZ9sw_kernelILi32ELi736EEvPKhiPiS1_S2_iS2_iE17s_blosum62_matrix;
	add.s32 	%r336, %r335, %r334;
	ld.shared.s8 	%r537, [%r336];
$L__BB22_64:
	ld.param.u32 	%r507, [_Z9sw_kernelILi32ELi736EEvPKhiPiS1_S2_iS2_i_param_7];
	setp.eq.s32 	%p50, %r21, 13;
	add.s32 	%r337, %r537, %r85;
	cvt.u32.u16 	%r90, %rs126;
	max.u32 	%r338, %r90, %r86;
	add.s32 	%r339, %r338, %r507;
	max.s32 	%r340, %r337, %r339;
	max.s32 	%r341, %r340, 0;
	cvt.u16.u32 	%rs126, %r341;
	and.b32  	%r91, %r341, 65535;
	max.u32 	%r548, %r548, %r91;
	@%p50 bra 	$L__BB22_95;
	mov.b32 	%r538, -4;
	@%p24 bra 	$L__BB22_67;
	mov.u32 	%r343, %tid.x;
	mov.u32 	%r344, _ZZ9sw_kernelILi32ELi736EEvPKhiPiS1_S2_iS2_iE17s_query_seq_sdata;
	mad.lo.s32 	%r345, %r343, 23, %r344;
	ld.shared.u8 	%r346, [%r345+13];
	add.s32 	%r347, %r27, %r346;
	mov.u32 	%r348, _ZZ9sw_kernelILi32ELi736EEvPKhiPiS1_S2_iS2_iE17s_blosum62_matrix;
	add.s32 	%r349, %r348, %r347;
	ld.shared.s8 	%r538, [%r349];
$L__BB22_67:
	ld.param.u32 	%r508, [_Z9sw_kernelILi32ELi736EEvPKhiPiS1_S2_iS2_i_param_7];
	setp.eq.s32 	%p52, %r21, 14;
	add.s32 	%r350, %r538, %r90;
	cvt.u32.u16 	%r95, %rs125;
	max.u32 	%r351, %r95, %r91;
	add.s32 	%r352, %r351, %r508;
	max.s32 	%r353, %r350, %r352;
	max.s32 	%r354, %r353, 0;
	cvt.u16.u32 	%rs125, %r354;
	and.b32  	%r96, %r354, 65535;
	max.u32 	%r548, %r548, %r96;
	@%p52 bra 	$L__BB22_95;
	mov.b32 	%r539, -4;
	@%p24 bra 	$L__BB22_70;
	mov.u32 	%r356, %tid.x;
	mov.u32 	%r357, _ZZ9sw_kernelILi32ELi736EEvPKhiPiS1_S2_iS2_iE17s_query_seq_sdata;
	mad.lo.s32 	%r358, %r356, 23, %r357;
	ld.shared.u8 	%r359, [%r358+14];
	add.s32 	%r360, %r27, %r359;
	mov.u32 	%r361, _ZZ9sw_kernelILi32ELi736EEvPKhiPiS1_S2_iS2_iE17s_blosum62_matrix;
	add.s32 	%r362, %r361, %r360;
	ld.shared.s8 	%r539, [%r362];
$L__BB22_70:
	ld.param.u32 	%r509, [_Z9sw_kernelILi32ELi736EEvPKhiPiS1_S2_iS2_i_param_7];
	setp.eq.s32 	%p54, %r21, 15;
	add.s32 	%r363, %r539, %r95;
	cvt.u32.u16 	%r100, %rs124;
	max.u32 	%r364, %r100, %r96;
	add.s32 	%r365, %r364, %r509;
	max.s32 	%r366, %r363, %r365;
	max.s32 	%r367, %r366, 0;
	cvt.u16.u32 	%rs124, %r367;
	and.b32  	%r101, %r367, 65535;
	max.u32 	%r548, %r548, %r101;
	@%p54 bra 	$L__BB22_95;
	mov.b32 	%r540, -4;
	@%p24 bra 	$L__BB22_73;
	mov.u32 	%r369, %tid.x;
	mov.u32 	%r370, _ZZ9sw_kernelILi32ELi736EEvPKhiPiS1_S2_iS2_iE17s_query_seq_sdata;
	mad.lo.s32 	%r371, %r369, 23, %r370;
	ld.shared.u8 	%r372, [%r371+15];
	add.s32 	%r373, %r27, %r372;
	mov.u32 	%r374, _ZZ9sw_kernelILi32ELi736EEvPKhiPiS1_S2_iS2_iE17s_blosum62_matrix;
	add.s32 	%r375, %r374, %r373;
	ld.shared.s8 	%r540, [%r375];
$L__BB22_73:
	ld.param.u32 	%r510, [_Z9sw_kernelILi32ELi736EEvPKhiPiS1_S2_iS2_i_param_7];
	setp.eq.s32 	%p56, %r21, 16;
	add.s32 	%r376, %r540, %r100;
	cvt.u32.u16 	%r105, %rs123;
	max.u32 	%r377, %r105, %r101;
	add.s32 	%r378, %r377, %r510;
	max.s32 	%r379, %r376, %r378;
	max.s32 	%r380, %r379, 0;
	cvt.u16.u32 	%rs123, %r380;
	and.b32  	%r106, %r380, 65535;
	max.u32 	%r548, %r548, %r106;
	@%p56 bra 	$L__BB22_95;
	mov.b32 	%r541, -4;
	@%p24 bra 	$L__BB22_76;
	mov.u32 	%r382, %tid.x;
	mov.u32 	%r383, _ZZ9sw_kernelILi32ELi736EEvPKhiPiS1_S2_iS2_iE17s_query_seq_sdata;
	mad.lo.s32 	%r384, %r382, 23, %r383;
	ld.shared.u8 	%r385, [%r384+16];
	add.s32 	%r386, %r27, %r385;
	mov.u32 	%r387, _ZZ9sw_kernelILi32ELi736EEvPKhiPiS1_S2_iS2_iE17s_blosum62_matrix;
	add.s32 	%r388, %r387, %r386;
	ld.shared.s8 	%r541, [%r388];
$L__BB22_76:
	ld.param.u32 	%r511, [_Z9sw_kernelILi32ELi736EEvPKhiPiS1_S2_iS2_i_param_7];
	setp.eq.s32 	%p58, %r21, 17;
	add.s32 	%r389, %r541, %r105;
	cvt.u32.u16 	%r110, %rs122;
	max.u32 	%r390, %r110, %r106;
	add.s32 	%r391, %r390, %r511;
	max.s32 	%r392, %r389, %r391;
	max.s32 	%r393, %r392, 0;
	cvt.u16.u32 	%rs122, %r393;
	and.b32  	%r111, %r393, 65535;
	max.u32 	%r548, %r548, %r111;
	@%p58 bra 	$L__BB22_95;
	mov.b32 	%r542, -4;
	@%p24 bra 	$L__BB22_79;
	mov.u32 	%r395, %tid.x;
	mov.u32 	%r396, _ZZ9sw_kernelILi32ELi736EEvPKhiPiS1_S2_iS2_iE17s_query_seq_sdata;
	mad.lo.s32 	%r397, %r395, 23, %r396;
	ld.shared.u8 	%r398, [%r397+17];
	add.s32 	%r399, %r27, %r398;
	mov.u32 	%r400, _ZZ9sw_kernelILi32ELi736EEvPKhiPiS1_S2_iS2_iE17s_blosum62_matrix;
	add.s32 	%r401, %r400, %r399;
	ld.shared.s8 	%r542, [%r401];
$L__BB22_79:
	ld.param.u32 	%r512, [_Z9sw_kernelILi32ELi736EEvPKhiPiS1_S2_iS2_i_param_7];
	setp.eq.s32 	%p60, %r21, 18;
	add.s32 	%r402, %r542, %r110;
	cvt.u32.u16 	%r115, %rs121;
	max.u32 	%r403, %r115, %r111;
	add.s32 	%r404, %r403, %r512;
	max.s32 	%r405, %r402, %r404;
	max.s32 	%r406, %r405, 0;
	cvt.u16.u32 	%rs121, %r406;
	and.b32  	%r116, %r406, 65535;
	max.u32 	%r548, %r548, %r116;
	@%p60 bra 	$L__BB22_95;
	mov.b32 	%r543, -4;
	@%p24 bra 	$L__BB22_82;
	mov.u32 	%r408, %tid.x;
	mov.u32 	%r409, _ZZ9sw_kernelILi32ELi736EEvPKhiPiS1_S2_iS2_iE17s_query_seq_sdata;
	mad.lo.s32 	%r410, %r408, 23, %r409;
	ld.shared.u8 	%r411, [%r410+18];
	add.s32 	%r412, %r27, %r411;
	mov.u32 	%r413, _ZZ9sw_kernelILi32ELi736EEvPKhiPiS1_S2_iS2_iE17s_blosum62_matrix;
	add.s32 	%r414, %r413, %r412;
	ld.shared.s8 	%r543, [%r414];
$L__BB22_82:
	ld.param.u32 	%r513, [_Z9sw_kernelILi32ELi736EEvPKhiPiS1_S2_iS2_i_param_7];
	setp.eq.s32 	%p62, %r21, 19;
	add.s32 	%r415, %r543, %r115;
	cvt.u32.u16 	%r120, %rs120;
	max.u32 	%r416, %r120, %r116;
	add.s32 	%r417, %r416, %r513;
	max.s32 	%r418, %r415, %r417;
	max.s32 	%r419, %r418, 0;
	cvt.u16.u32 	%rs120, %r419;
	and.b32  	%r121, %r419, 65535;
	max.u32 	%r548, %r548, %r121;
	@%p62 bra 	$L__BB22_95;
	mov.b32 	%r544, -4;
	@%p24 bra 	$L__BB22_85;
	mov.u32 	%r421, %tid.x;
	mov.u32 	%r422, _ZZ9sw_kernelILi32ELi736EEvPKhiPiS1_S2_iS2_iE17s_query_seq_sdata;
	mad.lo.s32 	%r423, %r421, 23, %r422;
	ld.shared.u8 	%r424, [%r423+19];
	add.s32 	%r425, %r27, %r424;
	mov.u32 	%r426, _ZZ9sw_kernelILi32ELi736EEvPKhiPiS1_S2_iS2_iE17s_blosum62_matrix;
	add.s32 	%r427, %r426, %r425;
	ld.shared.s8 	%r544, [%r427];
$L__BB22_85:
	ld.param.u32 	%r514, [_Z9sw_kernelILi32ELi736EEvPKhiPiS1_S2_iS2_i_param_7];
	setp.eq.s32 	%p64, %r21, 20;
	add.s32 	%r428, %r544, %r120;
	cvt.u32.u16 	%r125, %rs119;
	max.u32 	%r429, %r125, %r121;
	add.s32 	%r430, %r429, %r514;
	max.s32 	%r431, %r428, %r430;
	max.s32 	%r432, %r431, 0;
	cvt.u16.u32 	%rs119, %r432;
	and.b32  	%r126, %r432, 65535;
	max.u32 	%r548, %r548, %r126;
	@%p64 bra 	$L__BB22_95;
	mov.b32 	%r545, -4;
	@%p24 bra 	$L__BB22_88;
	mov.u32 	%r434, %tid.x;
	mov.u32 	%r435, _ZZ9sw_kernelILi32ELi736EEvPKhiPiS1_S2_iS2_iE17s_query_seq_sdata;
	mad.lo.s32 	%r436, %r434, 23, %r435;
	ld.shared.u8 	%r437, [%r436+20];
	add.s32 	%r438, %r27, %r437;
	mov.u32 	%r439, _ZZ9sw_kernelILi32ELi736EEvPKhiPiS1_S2_iS2_iE17s_blosum62_matrix;
	add.s32 	%r440, %r439, %r438;
	ld.shared.s8 	%r545, [%r440];
$L__BB22_88:
	ld.param.u32 	%r515, [_Z9sw_kernelILi32ELi736EEvPKhiPiS1_S2_iS2_i_param_7];
	setp.eq.s32 	%p66, %r21, 21;
	add.s32 	%r441, %r545, %r125;
	cvt.u32.u16 	%r130, %rs118;
	max.u32 	%r442, %r130, %r126;
	add.s32 	%r443, %r442, %r515;
	max.s32 	%r444, %r441, %r443;
	max.s32 	%r445, %r444, 0;
	cvt.u16.u32 	%rs118, %r445;
	and.b32  	%r131, %r445, 65535;
	max.u32 	%r548, %r548, %r131;
	@%p66 bra 	$L__BB22_95;
	mov.b32 	%r546, -4;
	@%p24 bra 	$L__BB22_91;
	mov.u32 	%r447, %tid.x;
	mov.u32 	%r448, _ZZ9sw_kernelILi32ELi736EEvPKhiPiS1_S2_iS2_iE17s_query_seq_sdata;
	mad.lo.s32 	%r449, %r447, 23, %r448;
	ld.shared.u8 	%r450, [%r449+21];
	add.s32 	%r451, %r27, %r450;
	mov.u32 	%r452, _ZZ9sw_kernelILi32ELi736EEvPKhiPiS1_S2_iS2_iE17s_blosum62_matrix;
	add.s32 	%r453, %r452, %r451;
	ld.shared.s8 	%r546, [%r453];
$L__BB22_91:
	ld.param.u32 	%r516, [_Z9sw_kernelILi32ELi736EEvPKhiPiS1_S2_iS2_i_param_7];
	setp.eq.s32 	%p68, %r21, 22;
	add.s32 	%r454, %r546, %r130;
	cvt.u32.u16 	%r135, %rs117;
	max.u32 	%r455, %r135, %r131;
	add.s32 	%r456, %r455, %r516;
	max.s32 	%r457, %r454, %r456;
	max.s32 	%r458, %r457, 0;
	cvt.u16.u32 	%rs117, %r458;
	and.b32  	%r136, %r458, 65535;
	max.u32 	%r548, %r548, %r136;
	@%p68 bra 	$L__BB22_95;
	mov.b32 	%r547, -4;
	@%p24 bra 	$L__BB22_94;
	mov.u32 	%r460, %tid.x;
	mov.u32 	%r461, _ZZ9sw_kernelILi32ELi736EEvPKhiPiS1_S2_iS2_iE17s_query_seq_sdata;
	mad.lo.s32 	%r462, %r460, 23, %r461;
	ld.shared.u8 	%r463, [%r462+22];
	add.s32 	%r464, %r27, %r463;
	mov.u32 	%r465, _ZZ9sw_kernelILi32ELi736EEvPKhiPiS1_S2_iS2_iE17s_blosum62_matrix;
	add.s32 	%r466, %r465, %r464;
	ld.shared.s8 	%r547, [%r466];
$L__BB22_94:
	ld.param.u32 	%r517, [_Z9sw_kernelILi32ELi736EEvPKhiPiS1_S2_iS2_i_param_7];
	add.s32 	%r467, %r547, %r135;
	max.u32 	%r468, %r25, %r136;
	add.s32 	%r469, %r468, %r517;
	max.s32 	%r470, %r467, %r469;
	max.s32 	%r471, %r470, 0;
	cvt.u16.u32 	%rs116, %r471;
	and.b32  	%r472, %r471, 65535;
	max.u32 	%r548, %r548, %r472;
$L__BB22_95:
	cvt.u32.u16 	%r473, %rs116;
	shfl.sync.up.b32	%r474|%p70, %r473, 1, 0, -1;
	add.s32 	%r523, %r523, 1;
	add.s64 	%rd46, %rd46, 1;
	setp.ne.s32 	%p71, %r523, -1;
	@%p71 bra 	$L__BB22_25;
$L__BB22_96:
	mov.u32 	%r144, %tid.x;
	shl.b32 	%r475, %r144, 2;
	mov.u32 	%r476, _ZZ9sw_kernelILi32ELi736EEvPKhiPiS1_S2_iS2_iE17s_reduction_array;
	add.s32 	%r145, %r476, %r475;
	st.shared.u32 	[%r145], %r548;
	bar.warp.sync 	-1;
	setp.gt.u32 	%p72, %r144, 15;
	@%p72 bra 	$L__BB22_98;
	ld.shared.u32 	%r477, [%r145];
	ld.shared.u32 	%r478, [%r145+64];
	max.s32 	%r479, %r477, %r478;
	st.shared.u32 	[%r145], %r479;
$L__BB22_98:
	bar.warp.sync 	-1;
	setp.gt.u32 	%p73, %r144, 7;
	@%p73 bra 	$L__BB22_100;
	ld.shared.u32 	%r480, [%r145];
	ld.shared.u32 	%r481, [%r145+32];
	max.s32 	%r482, %r480, %r481;
	st.shared.u32 	[%r145], %r482;
$L__BB22_100:
	bar.warp.sync 	-1;
	setp.gt.u32 	%p74, %r144, 3;
	@%p74 bra 	$L__BB22_102;
	ld.shared.u32 	%r483, [%r145];
	ld.shared.u32 	%r484, [%r145+16];
	max.s32 	%r485, %r483, %r484;
	st.shared.u32 	[%r145], %r485;
$L__BB22_102:
	bar.warp.sync 	-1;
	setp.gt.u32 	%p75, %r144, 1;
	@%p75 bra 	$L__BB22_104;
	ld.shared.u32 	%r486, [%r145];
	ld.shared.u32 	%r487, [%r145+8];
	max.s32 	%r488, %r486, %r487;
	st.shared.u32 	[%r145], %r488;
$L__BB22_104:
	bar.warp.sync 	-1;
	setp.ne.s32 	%p76, %r144, 0;
	@%p76 bra 	$L__BB22_106;
	ld.shared.u32 	%r489, [%r145];
	ld.shared.u32 	%r490, [_ZZ9sw_kernelILi32ELi736EEvPKhiPiS1_S2_iS2_iE17s_reduction_array+4];
	max.s32 	%r491, %r489, %r490;
	st.shared.u32 	[%r145], %r491;
$L__BB22_106:
	setp.ne.s32 	%p77, %r144, 0;
	bar.warp.sync 	-1;
	@%p77 bra 	$L__BB22_108;
	ld.param.u64 	%rd42, [_Z9sw_kernelILi32ELi736EEvPKhiPiS1_S2_iS2_i_param_6];
	mov.u32 	%r492, %ctaid.x;
	ld.shared.u32 	%r493, [_ZZ9sw_kernelILi32ELi736EEvPKhiPiS1_S2_iS2_iE17s_reduction_array];
	cvta.to.global.u64 	%rd37, %rd42;
	mul.wide.u32 	%rd38, %r492, 4;
	add.s64 	%rd39, %rd37, %rd38;
	st.global.u32 	[%rd39], %r493;
$L__BB22_108:
	bar.sync 	0;
$L__BB22_109:
	ret;

}
	// .globl	_Z9sw_kernelILi32ELi768EEvPKhiPiS1_S2_iS2_i
.visible .entry _Z9sw_kernelILi32ELi768EEvPKhiPiS1_S2_iS2_i(
	.param .u64 .ptr .align 1 _Z9sw_kernelILi32ELi768EEvPKhiPiS1_S2_iS2_i_param_0,
	.param .u32 _Z9sw_kernelILi32ELi768EEvPKhiPiS1_S2_iS2_i_param_1,
	.param .u64 .ptr .align 1 _Z9sw_kernelILi32ELi768EEvPKhiPiS1_S2_iS2_i_param_2,
	.param .u64 .ptr .align 1 _Z9sw_kernelILi32ELi768EEvPKhiPiS1_S2_iS2_i_param_3,
	.param .u64 .ptr .align 1 _Z9sw_kernelILi32ELi768EEvPKhiPiS1_S2_iS2_i_param_4,
	.param .u32 _Z9sw_kernelILi32ELi768EEvPKhiPiS1_S2_iS2_i_param_5,
	.param .u64 .ptr .align 1 _Z9sw_kernelILi32ELi768EEvPKhiPiS1_S2_iS2_i_param_6,
	.param .u32 _Z9sw_kernelILi32ELi768EEvPKhiPiS1_S2_iS2_i_param_7
)
{
	.reg .pred 	%p<80>;
	.reg .b16 	%rs<144>;
	.reg .b32 	%r<473>;
	.reg .b64 	%rd<47>;
	// demoted variable
	.shared .align 1 .b8 _ZZ9sw_kernelILi32ELi768EEvPKhiPiS1_S2_iS2_iE17s_blosum62_matrix[400];
	// demoted variable
	.shared .align 1 .b8 _ZZ9sw_kernelILi32ELi768EEvPKhiPiS1_S2_iS2_iE17s_query_seq_sdata[768];
	// demoted variable
	.shared .align 4 .b8 _ZZ9sw_kernelILi32ELi768EEvPKhiPiS1_S2_iS2_iE17s_reduction_array[128];
	ld.param.u64 	%rd19, [_Z9sw_kernelILi32ELi768EEvPKhiPiS1_S2_iS2_i_param_0];
	ld.param.u32 	%r151, [_Z9sw_kernelILi32ELi768EEvPKhiPiS1_S2_iS2_i_param_1];
	ld.param.u64 	%rd15, [_Z9sw_kernelILi32ELi768EEvPKhiPiS1_S2_iS2_i_param_2];
	ld.param.u64 	%rd16, [_Z9sw_kernelILi32ELi768EEvPKhiPiS1_S2_iS2_i_param_3];
	ld.param.u64 	%rd17, [_Z9sw_kernelILi32ELi768EEvPKhiPiS1_S2_iS2_i_param_4];
	ld.param.u32 	%r153, [_Z9sw_kernelILi32ELi768EEvPKhiPiS1_S2_iS2_i_param_5];
	ld.param.u64 	%rd18, [_Z9sw_kernelILi32ELi768EEvPKhiPiS1_S2_iS2_i_param_6];
	ld.param.u32 	%r152, [_Z9sw_kernelILi32ELi768EEvPKhiPiS1_S2_iS2_i_param_7];
	cvta.to.global.u64 	%rd1, %rd19;
	cvta.to.global.u64 	%rd2, %rd18;
	mov.u32 	%r1, %ctaid.x;
	setp.ge.s32 	%p1, %r1, %r153;
	@%p1 bra 	$L__BB23_112;
	cvta.to.global.u64 	%rd20, %rd15;
	cvta.to.global.u64 	%rd21, %rd17;
	mul.wide.u32 	%rd22, %r1, 4;
	add.s64 	%rd23, %rd20, %rd22;
	ld.global.u32 	%r154, [%rd23];
	mul.wide.s32 	%rd24, %r154, 4;
	add.s64 	%rd25, %rd21, %rd24;
	ld.global.u32 	%r155, [%rd25+-4];
	ld.global.u32 	%r156, [%rd25];
	not.b32 	%r157, %r155;
	add.s32 	%r4, %r156, %r157;
	setp.ne.s32 	%p2, %r151, 0;
	setp.ne.s32 	%p3, %r4, 0;
	and.pred  	%p4, %p2, %p3;
	setp.lt.s32 	%p5, %r151, 769;
	and.pred  	%p6, %p5, %p4;
	setp.le.s32 	%p7, %r155, %r156;
	and.pred  	%p8, %p6, %p7;
	@%p8 bra 	$L__BB23_3;
	add.s64 	%rd41, %rd2, %rd22;
	mov.b32 	%r439, -1;
	st.global.u32 	[%rd41], %r439;
	bra.uni 	$L__BB23_112;
$L__BB23_3:
	mov.u32 	%r5, %tid.x;
	setp.gt.u32 	%p9, %r5, 399;
	@%p9 bra 	$L__BB23_6;
	cvt.u64.u32 	%rd26, %r5;
	mov.u64 	%rd27, blosum62_matrix_cuda_global;
	add.s64 	%rd44, %rd27, %rd26;
	mov.u32 	%r158, _ZZ9sw_kernelILi32ELi768EEvPKhiPiS1_S2_iS2_iE17s_blosum62_matrix;
	mov.u32 	%r443, %r5;
$L__BB23_5:
	ld.global.u8 	%rs84, [%rd44];
	add.s32 	%r159, %r158, %r443;
	st.shared.u8 	[%r159], %rs84;
	add.s32 	%r15, %r443, 32;
	add.s64 	%rd44, %rd44, 32;
	setp.lt.u32 	%p10, %r443, 368;
	mov.u32 	%r443, %r15;
	@%p10 bra 	$L__BB23_5;
$L__BB23_6:
	setp.gt.u32 	%p11, %r5, 767;
	@%p11 bra 	$L__BB23_23;
	max.u32 	%r160, %r5, 736;
	sub.s32 	%r161, %r160, %r5;
	add.s32 	%r6, %r161, 31;
	and.b32  	%r162, %r6, 96;
	setp.eq.s32 	%p12, %r162, 96;
	mov.u32 	%r442, %r5;
	@%p12 bra 	$L__BB23_12;
	cvt.u64.u32 	%rd28, %r5;
	add.s64 	%rd43, %rd1, %rd28;
	shr.u32 	%r163, %r6, 5;
	add.s32 	%r164, %r163, 1;
	and.b32  	%r165, %r164, 3;
	neg.s32 	%r440, %r165;
	mov.u32 	%r166, _ZZ9sw_kernelILi32ELi768EEvPKhiPiS1_S2_iS2_iE17s_query_seq_sdata;
	mov.u32 	%r442, %r5;
$L__BB23_9:
	.pragma "nounroll";
	setp.ge.s32 	%p13, %r442, %r151;
	mov.b16 	%rs91, 0;
	@%p13 bra 	$L__BB23_11;
	ld.global.u8 	%rs91, [%rd43];
$L__BB23_11:
	add.s32 	%r167, %r166, %r442;
	st.shared.u8 	[%r167], %rs91;
	add.s32 	%r442, %r442, 32;
	add.s64 	%rd43, %rd43, 32;
	add.s32 	%r440, %r440, 1;
	setp.ne.s32 	%p14, %r440, 0;
	@%p14 bra 	$L__BB23_9;
$L__BB23_12:
	setp.lt.u32 	%p15, %r6, 96;
	@%p15 bra 	$L__BB23_23;
	add.s32 	%r444, %r442, 64;
	cvt.u64.u32 	%rd29, %r442;
	add.s64 	%rd30, %rd29, %rd1;
	add.s64 	%rd45, %rd30, 64;
	mov.u32 	%r168, _ZZ9sw_kernelILi32ELi768EEvPKhiPiS1_S2_iS2_iE17s_query_seq_sdata;
$L__BB23_14:
	add.s32 	%r17, %r444, -64;
	setp.ge.s32 	%p16, %r17, %r151;
	mov.b16 	%rs92, 0;
	@%p16 bra 	$L__BB23_16;
	ld.global.u8 	%rs92, [%rd45+-64];
$L__BB23_16:
	add.s32 	%r169, %r168, %r444;
	add.s32 	%r18, %r169, 96;
	st.shared.u8 	[%r169+-64], %rs92;
	add.s32 	%r170, %r17, 32;
	setp.ge.s32 	%p17, %r170, %r151;
	mov.b16 	%rs93, 0;
	@%p17 bra 	$L__BB23_18;
	ld.global.u8 	%rs93, [%rd45+-32];
$L__BB23_18:
	st.shared.u8 	[%r18+-128], %rs93;
	setp.ge.s32 	%p18, %r444, %r151;
	mov.b16 	%rs94, 0;
	@%p18 bra 	$L__BB23_20;
	ld.global.u8 	%rs94, [%rd45];
$L__BB23_20:
	st.shared.u8 	[%r18+-96], %rs94;
	add.s32 	%r19, %r444, 32;
	setp.ge.s32 	%p19, %r19, %r151;
	mov.b16 	%rs95, 0;
	@%p19 bra 	$L__BB23_22;
	ld.global.u8 	%rs95, [%rd45+32];
$L__BB23_22:
	st.shared.u8 	[%r18+-64], %rs95;
	add.s32 	%r444, %r444, 128;
	add.s64 	%rd45, %rd45, 128;
	add.s32 	%r171, %r19, -96;
	setp.lt.u32 	%p20, %r171, 640;
	@%p20 bra 	$L__BB23_14;
$L__BB23_23:
	setp.lt.s32 	%p21, %r4, 1;
	mov.b32 	%r471, 0;
	@%p21 bra 	$L__BB23_99;
	cvt.s64.s32 	%rd31, %r155;
	mul.lo.s32 	%r174, %r5, 24;
	max.s32 	%r175, %r151, %r174;
	sub.s32 	%r21, %r175, %r174;
	mov.u32 	%r176, _ZZ9sw_kernelILi32ELi768EEvPKhiPiS1_S2_iS2_iE17s_query_seq_sdata;
	add.s32 	%r22, %r176, %r174;
	sub.s32 	%r445, %r155, %r156;
	cvta.to.global.u64 	%rd32, %rd16;
	add.s64 	%rd33, %rd31, %rd32;
	add.s64 	%rd46, %rd33, 1;
	mov.b32 	%r471, 0;
	mov.b16 	%rs120, 0;
	mov.u64 	%rd35, char_to_uint;
	mov.u16 	%rs121, %rs120;
	mov.u16 	%rs122, %rs120;
	mov.u16 	%rs123, %rs120;
	mov.u16 	%rs124, %rs120;
	mov.u16 	%rs125, %rs120;
	mov.u16 	%rs126, %rs120;
	mov.u16 	%rs127, %rs120;
	mov.u16 	%rs128, %rs120;
	mov.u16 	%rs129, %rs120;
	mov.u16 	%rs130, %rs120;
	mov.u16 	%rs131, %rs120;
	mov.u16 	%rs132, %rs120;
	mov.u16 	%rs133, %rs120;
	mov.u16 	%rs134, %rs120;
	mov.u16 	%rs135, %rs120;
	mov.u16 	%rs136, %rs120;
	mov.u16 	%rs137, %rs120;
	mov.u16 	%rs138, %rs120;
	mov.u16 	%rs139, %rs120;
	mov.u16 	%rs140, %rs120;
	mov.u16 	%rs141, %rs120;
	mov.u16 	%rs142, %rs120;
	mov.u16 	%rs143, %rs120;
$L__BB23_25:
	setp.eq.s32 	%p22, %r21, 0;
	cvt.u32.u16 	%r26, %rs120;
	shfl.sync.up.b32	%r27|%p23, %r26, 1, 0, -1;
	ld.global.s8 	%rd34, [%rd46];
	add.s64 	%rd36, %rd35, %rd34;
	ld.const.u8 	%rs35, [%rd36];
	mul.wide.u16 	%r28, %rs35, 20;
	@%p22 bra 	$L__BB23_98;
	setp.gt.u16 	%p24, %rs35, 19;
	mov.b32 	%r447, -4;
	@%p24 bra 	$L__BB23_28;
	ld.shared.u8 	%r178, [%r22];
	add.s32 	%r179, %r28, %r178;
	mov.u32 	%r180, _ZZ9sw_kernelILi32ELi768EEvPKhiPiS1_S2_iS2_iE17s_blosum62_matrix;
	add.s32 	%r181, %r180, %r179;
	ld.shared.s8 	%r447, [%r181];
$L__BB23_28:
	setp.eq.s32 	%p25, %r21, 1;
	setp.eq.s32 	%p26, %r5, 0;
	and.b32  	%r182, %r27, 65535;
	selp.b32 	%r183, 0, %r182, %p26;
	add.s32 	%r184, %r447, %r183;
	cvt.u32.u16 	%r31, %rs143;
	add.s32 	%r185, %r152, %r31;
	max.s32 	%r186, %r184, %r185;
	max.s32 	%r187, %r186, 0;
	cvt.u16.u32 	%rs143, %r187;
	and.b32  	%r32, %r187, 65535;
	max.s32 	%r471, %r471, %r32;
	@%p25 bra 	$L__BB23_98;
	mov.b32 	%r448, -4;
	@%p24 bra 	$L__BB23_31;
	ld.shared.u8 	%r189, [%r22+1];
	add.s32 	%r190, %r28, %r189;
	mov.u32 	%r191, _ZZ9sw_kernelILi32ELi768EEvPKhiPiS1_S2_iS2_iE17s_blosum62_matrix;
	add.s32 	%r192, %r191, %r190;
	ld.shared.s8 	%r448, [%r192];
$L__BB23_31:
	setp.eq.s32 	%p28, %r21, 2;
	add.s32 	%r193, %r448, %r31;
	cvt.u32.u16 	%r36, %rs142;
	max.u32 	%r194, %r36, %r32;
	add.s32 	%r195, %r194, %r152;
	max.s32 	%r196, %r193, %r195;
	max.s32 	%r197, %r196, 0;
	cvt.u16.u32 	%rs142, %r197;
	and.b32  	%r37, %r197, 65535;
	max.u32 	%r471, %r471, %r37;
	@%p28 bra 	$L__BB23_98;
	mov.b32 	%r449, -4;
	@%p24 bra 	$L__BB23_34;
	ld.shared.u8 	%r199, [%r22+2];
	add.s32 	%r200, %r28, %r199;
	mov.u32 	%r201, _ZZ9sw_kernelILi32ELi768EEvPKhiPiS1_S2_iS2_iE17s_blosum62_matrix;
	add.s32 	%r202, %r201, %r200;
	ld.shared.s8 	%r449, [%r202];
$L__BB23_34:
	setp.eq.s32 	%p30, %r21, 3;
	add.s32 	%r203, %r449, %r36;
	cvt.u32.u16 	%r41, %rs141;
	max.u32 	%r204, %r41, %r37;
	add.s32 	%r205, %r204, %r152;
	max.s32 	%r206, %r203, %r205;
	max.s32 	%r207, %r206, 0;
	cvt.u16.u32 	%rs141, %r207;
	and.b32  	%r42, %r207, 65535;
	max.u32 	%r471, %r471, %r42;
	@%p30 bra 	$L__BB23_98;
	mov.b32 	%r450, -4;
	@%p24 bra 	$L__BB23_37;
	ld.shared.u8 	%r209, [%r22+3];
	add.s32 	%r210, %r28, %r209;
	mov.u32 	%r211, _ZZ9sw_kernelILi32ELi768EEvPKhiPiS1_S2_iS2_iE17s_blosum62_matrix;
	add.s32 	%r212, %r211, %r210;
	ld.shared.s8 	%r450, [%r212];
$L__BB23_37:
	setp.eq.s32 	%p32, %r21, 4;
	add.s32 	%r213, %r450, %r41;
	cvt.u32.u16 	%r46, %rs140;
	max.u32 	%r214, %r46, %r42;
	add.s32 	%r215, %r214, %r152;
	max.s32 	%r216, %r213, %r215;
	max.s32 	%r217, %r216, 0;
	cvt.u16.u32 	%rs140, %r217;
	and.b32  	%r47, %r217, 65535;
	max.u32 	%r471, %r471, %r47;
	@%p32 bra 	$L__BB23_98;
	mov.b32 	%r451, -4;
	@%p24 bra 	$L__BB23_40;
	ld.shared.u8 	%r219, [%r22+4];
	add.s32 	%r220, %r28, %r219;
	mov.u32 	%r221, _ZZ9sw_kernelILi32ELi768EEvPKhiPiS1_S2_iS2_iE17s_blosum62_matrix;
	add.s32 	%r222, %r221, %r220;
	ld.shared.s8 	%r451, [%r222];
$L__BB23_40:
	setp.eq.s32 	%p34, %r21, 5;
	add.s32 	%r223, %r451, %r46;
	cvt.u32.u16 	%r51, %rs139;
	max.u32 	%r224, %r51, %r47;
	add.s32 	%r225, %r224, %r152;
	max.s32 	%r226, %r223, %r225;
	max.s32 	%r227, %r226, 0;
	cvt.u16.u32 	%rs139, %r227;
	and.b32  	%r52, %r227, 65535;
	max.u32 	%r471, %r471, %r52;
	@%p34 bra 	$L__BB23_98;
	mov.b32 	%r452, -4;
	@%p24 bra 	$L__BB23_43;
	ld.shared.u8 	%r229, [%r22+5];
	add.s32 	%r230, %r28, %r229;
	mov.u32 	%r231, _ZZ9sw_kernelILi32ELi768EEvPKhiPiS1_S2_iS2_iE17s_blosum62_matrix;
	add.s32 	%r232, %r231, %r230;
	ld.shared.s8 	%r452, [%r232];
$L__BB23_43:
	setp.eq.s32 	%p36, %r21, 6;
	add.s32 	%r233, %r452, %r51;
	cvt.u32.u16 	%r56, %rs138;
	max.u32 	%r234, %r56, %r52;
	add.s32 	%r235, %r234, %r152;
	max.s32 	%r236, %r233, %r235;
	max.s32 	%r237, %r236, 0;
	cvt.u16.u32 	%rs138, %r237;
	and.b32  	%r57, %r237, 65535;
	max.u32 	%r471, %r471, %r57;
	@%p36 bra 	$L__BB23_98;
	mov.b32 	%r453, -4;
	@%p24 bra 	$L__BB23_46;
	ld.shared.u8 	%r239, [%r22+6];
	add.s32 	%r240, %r28, %r239;
	mov.u32 	%r241, _ZZ9sw_kernelILi32ELi768EEvPKhiPiS1_S2_iS2_iE17s_blosum62_matrix;
	add.s32 	%r242, %r241, %r240;
	ld.shared.s8 	%r453, [%r242];
$L__BB23_46:
	setp.eq.s32 	%p38, %r21, 7;
	add.s32 	%r243, %r453, %r56;
	cvt.u32.u16 	%r61, %rs137;
	max.u32 	%r244, %r61, %r57;
	add.s32 	%r245, %r244, %r152;
	max.s32 	%r246, %r243, %r245;
	max.s32 	%r247, %r246, 0;
	cvt.u16.u32 	%rs137, %r247;
	and.b32  	%r62, %r247, 65535;
	max.u32 	%r471, %r471, %r62;
	@%p38 bra 	$L__BB23_98;
	mov.b32 	%r454, -4;
	@%p24 bra 	$L__BB23_49;
	ld.shared.u8 	%r249, [%r22+7];
	add.s32 	%r250, %r28, %r249;
	mov.u32 	%r251, _ZZ9sw_kernelILi32ELi768EEvPKhiPiS1_S2_iS2_iE17s_blosum62_matrix;
	add.s32 	%r252, %r251, %r250;
	ld.shared.s8 	%r454, [%r252];
$L__BB23_49:
	setp.eq.s32 	%p40, %r21, 8;
	add.s32 	%r253, %r454, %r61;
	cvt.u32.u16 	%r66, %rs136;
	max.u32 	%r254, %r66, %r62;
	add.s32 	%r255, %r254, %r152;
	max.s32 	%r256, %r253, %r255;
	max.s32 	%r257, %r256, 0;
	cvt.u16.u32 	%rs136, %r257;
	and.b32  	%r67, %r257, 65535;
	max.u32 	%r471, %r471, %r67;
	@%p40 bra 	$L__BB23_98;
	mov.b32 	%r455, -4;
	@%p24 bra 	$L__BB23_52;
	ld.shared.u8 	%r259, [%r22+8];
	add.s32 	%r260, %r28, %r259;
	mov.u32 	%r261, _ZZ9sw_kernelILi32ELi768EEvPKhiPiS1_S2_iS2_iE17s_blosum62_matrix;
	add.s32 	%r262, %r261, %r260;
	ld.shared.s8 	%r455, [%r262];
$L__BB23_52:
	setp.eq.s32 	%p42, %r21, 9;
	add.s32 	%r263, %r455, %r66;
	cvt.u32.u16 	%r71, %rs135;
	max.u32 	%r264, %r71, %r67;
	add.s32 	%r265, %r264, %r152;
	max.s32 	%r266, %r263, %r265;
	max.s32 	%r267, %r266, 0;
	cvt.u16.u32 	%rs135, %r267;
	and.b32  	%r72, %r267, 65535;
	max.u32 	%r471, %r471, %r72;
	@%p42 bra 	$L__BB23_98;
	mov.b32 	%r456, -4;
	@%p24 bra 	$L__BB23_55;
	ld.shared.u8 	%r269, [%r22+9];
	add.s32 	%r270, %r28, %r269;
	mov.u32 	%r271, _ZZ9sw_kernelILi32ELi768EEvPKhiPiS1_S2_iS2_iE17s_blosum62_matrix;
	add.s32 	%r272, %r271, %r270;
	ld.shared.s8 	%r456, [%r272];
$L__BB23_55:
	setp.eq.s32 	%p44, %r21, 10;
	add.s32 	%r273, %r456, %r71;
	cvt.u32.u16 	%r76, %rs134;
	max.u32 	%r274, %r76, %r72;
	add.s32 	%r275, %r274, %r152;
	max.s32 	%r276, %r273, %r275;
	max.s32 	%r277, %r276, 0;
	cvt.u16.u32 	%rs134, %r277;
	and.b32  	%r77, %r277, 65535;
	max.u32 	%r471, %r471, %r77;
	@%p44 bra 	$L__BB23_98;
	mov.b32 	%r457, -4;
	@%p24 bra 	$L__BB23_58;
	ld.shared.u8 	%r279, [%r22+10];
	add.s32 	%r280, %r28, %r279;
	mov.u32 	%r281, _ZZ9sw_kernelILi32ELi768EEvPKhiPiS1_S2_iS2_iE17s_blosum62_matrix;
	add.s32 	%r282, %r281, %r280;
	ld.shared.s8 	%r457, [%r282];
$L__BB23_58:
	setp.eq.s32 	%p46, %r21, 11;
	add.s32 	%r283, %r457, %r76;
	cvt.u32.u16 	%r81, %rs133;
	max.u32 	%r284, %r81, %r77;
	add.s32 	%r285, %r284, %r152;
	max.s32 	%r286, %r283, %r285;
	max.s32 	%r287, %r286, 0;
	cvt.u16.u32 	%rs133, %r287;
	and.b32  	%r82, %r287, 65535;
	max.u32 	%r471, %r471, %r82;
	@%p46 bra 	$L__BB23_98;
	mov.b32 	%r458, -4;
	@%p24 bra 	$L__BB23_61;
	ld.shared.u8 	%r289, [%r22+11];
	add.s32 	%r290, %r28, %r289;
	mov.u32 	%r291, _ZZ9sw_kernelILi32ELi768EEvPKhiPiS1_S2_iS2_iE17s_blosum62_matrix;
	add.s32 	%r292, %r291, %r290;
	ld.shared.s8 	%r458, [%r292];
$L__BB23_61:
	setp.eq.s32 	%p48, %r21, 12;
	add.s32 	%r293, %r458, %r81;
	cvt.u32.u16 	%r86, %rs132;
	max.u32 	%r294, %r86, %r82;
	add.s32 	%r295, %r294, %r152;
	max.s32 	%r296, %r293, %r295;
	max.s32 	%r297, %r296, 0;
	cvt.u16.u32 	%rs132, %r297;
	and.b32  	%r87, %r297, 65535;
	max.u32 	%r471, %r471, %r87;
	@%p48 bra 	$L__BB23_98;
	mov.b32 	%r459, -4;
	@%p24 bra 	$L__BB23_64;
	ld.shared.u8 	%r299, [%r22+12];
	add.s32 	%r300, %r28, %r299;
	mov.u32 	%r301, _ZZ9sw_kernelILi32ELi768EEvPKhiPiS1_S2_iS2_iE17s_blosum62_matrix;
	add.s32 	%r302, %r301, %r300;
	ld.shared.s8 	%r459, [%r302];
$L__BB23_64:
	setp.eq.s32 	%p50, %r21, 13;
	add.s32 	%r303, %r459, %r86;
	cvt.u32.u16 	%r91, %rs131;
	max.u32 	%r304, %r91, %r87;
	add.s32 	%r305, %r304, %r152;
	max.s32 	%r306, %r303, %r305;
	max.s32 	%r307, %r306, 0;
	cvt.u16.u32 	%rs131, %r307;
	and.b32  	%r92, %r307, 65535;
	max.u32 	%r471, %r471, %r92;
	@%p50 bra 	$L__BB23_98;
	mov.b32 	%r460, -4;
	@%p24 bra 	$L__BB23_67;
	ld.shared.u8 	%r309, [%r22+13];
	add.s32 	%r310, %r28, %r309;
	mov.u32 	%r311, _ZZ9sw_kernelILi32ELi768EEvPKhiPiS1_S2_iS2_iE17s_blosum62_matrix;
	add.s32 	%r312, %r311, %r310;
	ld.shared.s8 	%r460, [%r312];
$L__BB23_67:
	setp.eq.s32 	%p52, %r21, 14;
	add.s32 	%r313, %r460, %r91;
	cvt.u32.u16 	%r96, %rs130;
	max.u32 	%r314, %r96, %r92;
	add.s32 	%r315, %r314, %r152;
	max.s32 	%r316, %r313, %r315;
	max.s32 	%r317, %r316, 0;
	cvt.u16.u32 	%rs130, %r317;
	and.b32  	%r97, %r317, 65535;
	max.u32 	%r471, %r471, %r97;
	@%p52 bra 	$L__BB23_98;
	mov.b32 	%r461, -4;
	@%p24 bra 	$L__BB23_70;
	ld.shared.u8 	%r319, [%r22+14];
	add.s32 	%r320, %r28, %r319;
	mov.u32 	%r321, _ZZ9sw_kernelILi32ELi768EEvPKhiPiS1_S2_iS2_iE17s_blosum62_matrix;
	add.s32 	%r322, %r321, %r320;
	ld.shared.s8 	%r461, [%r322];
$L__BB23_70:
	setp.eq.s32 	%p54, %r21, 15;
	add.s32 	%r323, %r461, %r96;
	cvt.u32.u16 	%r101, %rs129;
	max.u32 	%r324, %r101, %r97;
	add.s32 	%r325, %r324, %r152;
	max.s32 	%r326, %r323, %r325;
	max.s32 	%r327, %r326, 0;
	cvt.u16.u32 	%rs129, %r327;
	and.b32  	%r102, %r327, 65535;
	max.u32 	%r471, %r471, %r102;
	@%p54 bra 	$L__BB23_98;
	mov.b32 	%r462, -4;
	@%p24 bra 	$L__BB23_73;
	ld.shared.u8 	%r329, [%r22+15];
	add.s32 	%r330, %r28, %r329;
	mov.u32 	%r331, _ZZ9sw_kernelILi32ELi768EEvPKhiPiS1_S2_iS2_iE17s_blosum62_matrix;
	add.s32 	%r332, %r331, %r330;
	ld.shared.s8 	%r462, [%r332];
$L__BB23_73:
	setp.eq.s32 	%p56, %r21, 16;
	add.s32 	%r333, %r462, %r101;
	cvt.u32.u16 	%r106, %rs128;
	max.u32 	%r334, %r106, %r102;
	add.s32 	%r335, %r334, %r152;
	max.s32 	%r336, %r333, %r335;
	max.s32 	%r337, %r336, 0;
	cvt.u16.u32 	%rs128, %r337;
	and.b32  	%r107, %r337, 65535;
	max.u32 	%r471, %r471, %r107;
	@%p56 bra 	$L__BB23_98;
	mov.b32 	%r463, -4;
	@%p24 bra 	$L__BB23_76;
	ld.shared.u8 	%r339, [%r22+16];
	add.s32 	%r340, %r28, %r339;
	mov.u32 	%r341, _ZZ9sw_kernelILi32ELi768EEvPKhiPiS1_S2_iS2_iE17s_blosum62_matrix;
	add.s32 	%r342, %r341, %r340;
	ld.shared.s8 	%r463, [%r342];
$L__BB23_76:
	setp.eq.s32 	%p58, %r21, 17;
	add.s32 	%r343, %r463, %r106;
	cvt.u32.u16 	%r111, %rs127;
	max.u32 	%r344, %r111, %r107;
	add.s32 	%r345, %r344, %r152;
	max.s32 	%r346, %r343, %r345;
	max.s32 	%r347, %r346, 0;
	cvt.u16.u32 	%rs127, %r347;
	and.b32  	%r112, %r347, 65535;
	max.u32 	%r471, %r471, %r112;
	@%p58 bra 	$L__BB23_98;
	mov.b32 	%r464, -4;
	@%p24 bra 	$L__BB23_79;
	ld.shared.u8 	%r349, [%r22+17];
	add.s32 	%r350, %r28, %r349;
	mov.u32 	%r351, _ZZ9sw_kernelILi32ELi768EEvPKhiPiS1_S2_iS2_iE17s_blosum62_matrix;
	add.s32 	%r352, %r351, %r350;
	ld.shared.s8 	%r464, [%r352];
$L__BB23_79:
	setp.eq.s32 	%p60, %r21, 18;
	add.s32 	%r353, %r464, %r111;
	cvt.u32.u16 	%r116, %rs126;
	max.u32 	%r354, %r116, %r112;
	add.s32 	%r355, %r354, %r152;
	max.s32 	%r356, %r353, %r355;
	max.s32 	%r357, %r356, 0;
	cvt.u16.u32 	%rs126, %r357;
	and.b32  	%r117, %r357, 65535;
	max.u32 	%r471, %r471, %r117;
	@%p60 bra 	$L__BB23_98;
	mov.b32 	%r465, -4;
	@%p24 bra 	$L__BB23_82;
	ld.shared.u8 	%r359, [%r22+18];
	add.s32 	%r360, %r28, %r359;
	mov.u32 	%r361, _ZZ9sw_kernelILi32ELi768EEvPKhiPiS1_S2_iS2_iE17s_blosum62_matrix;
	add.s32 	%r362, %r361, %r360;
	ld.shared.s8 	%r465, [%r362];
$L__BB23_82:
	setp.eq.s32 	%p62, %r21, 19;
	add.s32 	%r363, %r465, %r116;
	cvt.u32.u16 	%r121, %rs125;
	max.u32 	%r364, %r121, %r117;
	add.s32 	%r365, %r364, %r152;
	max.s32 	%r366, %r363, %r365;
	max.s32 	%r367, %r366, 0;
	cvt.u16.u32 	%rs125, %r367;
	and.b32  	%r122, %r367, 65535;
	max.u32 	%r471, %r471, %r122;
	@%p62 bra 	$L__BB23_98;
	mov.b32 	%r466, -4;
	@%p24 bra 	$L__BB23_85;
	ld.shared.u8 	%r369, [%r22+19];
	add.s32 	%r370, %r28, %r369;
	mov.u32 	%r371, _ZZ9sw_kernelILi32ELi768EEvPKhiPiS1_S2_iS2_iE17s_blosum62_matrix;
	add.s32 	%r372, %r371, %r370;
	ld.shared.s8 	%r466, [%r372];
$L__BB23_85:
	setp.eq.s32 	%p64, %r21, 20;
	add.s32 	%r373, %r466, %r121;
	cvt.u32.u16 	%r126, %rs124;
	max.u32 	%r374, %r126, %r122;
	add.s32 	%r375, %r374, %r152;
	max.s32 	%r376, %r373, %r375;
	max.s32 	%r377, %r376, 0;
	cvt.u16.u32 	%rs124, %r377;
	and.b32  	%r127, %r377, 65535;
	max.u32 	%r471, %r471, %r127;
	@%p64 bra 	$L__BB23_98;
	mov.b32 	%r467, -4;
	@%p24 bra 	$L__BB23_88;
	ld.shared.u8 	%r379, [%r22+20];
	add.s32 	%r380, %r28, %r379;
	mov.u32 	%r381, _ZZ9sw_kernelILi32ELi768EEvPKhiPiS1_S2_iS2_iE17s_blosum62_matrix;
	add.s32 	%r382, %r381, %r380;
	ld.shared.s8 	%r467, [%r382];
$L__BB23_88:
	setp.eq.s32 	%p66, %r21, 21;
	add.s32 	%r383, %r467, %r126;
	cvt.u32.u16 	%r131, %rs123;
	max.u32 	%r384, %r131, %r127;
	add.s32 	%r385, %r384, %r152;
	max.s32 	%r386, %r383, %r385;
	max.s32 	%r387, %r386, 0;
	cvt.u16.u32 	%rs123, %r387;
	and.b32  	%r132, %r387, 65535;
	max.u32 	%r471, %r471, %r132;
	@%p66 bra 	$L__BB23_98;
	mov.b32 	%r468, -4;
	@%p24 bra 	$L__BB23_91;
	ld.shared.u8 	%r389, [%r22+21];
	add.s32 	%r390, %r28, %r389;
	mov.u32 	%r391, _ZZ9sw_kernelILi32ELi768EEvPKhiPiS1_S2_iS2_iE17s_blosum62_matrix;
	add.s32 	%r392, %r391, %r390;
	ld.shared.s8 	%r468, [%r392];
$L__BB23_91:
	setp.eq.s32 	%p68, %r21, 22;
	add.s32 	%r393, %r468, %r131;
	cvt.u32.u16 	%r136, %rs122;
	max.u32 	%r394, %r136, %r132;
	add.s32 	%r395, %r394, %r152;
	max.s32 	%r396, %r393, %r395;
	max.s32 	%r397, %r396, 0;
	cvt.u16.u32 	%rs122, %r397;
	and.b32  	%r137, %r397, 65535;
	max.u32 	%r471, %r471, %r137;
	@%p68 bra 	$L__BB23_98;
	mov.b32 	%r469, -4;
	@%p24 bra 	$L__BB23_94;
	ld.shared.u8 	%r399, [%r22+22];
	add.s32 	%r400, %r28, %r399;
	mov.u32 	%r401, _ZZ9sw_kernelILi32ELi768EEvPKhiPiS1_S2_iS2_iE17s_blosum62_matrix;
	add.s32 	%r402, %r401, %r400;
	ld.shared.s8 	%r469, [%r402];
$L__BB23_94:
	setp.eq.s32 	%p70, %r21, 23;
	add.s32 	%r403, %r469, %r136;
	cvt.u32.u16 	%r141, %rs121;
	max.u32 	%r404, %r141, %r137;
	add.s32 	%r405, %r404, %r152;
	max.s32 	%r406, %r403, %r405;
	max.s32 	%r407, %r406, 0;
	cvt.u16.u32 	%rs121, %r407;
	and.b32  	%r142, %r407, 65535;
	max.u32 	%r471, %r471, %r142;
	@%p70 bra 	$L__BB23_98;
	mov.b32 	%r470, -4;
	@%p24 bra 	$L__BB23_97;
	ld.shared.u8 	%r409, [%r22+23];
	add.s32 	%r410, %r28, %r409;
	mov.u32 	%r411, _ZZ9sw_kernelILi32ELi768EEvPKhiPiS1_S2_iS2_iE17s_blosum62_matrix;
	add.s32 	%r412, %r411, %r410;
	ld.shared.s8 	%r470, [%r412];
$L__BB23_97:
	add.s32 	%r413, %r470, %r141;
	max.u32 	%r414, %r26, %r142;
	add.s32 	%r415, %r414, %r152;
	max.s32 	%r416, %r413, %r415;
	max.s32 	%r417, %r416, 0;
	cvt.u16.u32 	%rs120, %r417;
	and.b32  	%r418, %r417, 65535;
	max.u32 	%r471, %r471, %r418;
$L__BB23_98:
	cvt.u32.u16 	%r419, %rs120;
	shfl.sync.up.b32	%r420|%p72, %r419, 1, 0, -1;
	add.s32 	%r445, %r445, 1;
	add.s64 	%rd46, %rd46, 1;
	setp.ne.s32 	%p73, %r445, -1;
	@%p73 bra 	$L__BB23_25;
$L__BB23_99:
	shl.b32 	%r421, %r5, 2;
	mov.u32 	%r422, _ZZ9sw_kernelILi32ELi768EEvPKhiPiS1_S2_iS2_iE17s_reduction_array;
	add.s32 	%r150, %r422, %r421;
	st.shared.u32 	[%r150], %r471;
	bar.warp.sync 	-1;
	setp.gt.u32 	%p74, %r5, 15;
	@%p74 bra 	$L__BB23_101;
	ld.shared.u32 	%r423, [%r150];
	ld.shared.u32 	%r424, [%r150+64];
	max.s32 	%r425, %r423, %r424;
	st.shared.u32 	[%r150], %r425;
$L__BB23_101:
	bar.warp.sync 	-1;
	setp.gt.u32 	%p75, %r5, 7;
	@%p75 bra 	$L__BB23_103;
	ld.shared.u32 	%r426, [%r150];
	ld.shared.u32 	%r427, [%r150+32];
	max.s32 	%r428, %r426, %r427;
	st.shared.u32 	[%r150], %r428;
$L__BB23_103:
	bar.warp.sync 	-1;
	setp.gt.u32 	%p76, %r5, 3;
	@%p76 bra 	$L__BB23_105;
	ld.shared.u32 	%r429, [%r150];
	ld.shared.u32 	%r430, [%r150+16];
	max.s32 	%r431, %r429, %r430;
	st.shared.u32 	[%r150], %r431;
$L__BB23_105:
	bar.warp.sync 	-1;
	setp.gt.u32 	%p77, %r5, 1;
	@%p77 bra 	$L__BB23_107;
	ld.shared.u32 	%r432, [%r150];
	ld.shared.u32 	%r433, [%r150+8];
	max.s32 	%r434, %r432, %r433;
	st.shared.u32 	[%r150], %r434;
$L__BB23_107:
	bar.warp.sync 	-1;
	setp.ne.s32 	%p78, %r5, 0;
	@%p78 bra 	$L__BB23_109;
	ld.shared.u32 	%r435, [%r150];
	ld.shared.u32 	%r436, [_ZZ9sw_kernelILi32ELi768EEvPKhiPiS1_S2_iS2_iE17s_reduction_array+4];
	max.s32 	%r437, %r435, %r436;
	st.shared.u32 	[%r150], %r437;
$L__BB23_109:
	setp.ne.s32 	%p79, %r5, 0;
	bar.warp.sync 	-1;
	@%p79 bra 	$L__BB23_111;
	ld.param.u64 	%rd42, [_Z9sw_kernelILi32ELi768EEvPKhiPiS1_S2_iS2_i_param_6];
	ld.shared.u32 	%r438, [_ZZ9sw_kernelILi32ELi768EEvPKhiPiS1_S2_iS2_iE17s_reduction_array];
	cvta.to.global.u64 	%rd37, %rd42;
	mul.wide.u32 	%rd38, %r1, 4;
	add.s64 	%rd39, %rd37, %rd38;
	st.global.u32 	[%rd39], %r438;
$L__BB23_111:
	bar.sync 	0;
$L__BB23_112:
	ret;

}
	// .globl	_Z9sw_kernelILi32ELi800EEvPKhiPiS1_S2_iS2_i
.visible .entry _Z9sw_kernelILi32ELi800EEvPKhiPiS1_S2_iS2_i(
	.param .u64 .ptr .align 1 _Z9sw_kernelILi32ELi800EEvPKhiPiS1_S2_iS2_i_param_0,
	.param .u32 _Z9sw_kernelILi32ELi800EEvPKhiPiS1_S2_iS2_i_param_1,
	.param .u64 .ptr .align 1 _Z9sw_kernelILi32ELi800EEvPKhiPiS1_S2_iS2_i_param_2,
	.param .u64 .ptr .align 1 _Z9sw_kernelILi32ELi800EEvPKhiPiS1_S2_iS2_i_param_3,
	.param .u64 .ptr .align 1 _Z9sw_kernelILi32ELi800EEvPKhiPiS1_S2_iS2_i_param_4,
	.param .u32 _Z9sw_kernelILi32ELi800EEvPKhiPiS1_S2_iS2_i_param_5,
	.param .u64 .ptr .align 1 _Z9sw_kernelILi32ELi800EEvPKhiPiS1_S2_iS2_i_param_6,
	.param .u32 _Z9sw_kernelILi32ELi800EEvPKhiPiS1_S2_iS2_i_param_7
)
{
	.reg .pred 	%p<82>;
	.reg .b16 	%rs<149>;
	.reg .b32 	%r<490>;
	.reg .b64 	%rd<47>;
	// demoted variable
	.shared .align 1 .b8 _ZZ9sw_kernelILi32ELi800EEvPKhiPiS1_S2_iS2_iE17s_blosum62_matrix[400];
	// demoted variable
	.shared .align 1 .b8 _ZZ9sw_kernelILi32ELi800EEvPKhiPiS1_S2_iS2_iE17s_query_seq_sdata[800];
	// demoted variable
	.shared .align 4 .b8 _ZZ9sw_kernelILi32ELi800EEvPKhiPiS1_S2_iS2_iE17s_reduction_array[128];
	ld.param.u64 	%rd19, [_Z9sw_kernelILi32ELi800EEvPKhiPiS1_S2_iS2_i_param_0];
	ld.param.u32 	%r156, [_Z9sw_kernelILi32ELi800EEvPKhiPiS1_S2_iS2_i_param_1];
	ld.param.u64 	%rd15, [_Z9sw_kernelILi32ELi800EEvPKhiPiS1_S2_iS2_i_param_2];
	ld.param.u64 	%rd16, [_Z9sw_kernelILi32ELi800EEvPKhiPiS1_S2_iS2_i_param_3];
	ld.param.u64 	%rd17, [_Z9sw_kernelILi32ELi800EEvPKhiPiS1_S2_iS2_i_param_4];
	ld.param.u32 	%r158, [_Z9sw_kernelILi32ELi800EEvPKhiPiS1_S2_iS2_i_param_5];
	ld.param.u64 	%rd18, [_Z9sw_kernelILi32ELi800EEvPKhiPiS1_S2_iS2_i_param_6];
	ld.param.u32 	%r157, [_Z9sw_kernelILi32ELi800EEvPKhiPiS1_S2_iS2_i_param_7];
	cvta.to.global.u64 	%rd1, %rd19;
	cvta.to.global.u64 	%rd2, %rd18;
	mov.u32 	%r1, %ctaid.x;
	setp.ge.s32 	%p1, %r1, %r158;
	@%p1 bra 	$L__BB24_115;
	cvta.to.global.u64 	%rd20, %rd15;
	cvta.to.global.u64 	%rd21, %rd17;
	mul.wide.u32 	%rd22, %r1, 4;
	add.s64 	%rd23, %rd20, %rd22;
	ld.global.u32 	%r159, [%rd23];
	mul.wide.s32 	%rd24, %r159, 4;
	add.s64 	%rd25, %rd21, %rd24;
	ld.global.u32 	%r160, [%rd25+-4];
	ld.global.u32 	%r161, [%rd25];
	not.b32 	%r162, %r160;
	add.s32 	%r4, %r161, %r162;
	setp.ne.s32 	%p2, %r156, 0;
	setp.ne.s32 	%p3, %r4, 0;
	and.pred  	%p4, %p2, %p3;
	setp.lt.s32 	%p5, %r156, 801;
	and.pred  	%p6, %p5, %p4;
	setp.le.s32 	%p7, %r160, %r161;
	and.pred  	%p8, %p6, %p7;
	@%p8 bra 	$L__BB24_3;
	add.s64 	%rd41, %rd2, %rd22;
	mov.b32 	%r455, -1;
	st.global.u32 	[%rd41], %r455;
	bra.uni 	$L__BB24_115;
$L__BB24_3:
	mov.u32 	%r5, %tid.x;
	setp.gt.u32 	%p9, %r5, 399;
	@%p9 bra 	$L__BB24_6;
	cvt.u64.u32 	%rd26, %r5;
	mov.u64 	%rd27, blosum62_matrix_cuda_global;
	add.s64 	%rd44, %rd27, %rd26;
	mov.u32 	%r163, _ZZ9sw_kernelILi32ELi800EEvPKhiPiS1_S2_iS2_iE17s_blosum62_matrix;
	mov.u32 	%r459, %r5;
$L__BB24_5:
	ld.global.u8 	%rs87, [%rd44];
	add.s32 	%r164, %r163, %r459;
	st.shared.u8 	[%r164], %rs87;
	add.s32 	%r15, %r459, 32;
	add.s64 	%rd44, %rd44, 32;
	setp.lt.u32 	%p10, %r459, 368;
	mov.u32 	%r459, %r15;
	@%p10 bra 	$L__BB24_5;
$L__BB24_6:
	setp.gt.u32 	%p11, %r5, 799;
	@%p11 bra 	$L__BB24_23;
	max.u32 	%r165, %r5, 768;
	sub.s32 	%r166, %r165, %r5;
	add.s32 	%r6, %r166, 31;
	and.b32  	%r167, %r6, 96;
	setp.eq.s32 	%p12, %r167, 96;
	mov.u32 	%r458, %r5;
	@%p12 bra 	$L__BB24_12;
	cvt.u64.u32 	%rd28, %r5;
	add.s64 	%rd43, %rd1, %rd28;
	shr.u32 	%r168, %r6, 5;
	add.s32 	%r169, %r168, 1;
	and.b32  	%r170, %r169, 3;
	neg.s32 	%r456, %r170;
	mov.u32 	%r171, _ZZ9sw_kernelILi32ELi800EEvPKhiPiS1_S2_iS2_iE17s_query_seq_sdata;
	mov.u32 	%r458, %r5;
$L__BB24_9:
	.pragma "nounroll";
	setp.ge.s32 	%p13, %r458, %r156;
	mov.b16 	%rs94, 0;
	@%p13 bra 	$L__BB24_11;
	ld.global.u8 	%rs94, [%rd43];
$L__BB24_11:
	add.s32 	%r172, %r171, %r458;
	st.shared.u8 	[%r172], %rs94;
	add.s32 	%r458, %r458, 32;
	add.s64 	%rd43, %rd43, 32;
	add.s32 	%r456, %r456, 1;
	setp.ne.s32 	%p14, %r456, 0;
	@%p14 bra 	$L__BB24_9;
$L__BB24_12:
	setp.lt.u32 	%p15, %r6, 96;
	@%p15 bra 	$L__BB24_23;
	add.s32 	%r460, %r458, 64;
	cvt.u64.u32 	%rd29, %r458;
	add.s64 	%rd30, %rd29, %rd1;
	add.s64 	%rd45, %rd30, 64;
	mov.u32 	%r173, _ZZ9sw_kernelILi32ELi800EEvPKhiPiS1_S2_iS2_iE17s_query_seq_sdata;
$L__BB24_14:
	add.s32 	%r17, %r460, -64;
	setp.ge.s32 	%p16, %r17, %r156;
	mov.b16 	%rs95, 0;
	@%p16 bra 	$L__BB24_16;
	ld.global.u8 	%rs95, [%rd45+-64];
$L__BB24_16:
	add.s32 	%r174, %r173, %r460;
	add.s32 	%r18, %r174, 96;
	st.shared.u8 	[%r174+-64], %rs95;
	add.s32 	%r175, %r17, 32;
	setp.ge.s32 	%p17, %r175, %r156;
	mov.b16 	%rs96, 0;
	@%p17 bra 	$L__BB24_18;
	ld.global.u8 	%rs96, [%rd45+-32];
$L__BB24_18:
	st.shared.u8 	[%r18+-128], %rs96;
	setp.ge.s32 	%p18, %r460, %r156;
	mov.b16 	%rs97, 0;
	@%p18 bra 	$L__BB24_20;
	ld.global.u8 	%rs97, [%rd45];
$L__BB24_20:
	st.shared.u8 	[%r18+-96], %rs97;
	add.s32 	%r19, %r460, 32;
	setp.ge.s32 	%p19, %r19, %r156;
	mov.b16 	%rs98, 0;
	@%p19 bra 	$L__BB24_22;
	ld.global.u8 	%rs98, [%rd45+32];
$L__BB24_22:
	st.shared.u8 	[%r18+-64], %rs98;
	add.s32 	%r460, %r460, 128;
	add.s64 	%rd45, %rd45, 128;
	add.s32 	%r176, %r19, -96;
	setp.lt.u32 	%p20, %r176, 672;
	@%p20 bra 	$L__BB24_14;
$L__BB24_23:
	setp.lt.s32 	%p21, %r4, 1;
	mov.b32 	%r488, 0;
	@%p21 bra 	$L__BB24_102;
	cvt.s64.s32 	%rd31, %r160;
	mul.lo.s32 	%r179, %r5, 25;
	max.s32 	%r180, %r156, %r179;
	sub.s32 	%r21, %r180, %r179;
	mov.u32 	%r181, _ZZ9sw_kernelILi32ELi800EEvPKhiPiS1_S2_iS2_iE17s_query_seq_sdata;
	add.s32 	%r22, %r181, %r179;
	sub.s32 	%r461, %r160, %r161;
	cvta.to.global.u64 	%rd32, %rd16;
	add.s64 	%rd33, %rd31, %rd32;
	add.s64 	%rd46, %rd33, 1;
	mov.b32 	%r488, 0;
	mov.b16 	%rs124, 0;
	mov.u64 	%rd35, char_to_uint;
	mov.u16 	%rs125, %rs124;
	mov.u16 	%rs126, %rs124;
	mov.u16 	%rs127, %rs124;
	mov.u16 	%rs128, %rs124;
	mov.u16 	%rs129, %rs124;
	mov.u16 	%rs130, %rs124;
	mov.u16 	%rs131, %rs124;
	mov.u16 	%rs132, %rs124;
	mov.u16 	%rs133, %rs124;
	mov.u16 	%rs134, %rs124;
	mov.u16 	%rs135, %rs124;
	mov.u16 	%rs136, %rs124;
	mov.u16 	%rs137, %rs124;
	mov.u16 	%rs138, %rs124;
	mov.u16 	%rs139, %rs124;
	mov.u16 	%rs140, %rs124;
	mov.u16 	%rs141, %rs124;
	mov.u16 	%rs142, %rs124;
	mov.u16 	%rs143, %rs124;
	mov.u16 	%rs144, %rs124;
	mov.u16 	%rs145, %rs124;
	mov.u16 	%rs146, %rs124;
	mov.u16 	%rs147, %rs124;
	mov.u16 	%rs148, %rs124;
$L__BB24_25:
	setp.eq.s32 	%p22, %r21, 0;
	cvt.u32.u16 	%r26, %rs124;
	shfl.sync.up.b32	%r27|%p23, %r26, 1, 0, -1;
	ld.global.s8 	%rd34, [%rd46];
	add.s64 	%rd36, %rd35, %rd34;
	ld.const.u8 	%rs36, [%rd36];
	mul.wide.u16 	%r28, %rs36, 20;
	@%p22 bra 	$L__BB24_101;
	setp.gt.u16 	%p24, %rs36, 19;
	mov.b32 	%r463, -4;
	@%p24 bra 	$L__BB24_28;
	ld.shared.u8 	%r183, [%r22];
	add.s32 	%r184, %r28, %r183;
	mov.u32 	%r185, _ZZ9sw_kernelILi32ELi800EEvPKhiPiS1_S2_iS2_iE17s_blosum62_matrix;
	add.s32 	%r186, %r185, %r184;
	ld.shared.s8 	%r463, [%r186];
$L__BB24_28:
	setp.eq.s32 	%p25, %r21, 1;
	setp.eq.s32 	%p26, %r5, 0;
	and.b32  	%r187, %r27, 65535;
	selp.b32 	%r188, 0, %r187, %p26;
	add.s32 	%r189, %r463, %r188;
	cvt.u32.u16 	%r31, %rs148;
	add.s32 	%r190, %r157, %r31;
	max.s32 	%r191, %r189, %r190;
	max.s32 	%r192, %r191, 0;
	cvt.u16.u32 	%rs148, %r192;
	and.b32  	%r32, %r192, 65535;
	max.s32 	%r488, %r488, %r32;
	@%p25 bra 	$L__BB24_101;
	mov.b32 	%r464, -4;
	@%p24 bra 	$L__BB24_31;
	ld.shared.u8 	%r194, [%r22+1];
	add.s32 	%r195, %r28, %r194;
	mov.u32 	%r196, _ZZ9sw_kernelILi32ELi800EEvPKhiPiS1_S2_iS2_iE17s_blosum62_matrix;
	add.s32 	%r197, %r196, %r195;
	ld.shared.s8 	%r464, [%r197];
$L__BB24_31:
	setp.eq.s32 	%p28, %r21, 2;
	add.s32 	%r198, %r464, %r31;
	cvt.u32.u16 	%r36, %rs147;
	max.u32 	%r199, %r36, %r32;
	add.s32 	%r200, %r199, %r157;
	max.s32 	%r201, %r198, %r200;
	max.s32 	%r202, %r201, 0;
	cvt.u16.u32 	%rs147, %r202;
	and.b32  	%r37, %r202, 65535;
	max.u32 	%r488, %r488, %r37;
	@%p28 bra 	$L__BB24_101;
	mov.b32 	%r465, -4;
	@%p24 bra 	$L__BB24_34;
	ld.shared.u8 	%r204, [%r22+2];
	add.s32 	%r205, %r28, %r204;
	mov.u32 	%r206, _ZZ9sw_kernelILi32ELi800EEvPKhiPiS1_S2_iS2_iE17s_blosum62_matrix;
	add.s32 	%r207, %r206, %r205;
	ld.shared.s8 	%r465, [%r207];
$L__BB24_34:
	setp.eq.s32 	%p30, %r21, 3;
	add.s32 	%r208, %r465, %r36;
	cvt.u32.u16 	%r41, %rs146;
	max.u32 	%r209, %r41, %r37;
	add.s32 	%r210, %r209, %r157;
	max.s32 	%r211, %r208, %r210;
	max.s32 	%r212, %r211, 0;
	cvt.u16.u32 	%rs146, %r212;
	and.b32  	%r42, %r212, 65535;
	max.u32 	%r488, %r488, %r42;
	@%p30 bra 	$L__BB24_101;
	mov.b32 	%r466, -4;
	@%p24 bra 	$L__BB24_37;
	ld.shared.u8 	%r214, [%r22+3];
	add.s32 	%r215, %r28, %r214;
	mov.u32 	%r216, _ZZ9sw_kernelILi32ELi800EEvPKhiPiS1_S2_iS2_iE17s_blosum62_matrix;
	add.s32 	%r217, %r216, %r215;
	ld.shared.s8 	%r466, [%r217];
$L__BB24_37:
	setp.eq.s32 	%p32, %r21, 4;
	add.s32 	%r218, %r466, %r41;
	cvt.u32.u16 	%r46, %rs145;
	max.u32 	%r219, %r46, %r42;
	add.s32 	%r220, %r219, %r157;
	max.s32 	%r221, %r218, %r220;
	max.s32 	%r222, %r221, 0;
	cvt.u16.u32 	%rs145, %r222;
	and.b32  	%r47, %r222, 65535;
	max.u32 	%r488, %r488, %r47;
	@%p32 bra 	$L__BB24_101;
	mov.b32 	%r467, -4;
	@%p24 bra 	$L__BB24_40;
	ld.shared.u8 	%r224, [%r22+4];
	add.s32 	%r225, %r28, %r224;
	mov.u32 	%r226, _ZZ9sw_kernelILi32ELi800EEvPKhiPiS1_S2_iS2_iE17s_blosum62_matrix;
	add.s32 	%r227, %r226, %r225;
	ld.shared.s8 	%r467, [%r227];
$L__BB24_40:
	setp.eq.s32 	%p34, %r21, 5;
	add.s32 	%r228, %r467, %r46;
	cvt.u32.u16 	%r51, %rs144;
	max.u32 	%r229, %r51, %r47;
	add.s32 	%r230, %r229, %r157;
	max.s32 	%r231, %r228, %r230;
	max.s32 	%r232, %r231, 0;
	cvt.u16.u32 	%rs144, %r232;
	and.b32  	%r52, %r232, 65535;
	max.u32 	%r488, %r488, %r52;
	@%p34 bra 	$L__BB24_101;
	mov.b32 	%r468, -4;
	@%p24 bra 	$L__BB24_43;
	ld.shared.u8 	%r234, [%r22+5];
	add.s32 	%r235, %r28, %r234;
	mov.u32 	%r236, _ZZ9sw_kernelILi32ELi800EEvPKhiPiS1_S2_iS2_iE17s_blosum62_matrix;
	add.s32 	%r237, %r236, %r235;
	ld.shared.s8 	%r468, [%r237];
$L__BB24_43:
	setp.eq.s32 	%p36, %r21, 6;
	add.s32 	%r238, %r468, %r51;
	cvt.u32.u16 	%r56, %rs143;
	max.u32 	%r239, %r56, %r52;
	add.s32 	%r240, %r239, %r157;
	max.s32 	%r241, %r238, %r240;
	max.s32 	%r242, %r241, 0;
	cvt.u16.u32 	%rs143, %r242;
	and.b32  	%r57, %r242, 65535;
	max.u32 	%r488, %r488, %r57;
	@%p36 bra 	$L__BB24_101;
	mov.b32 	%r469, -4;
	@%p24 bra 	$L__BB24_46;
	ld.shared.u8 	%r244, [%r22+6];
	add.s32 	%r245, %r28, %r244;
	mov.u32 	%r246, _ZZ9sw_kernelILi32ELi800EEvPKhiPiS1_S2_iS2_iE17s_blosum62_matrix;
	add.s32 	%r247, %r246, %r245;
	ld.shared.s8 	%r469, [%r247];
$L__BB24_46:
	setp.eq.s32 	%p38, %r21, 7;
	add.s32 	%r248, %r469, %r56;
	cvt.u32.u16 	%r61, %rs142;
	max.u32 	%r249, %r61, %r57;
	add.s32 	%r250, %r249, %r157;
	max.s32 	%r251, %r248, %r250;
	max.s32 	%r252, %r251, 0;
	cvt.u16.u32 	%rs142, %r252;
	and.b32  	%r62, %r252, 65535;
	max.u32 	%r488, %r488, %r62;
	@%p38 bra 	$L__BB24_101;
	mov.b32 	%r470, -4;
	@%p24 bra 	$L__BB24_49;
	ld.shared.u8 	%r254, [%r22+7];
	add.s32 	%r255, %r28, %r254;
	mov.u32 	%r256, _ZZ9sw_kernelILi32ELi800EEvPKhiPiS1_S2_iS2_iE17s_blosum62_matrix;
	add.s32 	%r257, %r256, %r255;
	ld.shared.s8 	%r470, [%r257];
$L__BB24_49:
	setp.eq.s32 	%p40, %r21, 8;
	add.s32 	%r258, %r470, %r61;
	cvt.u32.u16 	%r66, %rs141;
	max.u32 	%r259, %r66, %r62;
	add.s32 	%r260, %r259, %r157;
	max.s32 	%r261, %r258, %r260;
	max.s32 	%r262, %r261, 0;
	cvt.u16.u32 	%rs141, %r262;
	and.b32  	%r67, %r262, 65535;
	max.u32 	%r488, %r488, %r67;
	@%p40 bra 	$L__BB24_101;
	mov.b32 	%r471, -4;
	@%p24 bra 	$L__BB24_52;
	ld.shared.u8 	%r264, [%r22+8];
	add.s32 	%r265, %r28, %r264;
	mov.u32 	%r266, _ZZ9sw_kernelILi32ELi800EEvPKhiPiS1_S2_iS2_iE17s_blosum62_matrix;
	add.s32 	%r267, %r266, %r265;
	ld.shared.s8 	%r471, [%r267];
$L__BB24_52:
	setp.eq.s32 	%p42, %r21, 9;
	add.s32 	%r268, %r471, %r66;
	cvt.u32.u16 	%r71, %rs140;
	max.u32 	%r269, %r71, %r67;
	add.s32 	%r270, %r269, %r157;
	max.s32 	%r271, %r268, %r270;
	max.s32 	%r272, %r271, 0;
	cvt.u16.u32 	%rs140, %r272;
	and.b32  	%r72, %r272, 65535;
	max.u32 	%r488, %r488, %r72;
	@%p42 bra 	$L__BB24_101;
	mov.b32 	%r472, -4;
	@%p24 bra 	$L__BB24_55;
	ld.shared.u8 	%r274, [%r22+9];
	add.s32 	%r275, %r28, %r274;
	mov.u32 	%r276, _ZZ9sw_kernelILi32ELi800EEvPKhiPiS1_S2_iS2_iE17s_blosum62_matrix;
	add.s32 	%r277, %r276, %r275;
	ld.shared.s8 	%r472, [%r277];
$L__BB24_55:
	setp.eq.s32 	%p44, %r21, 10;
	add.s32 	%r278, %r472, %r71;
	cvt.u32.u16 	%r76, %rs139;
	max.u32 	%r279, %r76, %r72;
	add.s32 	%r280, %r279, %r157;
	max.s32 	%r281, %r278, %r280;
	max.s32 	%r282, %r281, 0;
	cvt.u16.u32 	%rs139, %r282;
	and.b32  	%r77, %r282, 65535;
	max.u32 	%r488, %r488, %r77;
	@%p44 bra 	$L__BB24_101;
	mov.b32 	%r473, -4;
	@%p24 bra 	$L__BB24_58;
	ld.shared.u8 	%r284, [%r22+10];
	add.s32 	%r285, %r28, %r284;
	mov.u32 	%r286, _ZZ9sw_kernelILi32ELi800EEvPKhiPiS1_S2_iS2_iE17s_blosum62_matrix;
	add.s32 	%r287, %r286, %r285;
	ld.shared.s8 	%r473, [%r287];
$L__BB24_58:
	setp.eq.s32 	%p46, %r21, 11;
	add.s32 	%r288, %r473, %r76;
	cvt.u32.u16 	%r81, %rs138;
	max.u32 	%r289, %r81, %r77;
	add.s32 	%r290, %r289, %r157;
	max.s32 	%r291, %r288, %r290;
	max.s32 	%r292, %r291, 0;
	cvt.u16.u32 	%rs138, %r292;
	and.b32  	%r82, %r292, 65535;
	max.u32 	%r488, %r488, %r82;
	@%p46 bra 	$L__BB24_101;
	mov.b32 	%r474, -4;
	@%p24 bra 	$L__BB24_61;
	ld.shared.u8 	%r294, [%r22+11];
	add.s32 	%r295, %r28, %r294;
	mov.u32 	%r296, _ZZ9sw_kernelILi32ELi800EEvPKhiPiS1_S2_iS2_iE17s_blosum62_matrix;
	add.s32 	%r297, %r296, %r295;
	ld.shared.s8 	%r474, [%r297];
$L__BB24_61:
	setp.eq.s32 	%p48, %r21, 12;
	add.s32 	%r298, %r474, %r81;
	cvt.u32.u16 	%r86, %rs137;
	max.u32 	%r299, %r86, %r82;
	add.s32 	%r300, %r299, %r157;
	max.s32 	%r301, %r298, %r300;
	max.s32 	%r302, %r301, 0;
	cvt.u16.u32 	%rs137, %r302;
	and.b32  	%r87, %r302, 65535;
	max.u32 	%r488, %r488, %r87;
	@%p48 bra 	$L__BB24_101;
	mov.b32 	%r475, -4;
	@%p24 bra 	$L__BB24_64;
	ld.shared.u8 	%r304, [%r22+12];
	add.s32 	%r305, %r28, %r304;
	mov.u32 	%r306, _ZZ9sw_kernelILi32ELi800EEvPKhiPiS1_S2_iS2_iE17s_blosum62_matrix;
	add.s32 	%r307, %r306, %r305;
	ld.shared.s8 	%r475, [%r307];
$L__BB24_64:
	setp.eq.s32 	%p50, %r21, 13;
	add.s32 	%r308, %r475, %r86;
	cvt.u32.u16 	%r91, %rs136;
	max.u32 	%r309, %r91, %r87;
	add.s32 	%r310, %r309, %r157;
	max.s32 	%r311, %r308, %r310;
	max.s32 	%r312, %r311, 0;
	cvt.u16.u32 	%rs136, %r312;
	and.b32  	%r92, %r312, 65535;
	max.u32 	%r488, %r488, %r92;
	@%p50 bra 	$L__BB24_101;
	mov.b32 	%r476, -4;
	@%p24 bra 	$L__BB24_67;
	ld.shared.u8 	%r314, [%r22+13];
	add.s32 	%r315, %r28, %r314;
	mov.u32 	%r316, _ZZ9sw_kernelILi32ELi800EEvPKhiPiS1_S2_iS2_iE17s_blosum62_matrix;
	add.s32 	%r317, %r316, %r315;
	ld.shared.s8 	%r476, [%r317];
$L__BB24_67:
	setp.eq.s32 	%p52, %r21, 14;
	add.s32 	%r318, %r476, %r91;
	cvt.u32.u16 	%r96, %rs135;
	max.u32 	%r319, %r96, %r92;
	add.s32 	%r320, %r319, %r157;
	max.s32 	%r321, %r318, %r320;
	max.s32 	%r322, %r321, 0;
	cvt.u16.u32 	%rs135, %r322;
	and.b32  	%r97, %r322, 65535;
	max.u32 	%r488, %r488, %r97;
	@%p52 bra 	$L__BB24_101;
	mov.b32 	%r477, -4;
	@%p24 bra 	$L__BB24_70;
	ld.shared.u8 	%r324, [%r22+14];
	add.s32 	%r325, %r28, %r324;
	mov.u32 	%r326, _ZZ9sw_kernelILi32ELi800EEvPKhiPiS1_S2_iS2_iE17s_blosum62_matrix;
	add.s32 	%r327, %r326, %r325;
	ld.shared.s8 	%r477, [%r327];
$L__BB24_70:
	setp.eq.s32 	%p54, %r21, 15;
	add.s32 	%r328, %r477, %r96;
	cvt.u32.u16 	%r101, %rs134;
	max.u32 	%r329, %r101, %r97;
	add.s32 	%r330, %r329, %r157;
	max.s32 	%r331, %r328, %r330;
	max.s32 	%r332, %r331, 0;
	cvt.u16.u32 	%rs134, %r332;
	and.b32  	%r102, %r332, 65535;
	max.u32 	%r488, %r488, %r102;
	@%p54 bra 	$L__BB24_101;
	mov.b32 	%r478, -4;
	@%p24 bra 	$L__BB24_73;
	ld.shared.u8 	%r334, [%r22+15];
	add.s32 	%r335, %r28, %r334;
	mov.u32 	%r336, _ZZ9sw_kernelILi32ELi800EEvPKhiPiS1_S2_iS2_iE17s_blosum62_matrix;
	add.s32 	%r337, %r336, %r335;
	ld.shared.s8 	%r478, [%r337];
$L__BB24_73:
	setp.eq.s32 	%p56, %r21, 16;
	add.s32 	%r338, %r478, %r101;
	cvt.u32.u16 	%r106, %rs133;
	max.u32 	%r339, %r106, %r102;
	add.s32 	%r340, %r339, %r157;
	max.s32 	%r341, %r338, %r340;
	max.s32 	%r342, %r341, 0;
	cvt.u16.u32 	%rs133, %r342;
	and.b32  	%r107, %r342, 65535;
	max.u32 	%r488, %r488, %r107;
	@%p56 bra 	$L__BB24_101;
	mov.b32 	%r479, -4;
	@%p24 bra 	$L__BB24_76;
	ld.shared.u8 	%r344, [%r22+16];
	add.s32 	%r345, %r28, %r344;
	mov.u32 	%r346, _ZZ9sw_kernelILi32ELi800EEvPKhiPiS1_S2_iS2_iE17s_blosum62_matrix;
	add.s32 	%r347, %r346, %r345;
	ld.shared.s8 	%r479, [%r347];
$L__BB24_76:
	setp.eq.s32 	%p58, %r21, 17;
	add.s32 	%r348, %r479, %r106;
	cvt.u32.u16 	%r111, %rs132;
	max.u32 	%r349, %r111, %r107;
	add.s32 	%r350, %r349, %r157;
	max.s32 	%r351, %r348, %r350;
	max.s32 	%r352, %r351, 0;
	cvt.u16.u32 	%rs132, %r352;
	and.b32  	%r112, %r352, 65535;
	max.u32 	%r488, %r488, %r112;
	@%p58 bra 	$L__BB24_101;
	mov.b32 	%r480, -4;
	@%p24 bra 	$L__BB24_79;
	ld.shared.u8 	%r354, [%r22+17];
	add.s32 	%r355, %r28, %r354;
	mov.u32 	%r356, _ZZ9sw_kernelILi32ELi800EEvPKhiPiS1_S2_iS2_iE17s_blosum62_matrix;
	add.s32 	%r357, %r356, %r355;
	ld.shared.s8 	%r480, [%r357];
$L__BB24_79:
	setp.eq.s32 	%p60, %r21, 18;
	add.s32 	%r358, %r480, %r111;
	cvt.u32.u16 	%r116, %rs131;
	max.u32 	%r359, %r116, %r112;
	add.s32 	%r360, %r359, %r157;
	max.s32 	%r361, %r358, %r360;
	max.s32 	%r362, %r361, 0;
	cvt.u16.u32 	%rs131, %r362;
	and.b32  	%r117, %r362, 65535;
	max.u32 	%r488, %r488, %r117;
	@%p60 bra 	$L__BB24_101;
	mov.b32 	%r481, -4;
	@%p24 bra 	$L__BB24_82;
	ld.shared.u8 	%r364, [%r22+18];
	add.s32 	%r365, %r28, %r364;
	mov.u32 	%r366, _ZZ9sw_kernelILi32ELi800EEvPKhiPiS1_S2_iS2_iE17s_blosum62_matrix;
	add.s32 	%r367, %r366, %r365;
	ld.shared.s8 	%r481, [%r367];
$L__BB24_82:
	setp.eq.s32 	%p62, %r21, 19;
	add.s32 	%r368, %r481, %r116;
	cvt.u32.u16 	%r121, %rs130;
	max.u32 	%r369, %r121, %r117;
	add.s32 	%r370, %r369, %r157;
	max.s32 	%r371, %r368, %r370;
	max.s32 	%r372, %r371, 0;
	cvt.u16.u32 	%rs130, %r372;
	and.b32  	%r122, %r372, 65535;
	max.u32 	%r488, %r488, %r122;
	@%p62 bra 	$L__BB24_101;
	mov.b32 	%r482, -4;
	@%p24 bra 	$L__BB24_85;
	ld.shared.u8 	%r374, [%r22+19];
	add.s32 	%r375, %r28, %r374;
	mov.u32 	%r376, _ZZ9sw_kernelILi32ELi800EEvPKhiPiS1_S2_iS2_iE17s_blosum62_matrix;
	add.s32 	%r377, %r376, %r375;
	ld.shared.s8 	%r482, [%r377];
$L__BB24_85:
	setp.eq.s32 	%p64, %r21, 20;
	add.s32 	%r378, %r482, %r121;
	cvt.u32.u16 	%r126, %rs129;
	max.u32 	%r379, %r126, %r122;
	add.s32 	%r380, %r379, %r157;
	max.s32 	%r381, %r378, %r380;
	max.s32 	%r382, %r381, 0;
	cvt.u16.u32 	%rs129, %r382;
	and.b32  	%r127, %r382, 65535;
	max.u32 	%r488, %r488, %r127;
	@%p64 bra 	$L__BB24_101;
	mov.b32 	%r483, -4;
	@%p24 bra 	$L__BB24_88;
	ld.shared.u8 	%r384, [%r22+20];
	add.s32 	%r385, %r28, %r384;
	mov.u32 	%r386, _ZZ9sw_kernelILi32ELi800EEvPKhiPiS1_S2_iS2_iE17s_blosum62_matrix;
	add.s32 	%r387, %r386, %r385;
	ld.shared.s8 	%r483, [%r387];
$L__BB24_88:
	setp.eq.s32 	%p66, %r21, 21;
	add.s32 	%r388, %r483, %r126;
	cvt.u32.u16 	%r131, %rs128;
	max.u32 	%r389, %r131, %r127;
	add.s32 	%r390, %r389, %r157;
	max.s32 	%r391, %r388, %r390;
	max.s32 	%r392, %r391, 0;
	cvt.u16.u32 	%rs128, %r392;
	and.b32  	%r132, %r392, 65535;
	max.u32 	%r488, %r488, %r132;
	@%p66 bra 	$L__BB24_101;
	mov.b32 	%r484, -4;
	@%p24 bra 	$L__BB24_91;
	ld.shared.u8 	%r394, [%r22+21];
	add.s32 	%r395, %r28, %r394;
	mov.u32 	%r396, _ZZ9sw_kernelILi32ELi800EEvPKhiPiS1_S2_iS2_iE17s_blosum62_matrix;
	add.s32 	%r397, %r396, %r395;
	ld.shared.s8 	%r484, [%r397];
$L__BB24_91:
	setp.eq.s32 	%p68, %r21, 22;
	add.s32 	%r398, %r484, %r131;
	cvt.u32.u16 	%r136, %rs127;
	max.u32 	%r399, %r136, %r132;
	add.s32 	%r400, %r399, %r157;
	max.s32 	%r401, %r398, %r400;
	max.s32 	%r402, %r401, 0;
	cvt.u16.u32 	%rs127, %r402;
	and.b32  	%r137, %r402, 65535;
	max.u32 	%r488, %r488, %r137;
	@%p68 bra 	$L__BB24_101;
	mov.b32 	%r485, -4;
	@%p24 bra 	$L__BB24_94;
	ld.shared.u8 	%r404, [%r22+22];
	add.s32 	%r405, %r28, %r404;
	mov.u32 	%r406, _ZZ9sw_kernelILi32ELi800EEvPKhiPiS1_S2_iS2_iE17s_blosum62_matrix;
	add.s32 	%r407, %r406, %r405;
	ld.shared.s8 	%r485, [%r407];
$L__BB24_94:
	setp.eq.s32 	%p70, %r21, 23;
	add.s32 	%r408, %r485, %r136;
	cvt.u32.u16 	%r141, %rs126;
	max.u32 	%r409, %r141, %r137;
	add.s32 	%r410, %r409, %r157;
	max.s32 	%r411, %r408, %r410;
	max.s32 	%r412, %r411, 0;
	cvt.u16.u32 	%rs126, %r412;
	and.b32  	%r142, %r412, 65535;
	max.u32 	%r488, %r488, %r142;
	@%p70 bra 	$L__BB24_101;
	mov.b32 	%r486, -4;
	@%p24 bra 	$L__BB24_97;
	ld.shared.u8 	%r414, [%r22+23];
	add.s32 	%r415, %r28, %r414;
	mov.u32 	%r416, _ZZ9sw_kernelILi32ELi800EEvPKhiPiS1_S2_iS2_iE17s_blosum62_matrix;
	add.s32 	%r417, %r416, %r415;
	ld.shared.s8 	%r486, [%r417];
$L__BB24_97:
	setp.eq.s32 	%p72, %r21, 24;
	add.s32 	%r418, %r486, %r141;
	cvt.u32.u16 	%r146, %rs125;
	max.u32 	%r419, %r146, %r142;
	add.s32 	%r420, %r419, %r157;
	max.s32 	%r421, %r418, %r420;
	max.s32 	%r422, %r421, 0;
	cvt.u16.u32 	%rs125, %r422;
	and.b32  	%r147, %r422, 65535;
	max.u32 	%r488, %r488, %r147;
	@%p72 bra 	$L__BB24_101;
	mov.b32 	%r487, -4;
	@%p24 bra 	$L__BB24_100;
	ld.shared.u8 	%r424, [%r22+24];
	add.s32 	%r425, %r28, %r424;
	mov.u32 	%r426, _ZZ9sw_kernelILi32ELi800EEvPKhiPiS1_S2_iS2_iE17s_blosum62_matrix;
	add.s32 	%r427, %r426, %r425;
	ld.shared.s8 	%r487, [%r427];
$L__BB24_100:
	add.s32 	%r428, %r487, %r146;
	max.u32 	%r429, %r26, %r147;
	add.s32 	%r430, %r429, %r157;
	max.s32 	%r431, %r428, %r430;
	max.s32 	%r432, %r431, 0;
	cvt.u16.u32 	%rs124, %r432;
	and.b32  	%r433, %r432, 65535;
	max.u32 	%r488, %r488, %r433;
$L__BB24_101:
	cvt.u32.u16 	%r434, %rs124;
	shfl.sync.up.b32	%r435|%p74, %r434, 1, 0, -1;
	add.s32 	%r461, %r461, 1;
	add.s64 	%rd46, %rd46, 1;
	setp.ne.s32 	%p75, %r461, -1;
	@%p75 bra 	$L__BB24_25;
$L__BB24_102:
	shl.b32 	%r436, %r5, 2;
	mov.u32 	%r437, _ZZ9sw_kernelILi32ELi800EEvPKhiPiS1_S2_iS2_iE17s_reduction_array;
	add.s32 	%r155, %r437, %r436;
	st.shared.u32 	[%r155], %r488;
	bar.warp.sync 	-1;
	setp.gt.u32 	%p76, %r5, 15;
	@%p76 bra 	$L__BB24_104;
	ld.shared.u32 	%r438, [%r155];
	ld.shared.u32 	%r439, [%r155+64];
	max.s32 	%r440, %r438, %r439;
	st.shared.u32 	[%r155], %r440;
$L__BB24_104:
	bar.warp.sync 	-1;
	setp.gt.u32 	%p77, %r5, 7;
	@%p77 bra 	$L__BB24_106;
	ld.shared.u32 	%r441, [%r155];
	ld.shared.u32 	%r442, [%r155+32];
	max.s32 	%r443, %r441, %r442;
	st.shared.u32 	[%r155], %r443;
$L__BB24_106:
	bar.warp.sync 	-1;
	setp.gt.u32 	%p78, %r5, 3;
	@%p78 bra 	$L__BB24_108;
	ld.shared.u32 	%r444, [%r155];
	ld.shared.u32 	%r445, [%r155+16];
	max.s32 	%r446, %r444, %r445;
	st.shared.u32 	[%r155], %r446;
$L__BB24_108:
	bar.warp.sync 	-1;
	setp.gt.u32 	%p79, %r5, 1;
	@%p79 bra 	$L__BB24_110;
	ld.shared.u32 	%r447, [%r155];
	ld.shared.u32 	%r448, [%r155+8];
	max.s32 	%r449, %r447, %r448;
	st.shared.u32 	[%r155], %r449;
$L__BB24_110:
	bar.warp.sync 	-1;
	setp.ne.s32 	%p80, %r5, 0;
	@%p80 bra 	$L__BB24_112;
	ld.shared.u32 	%r450, [%r155];
	ld.shared.u32 	%r451, [_ZZ9sw_kernelILi32ELi800EEvPKhiPiS1_S2_iS2_iE17s_reduction_array+4];
	max.s32 	%r452, %r450, %r451;
	st.shared.u32 	[%r155], %r452;
$L__BB24_112:
	setp.ne.s32 	%p81, %r5, 0;
	bar.warp.sync 	-1;
	@%p81 bra 	$L__BB24_114;
	ld.param.u64 	%rd42, [_Z9sw_kernelILi32ELi800EEvPKhiPiS1_S2_iS2_i_param_6];
	mov.u32 	%r453, %ctaid.x;
	ld.shared.u32 	%r454, [_ZZ9sw_kernelILi32ELi800EEvPKhiPiS1_S2_iS2_iE17s_reduction_array];
	cvta.to.global.u64 	%rd37, %rd42;
	mul.wide.u32 	%rd38, %r453, 4;
	add.s64 	%rd39, %rd37, %rd38;
	st.global.u32 	[%rd39], %r454;
$L__BB24_114:
	bar.sync 	0;
$L__BB24_115:
	ret;

}
	// .globl	_Z9sw_kernelILi32ELi832EEvPKhiPiS1_S2_iS2_i
.visible .entry _Z9sw_kernelILi32ELi832EEvPKhiPiS1_S2_iS2_i(
	.param .u64 .ptr .align 1 _Z9sw_kernelILi32ELi832EEvPKhiPiS1_S2_iS2_i_param_0,
	.param .u32 _Z9sw_kernelILi32ELi832EEvPKhiPiS1_S2_iS2_i_param_1,
	.param .u64 .ptr .align 1 _Z9sw_kernelILi32ELi832EEvPKhiPiS1_S2_iS2_i_param_2,
	.param .u64 .ptr .align 1 _Z9sw_kernelILi32ELi832EEvPKhiPiS1_S2_iS2_i_param_3,
	.param .u64 .ptr .align 1 _Z9sw_kernelILi32ELi832EEvPKhiPiS1_S2_iS2_i_param_4,
	.param .u32 _Z9sw_kernelILi32ELi832EEvPKhiPiS1_S2_iS2_i_param_5,
	.param .u64 .ptr .align 1 _Z9sw_kernelILi32ELi832EEvPKhiPiS1_S2_iS2_i_param_6,
	.param .u32 _Z9sw_kernelILi32ELi832EEvPKhiPiS1_S2_iS2_i_param_7
)
{
	.reg .pred 	%p<84>;
	.reg .b16 	%rs<154>;
	.reg .b32 	%r<556>;
	.reg .b64 	%rd<47>;
	// demoted variable
	.shared .align 1 .b8 _ZZ9sw_kernelILi32ELi832EEvPKhiPiS1_S2_iS2_iE17s_blosum62_matrix[400];
	// demoted variable
	.shared .align 1 .b8 _ZZ9sw_kernelILi32ELi832EEvPKhiPiS1_S2_iS2_iE17s_query_seq_sdata[832];
	// demoted variable
	.shared .align 4 .b8 _ZZ9sw_kernelILi32ELi832EEvPKhiPiS1_S2_iS2_iE17s_reduction_array[128];
	ld.param.u64 	%rd19, [_Z9sw_kernelILi32ELi832EEvPKhiPiS1_S2_iS2_i_param_0];
	ld.param.u32 	%r160, [_Z9sw_kernelILi32ELi832EEvPKhiPiS1_S2_iS2_i_param_1];
	ld.param.u64 	%rd15, [_Z9sw_kernelILi32ELi832EEvPKhiPiS1_S2_iS2_i_param_2];
	ld.param.u64 	%rd16, [_Z9sw_kernelILi32ELi832EEvPKhiPiS1_S2_iS2_i_param_3];
	ld.param.u64 	%rd17, [_Z9sw_kernelILi32ELi832EEvPKhiPiS1_S2_iS2_i_param_4];
	ld.param.u32 	%r162, [_Z9sw_kernelILi32ELi832EEvPKhiPiS1_S2_iS2_i_param_5];
	ld.param.u64 	%rd18, [_Z9sw_kernelILi32ELi832EEvPKhiPiS1_S2_iS2_i_param_6];
	ld.param.u32 	%r161, [_Z9sw_kernelILi32ELi832EEvPKhiPiS1_S2_iS2_i_param_7];
	cvta.to.global.u64 	%rd1, %rd19;
	cvta.to.global.u64 	%rd2, %rd18;
	mov.u32 	%r1, %ctaid.x;
	setp.ge.s32 	%p1, %r1, %r162;
	@%p1 bra 	$L__BB25_118;
	cvta.to.global.u64 	%rd20, %rd15;
	cvta.to.global.u64 	%rd21, %rd17;
	mul.wide.u32 	%rd22, %r1, 4;
	add.s64 	%rd23, %rd20, %rd22;
	ld.global.u32 	%r163, [%rd23];
	mul.wide.s32 	%rd24, %r163, 4;
	add.s64 	%rd25, %rd21, %rd24;
	ld.global.u32 	%r164, [%rd25+-4];
	ld.global.u32 	%r165, [%rd25];
	not.b32 	%r166, %r164;
	add.s32 	%r4, %r165, %r166;
	setp.ne.s32 	%p2, %r160, 0;
	setp.ne.s32 	%p3, %r4, 0;
	and.pred  	%p4, %p2, %p3;
	setp.lt.s32 	%p5, %r160, 833;
	and.pred  	%p6, %p5, %p4;
	setp.le.s32 	%p7, %r164, %r165;
	and.pred  	%p8, %p6, %p7;
	@%p8 bra 	$L__BB25_3;
	add.s64 	%rd41, %rd2, %rd22;
	mov.b32 	%r520, -1;
	st.global.u32 	[%rd41], %r520;
	bra.uni 	$L__BB25_118;
$L__BB25_3:
	mov.u32 	%r5, %tid.x;
	setp.gt.u32 	%p9, %r5, 399;
	@%p9 bra 	$L__BB25_6;
	cvt.u64.u32 	%rd26, %r5;
	mov.u64 	%rd27, blosum62_matrix_cuda_global;
	add.s64 	%rd44, %rd27, %rd26;
	mov.u32 	%r167, _ZZ9sw_kernelILi32ELi832EEvPKhiPiS1_S2_iS2_iE17s_blosum62_matrix;
	mov.u32 	%r524, %r5;
$L__BB25_5:
	ld.global.u8 	%rs90, [%rd44];
	add.s32 	%r168, %r167, %r524;
	st.shared.u8 	[%r168], %rs90;
	add.s32 	%r15, %r524, 32;
	add.s64 	%rd44, %rd44, 32;
	setp.lt.u32 	%p10, %r524, 368;
	mov.u32 	%r524, %r15;
	@%p10 bra 	$L__BB25_5;
$L__BB25_6:
	setp.gt.u32 	%p11, %r5, 831;
	@%p11 bra 	$L__BB25_23;
	max.u32 	%r169, %r5, 800;
	sub.s32 	%r170, %r169, %r5;
	add.s32 	%r6, %r170, 31;
	and.b32  	%r171, %r6, 96;
	setp.eq.s32 	%p12, %r171, 96;
	mov.u32 	%r523, %r5;
	@%p12 bra 	$L__BB25_12;
	cvt.u64.u32 	%rd28, %r5;
	add.s64 	%rd43, %rd1, %rd28;
	shr.u32 	%r172, %r6, 5;
	add.s32 	%r173, %r172, 1;
	and.b32  	%r174, %r173, 3;
	neg.s32 	%r521, %r174;
	mov.u32 	%r175, _ZZ9sw_kernelILi32ELi832EEvPKhiPiS1_S2_iS2_iE17s_query_seq_sdata;
	mov.u32 	%r523, %r5;
$L__BB25_9:
	.pragma "nounroll";
	setp.ge.s32 	%p13, %r523, %r160;
	mov.b16 	%rs97, 0;
	@%p13 bra 	$L__BB25_11;
	ld.global.u8 	%rs97, [%rd43];
$L__BB25_11:
	add.s32 	%r176, %r175, %r523;
	st.shared.u8 	[%r176], %rs97;
	add.s32 	%r523, %r523, 32;
	add.s64 	%rd43, %rd43, 32;
	add.s32 	%r521, %r521, 1;
	setp.ne.s32 	%p14, %r521, 0;
	@%p14 bra 	$L__BB25_9;
$L__BB25_12:
	setp.lt.u32 	%p15, %r6, 96;
	@%p15 bra 	$L__BB25_23;
	add.s32 	%r525, %r523, 64;
	cvt.u64.u32 	%rd29, %r523;
	add.s64 	%rd30, %rd29, %rd1;
	add.s64 	%rd45, %rd30, 64;
	mov.u32 	%r177, _ZZ9sw_kernelILi32ELi832EEvPKhiPiS1_S2_iS2_iE17s_query_seq_sdata;
$L__BB25_14:
	add.s32 	%r17, %r525, -64;
	setp.ge.s32 	%p16, %r17, %r160;
	mov.b16 	%rs98, 0;
	@%p16 bra 	$L__BB25_16;
	ld.global.u8 	%rs98, [%rd45+-64];
$L__BB25_16:
	add.s32 	%r178, %r177, %r525;
	add.s32 	%r18, %r178, 96;
	st.shared.u8 	[%r178+-64], %rs98;
	add.s32 	%r179, %r17, 32;
	setp.ge.s32 	%p17, %r179, %r160;
	mov.b16 	%rs99, 0;
	@%p17 bra 	$L__BB25_18;
	ld.global.u8 	%rs99, [%rd45+-32];
$L__BB25_18:
	st.shared.u8 	[%r18+-128], %rs99;
	setp.ge.s32 	%p18, %r525, %r160;
	mov.b16 	%rs100, 0;
	@%p18 bra 	$L__BB25_20;
	ld.global.u8 	%rs100, [%rd45];
$L__BB25_20:
	st.shared.u8 	[%r18+-96], %rs100;
	add.s32 	%r19, %r525, 32;
	setp.ge.s32 	%p19, %r19, %r160;
	mov.b16 	%rs101, 0;
	@%p19 bra 	$L__BB25_22;
	ld.global.u8 	%rs101, [%rd45+32];
$L__BB25_22:
	st.shared.u8 	[%r18+-64], %rs101;
	add.s32 	%r525, %r525, 128;
	add.s64 	%rd45, %rd45, 128;
	add.s32 	%r180, %r19, -96;
	setp.lt.u32 	%p20, %r180, 704;
	@%p20 bra 	$L__BB25_14;
$L__BB25_23:
	setp.lt.s32 	%p21, %r4, 1;
	mov.b32 	%r554, 0;
	@%p21 bra 	$L__BB25_105;
	cvt.s64.s32 	%rd31, %r164;
	mul.lo.s32 	%r183, %r5, 26;
	max.s32 	%r184, %r160, %r183;
	sub.s32 	%r21, %r184, %r183;
	sub.s32 	%r526, %r164, %r165;
	cvta.to.global.u64 	%rd32, %rd16;
	add.s64 	%rd33, %rd31, %rd32;
	add.s64 	%rd46, %rd33, 1;
	mov.b32 	%r554, 0;
	mov.b16 	%rs128, 0;
	mov.u64 	%rd35, char_to_uint;
	mov.u16 	%rs129, %rs128;
	mov.u16 	%rs130, %rs128;
	mov.u16 	%rs131, %rs128;
	mov.u16 	%rs132, %rs128;
	mov.u16 	%rs133, %rs128;
	mov.u16 	%rs134, %rs128;
	mov.u16 	%rs135, %rs128;
	mov.u16 	%rs136, %rs128;
	mov.u16 	%rs137, %rs128;
	mov.u16 	%rs138, %rs128;
	mov.u16 	%rs139, %rs128;
	mov.u16 	%rs140, %rs128;
	mov.u16 	%rs141, %rs128;
	mov.u16 	%rs142, %rs128;
	mov.u16 	%rs143, %rs128;
	mov.u16 	%rs144, %rs128;
	mov.u16 	%rs145, %rs128;
	mov.u16 	%rs146, %rs128;
	mov.u16 	%rs147, %rs128;
	mov.u16 	%rs148, %rs128;
	mov.u16 	%rs149, %rs128;
	mov.u16 	%rs150, %rs128;
	mov.u16 	%rs151, %rs128;
	mov.u16 	%rs152, %rs128;
	mov.u16 	%rs153, %rs128;
$L__BB25_25:
	setp.eq.s32 	%p22, %r21, 0;
	cvt.u32.u16 	%r25, %rs128;
	shfl.sync.up.b32	%r26|%p23, %r25, 1, 0, -1;
	ld.global.s8 	%rd34, [%rd46];
	add.s64 	%rd36, %rd35, %rd34;
	ld.const.u8 	%rs37, [%rd36];
	mul.wide.u16 	%r27, %rs37, 20;
	@%p22 bra 	$L__BB25_104;
	setp.gt.u16 	%p24, %rs37, 19;
	mov.b32 	%r528, -4;
	@%p24 bra 	$L__BB25_28;
	mov.u32 	%r186, _ZZ9sw_kernelILi32ELi832EEvPKhiPiS1_S2_iS2_iE17s_query_seq_sdata;
	mad.lo.s32 	%r187, %r5, 26, %r186;
	ld.shared.u8 	%r188, [%r187];
	add.s32 	%r189, %r27, %r188;
	mov.u32 	%r190, _ZZ9sw_kernelILi32ELi832EEvPKhiPiS1_S2_iS2_iE17s_blosum62_matrix;
	add.s32 	%r191, %r190, %r189;
	ld.shared.s8 	%r528, [%r191];
$L__BB25_28:
	setp.eq.s32 	%p25, %r21, 1;
	setp.eq.s32 	%p26, %r5, 0;
	and.b32  	%r192, %r26, 65535;
	selp.b32 	%r193, 0, %r192, %p26;
	add.s32 	%r194, %r528, %r193;
	cvt.u32.u16 	%r30, %rs153;
	add.s32 	%r195, %r161, %r30;
	max.s32 	%r196, %r194, %r195;
	max.s32 	%r197, %r196, 0;
	cvt.u16.u32 	%rs153, %r197;
	and.b32  	%r31, %r197, 65535;
	max.s32 	%r554, %r554, %r31;
	@%p25 bra 	$L__BB25_104;
	mov.b32 	%r529, -4;
	@%p24 bra 	$L__BB25_31;
	mov.u32 	%r199, _ZZ9sw_kernelILi32ELi832EEvPKhiPiS1_S2_iS2_iE17s_query_seq_sdata;
	mad.lo.s32 	%r200, %r5, 26, %r199;
	ld.shared.u8 	%r201, [%r200+1];
	add.s32 	%r202, %r27, %r201;
	mov.u32 	%r203, _ZZ9sw_kernelILi32ELi832EEvPKhiPiS1_S2_iS2_iE17s_blosum62_matrix;
	add.s32 	%r204, %r203, %r202;
	ld.shared.s8 	%r529, [%r204];
$L__BB25_31:
	setp.eq.s32 	%p28, %r21, 2;
	add.s32 	%r205, %r529, %r30;
	cvt.u32.u16 	%r35, %rs152;
	max.u32 	%r206, %r35, %r31;
	add.s32 	%r207, %r206, %r161;
	max.s32 	%r208, %r205, %r207;
	max.s32 	%r209, %r208, 0;
	cvt.u16.u32 	%rs152, %r209;
	and.b32  	%r36, %r209, 65535;
	max.u32 	%r554, %r554, %r36;
	@%p28 bra 	$L__BB25_104;
	mov.b32 	%r530, -4;
	@%p24 bra 	$L__BB25_34;
	mov.u32 	%r211, _ZZ9sw_kernelILi32ELi832EEvPKhiPiS1_S2_iS2_iE17s_query_seq_sdata;
	mad.lo.s32 	%r212, %r5, 26, %r211;
	ld.shared.u8 	%r213, [%r212+2];
	add.s32 	%r214, %r27, %r213;
	mov.u32 	%r215, _ZZ9sw_kernelILi32ELi832EEvPKhiPiS1_S2_iS2_iE17s_blosum62_matrix;
	add.s32 	%r216, %r215, %r214;
	ld.shared.s8 	%r530, [%r216];
$L__BB25_34:
	setp.eq.s32 	%p30, %r21, 3;
	add.s32 	%r217, %r530, %r35;
	cvt.u32.u16 	%r40, %rs151;
	max.u32 	%r218, %r40, %r36;
	add.s32 	%r219, %r218, %r161;
	max.s32 	%r220, %r217, %r219;
	max.s32 	%r221, %r220, 0;
	cvt.u16.u32 	%rs151, %r221;
	and.b32  	%r41, %r221, 65535;
	max.u32 	%r554, %r554, %r41;
	@%p30 bra 	$L__BB25_104;
	mov.b32 	%r531, -4;
	@%p24 bra 	$L__BB25_37;
	mov.u32 	%r223, _ZZ9sw_kernelILi32ELi832EEvPKhiPiS1_S2_iS2_iE17s_query_seq_sdata;
	mad.lo.s32 	%r224, %r5, 26, %r223;
	ld.shared.u8 	%r225, [%r224+3];
	add.s32 	%r226, %r27, %r225;
	mov.u32 	%r227, _ZZ9sw_kernelILi32ELi832EEvPKhiPiS1_S2_iS2_iE17s_blosum62_matrix;
	add.s32 	%r228, %r227, %r226;
	ld.shared.s8 	%r531, [%r228];
$L__BB25_37:
	setp.eq.s32 	%p32, %r21, 4;
	add.s32 	%r229, %r531, %r40;
	cvt.u32.u16 	%r45, %rs150;
	max.u32 	%r230, %r45, %r41;
	add.s32 	%r231, %r230, %r161;
	max.s32 	%r232, %r229, %r231;
	max.s32 	%r233, %r232, 0;
	cvt.u16.u32 	%rs150, %r233;
	and.b32  	%r46, %r233, 65535;
	max.u32 	%r554, %r554, %r46;
	@%p32 bra 	$L__BB25_104;
	mov.b32 	%r532, -4;
	@%p24 bra 	$L__BB25_40;
	mov.u32 	%r235, _ZZ9sw_kernelILi32ELi832EEvPKhiPiS1_S2_iS2_iE17s_query_seq_sdata;
	mad.lo.s32 	%r236, %r5, 26, %r235;
	ld.shared.u8 	%r237, [%r236+4];
	add.s32 	%r238, %r27, %r237;
	mov.u32 	%r239, _ZZ9sw_kernelILi32ELi832EEvPKhiPiS1_S2_iS2_iE17s_blosum62_matrix;
	add.s32 	%r240, %r239, %r238;
	ld.shared.s8 	%r532, [%r240];
$L__BB25_40:
	setp.eq.s32 	%p34, %r21, 5;
	add.s32 	%r241, %r532, %r45;
	cvt.u32.u16 	%r50, %rs149;
	max.u32 	%r242, %r50, %r46;
	add.s32 	%r243, %r242, %r161;
	max.s32 	%r244, %r241, %r243;
	max.s32 	%r245, %r244, 0;
	cvt.u16.u32 	%rs149, %r245;
	and.b32  	%r51, %r245, 65535;
	max.u32 	%r554, %r554, %r51;
	@%p34 bra 	$L__BB25_104;
	mov.b32 	%r533, -4;
	@%p24 bra 	$L__BB25_43;
	mov.u32 	%r247, _ZZ9sw_kernelILi32ELi832EEvPKhiPiS1_S2_iS2_iE17s_query_seq_sdata;
	mad.lo.s32 	%r248, %r5, 26, %r247;
	ld.shared.u8 	%r249, [%r248+5];
	add.s32 	%r250, %r27, %r249;
	mov.u32 	%r251, _ZZ9sw_kernelILi32ELi832EEvPKhiPiS1_S2_iS2_iE17s_blosum62_matrix;
	add.s32 	%r252, %r251, %r250;
	ld.shared.s8 	%r533, [%r252];
$L__BB25_43:
	setp.eq.s32 	%p36, %r21, 6;
	add.s32 	%r253, %r533, %r50;
	cvt.u32.u16 	%r55, %rs148;
	max.u32 	%r254, %r55, %r51;
	add.s32 	%r255, %r254, %r161;
	max.s32 	%r256, %r253, %r255;
	max.s32 	%r257, %r256, 0;
	cvt.u16.u32 	%rs148, %r257;
	and.b32  	%r56, %r257, 65535;
	max.u32 	%r554, %r554, %r56;
	@%p36 bra 	$L__BB25_104;
	mov.b32 	%r534, -4;
	@%p24 bra 	$L__BB25_46;
	mov.u32 	%r259, _ZZ9sw_kernelILi32ELi832EEvPKhiPiS1_S2_iS2_iE17s_query_seq_sdata;
	mad.lo.s32 	%r260, %r5, 26, %r259;
	ld.shared.u8 	%r261, [%r260+6];
	add.s32 	%r262, %r27, %r261;
	mov.u32 	%r263, _ZZ9sw_kernelILi32ELi832EEvPKhiPiS1_S2_iS2_iE17s_blosum62_matrix;
	add.s32 	%r264, %r263, %r262;
	ld.shared.s8 	%r534, [%r264];
$L__BB25_46:
	setp.eq.s32 	%p38, %r21, 7;
	add.s32 	%r265, %r534, %r55;
	cvt.u32.u16 	%r60, %rs147;
	max.u32 	%r266, %r60, %r56;
	add.s32 	%r267, %r266, %r161;
	max.s32 	%r268, %r265, %r267;
	max.s32 	%r269, %r268, 0;
	cvt.u16.u32 	%rs147, %r269;
	and.b32  	%r61, %r269, 65535;
	max.u32 	%r554, %r554, %r61;
	@%p38 bra 	$L__BB25_104;
	mov.b32 	%r535, -4;
	@%p24 bra 	$L__BB25_49;
	mov.u32 	%r271, _ZZ9sw_kernelILi32ELi832EEvPKhiPiS1_S2_iS2_iE17s_query_seq_sdata;
	mad.lo.s32 	%r272, %r5, 26, %r271;
	ld.shared.u8 	%r273, [%r272+7];
	add.s32 	%r274, %r27, %r273;
	mov.u32 	%r275, _ZZ9sw_kernelILi32ELi832EEvPKhiPiS1_S2_iS2_iE17s_blosum62_matrix;
	add.s32 	%r276, %r275, %r274;
	ld.shared.s8 	%r535, [%r276];
$L__BB25_49:
	setp.eq.s32 	%p40, %r21, 8;
	add.s32 	%r277, %r535, %r60;
	cvt.u32.u16 	%r65, %rs146;
	max.u32 	%r278, %r65, %r61;
	add.s32 	%r279, %r278, %r161;
	max.s32 	%r280, %r277, %r279;
	max.s32 	%r281, %r280, 0;
	cvt.u16.u32 	%rs146, %r281;
	and.b32  	%r66, %r281, 65535;
	max.u32 	%r554, %r554, %r66;
	@%p40 bra 	$L__BB25_104;
	mov.b32 	%r536, -4;
	@%p24 bra 	$L__BB25_52;
	mov.u32 	%r283, _ZZ9sw_kernelILi32ELi832EEvPKhiPiS1_S2_iS2_iE17s_query_seq_sdata;
	mad.lo.s32 	%r284, %r5, 26, %r283;
	ld.shared.u8 	%r285, [%r284+8];
	add.s32 	%r286, %r27, %r285;
	mov.u32 	%r287, _ZZ9sw_kernelILi32ELi832EEvPKhiPiS1_S2_iS2_iE17s_blosum62_matrix;
	add.s32 	%r288, %r287, %r286;
	ld.shared.s8 	%r536, [%r288];
$L__BB25_52:
	setp.eq.s32 	%p42, %r21, 9;
	add.s32 	%r289, %r536, %r65;
	cvt.u32.u16 	%r70, %rs145;
	max.u32 	%r290, %r70, %r66;
	add.s32 	%r291, %r290, %r161;
	max.s32 	%r292, %r289, %r291;
	max.s32 	%r293, %r292, 0;
	cvt.u16.u32 	%rs145, %r293;
	and.b32  	%r71, %r293, 65535;
	max.u32 	%r554, %r554, %r71;
	@%p42 bra 	$L__BB25_104;
	mov.b32 	%r537, -4;
	@%p24 bra 	$L__BB25_55;
	mov.u32 	%r295, _ZZ9sw_kernelILi32ELi832EEvPKhiPiS1_S2_iS2_iE17s_query_seq_sdata;
	mad.lo.s32 	%r296, %r5, 26, %r295;
	ld.shared.u8 	%r297, [%r296+9];
	add.s32 	%r298, %r27, %r297;
	mov.u32 	%r299, _ZZ9sw_kernelILi32ELi832EEvPKhiPiS1_S2_iS2_iE17s_blosum62_matrix;
	add.s32 	%r300, %r299, %r298;
	ld.shared.s8 	%r537, [%r300];
$L__BB25_55:
	setp.eq.s32 	%p44, %r21, 10;
	add.s32 	%r301, %r537, %r70;
	cvt.u32.u16 	%r75, %rs144;
	max.u32 	%r302, %r75, %r71;
	add.s32 	%r303, %r302, %r161;
	max.s32 	%r304, %r301, %r303;
	max.s32 	%r305, %r304, 0;
	cvt.u16.u32 	%rs144, %r305;
	and.b32  	%r76, %r305, 65535;
	max.u32 	%r554, %r554, %r76;
	@%p44 bra 	$L__BB25_104;
	mov.b32 	%r538, -4;
	@%p24 bra 	$L__BB25_58;
	mov.u32 	%r307, _ZZ9sw_kernelILi32ELi832EEvPKhiPiS1_S2_iS2_iE17s_query_seq_sdata;
	mad.lo.s32 	%r308, %r5, 26, %r307;
	ld.shared.u8 	%r309, [%r308+10];
	add.s32 	%r310, %r27, %r309;
	mov.u32 	%r311, _ZZ9sw_kernelILi32ELi832EEvPKhiPiS1_S2_iS2_iE17s_blosum62_matrix;
	add.s32 	%r312, %r311, %r310;
	ld.shared.s8 	%r538, [%r312];
$L__BB25_58:
	setp.eq.s32 	%p46, %r21, 11;
	add.s32 	%r313, %r538, %r75;
	cvt.u32.u16 	%r80, %rs143;
	max.u32 	%r314, %r80, %r76;
	add.s32 	%r315, %r314, %r161;
	max.s32 	%r316, %r313, %r315;
	max.s32 	%r317, %r316, 0;
	cvt.u16.u32 	%rs143, %r317;
	and.b32  	%r81, %r317, 65535;
	max.u32 	%r554, %r554, %r81;
	@%p46 bra 	$L__BB25_104;
	mov.b32 	%r539, -4;
	@%p24 bra 	$L__BB25_61;
	mov.u32 	%r319, _ZZ9sw_kernelILi32ELi832EEvPKhiPiS1_S2_iS2_iE17s_query_seq_sdata;
	mad.lo.s32 	%r320, %r5, 26, %r319;
	ld.shared.u8 	%r321, [%r320+11];
	add.s32 	%r322, %r27, %r321;
	mov.u32 	%r323, _ZZ9sw_kernelILi32ELi832EEvPKhiPiS1_S2_iS2_iE17s_blosum62_matrix;
	add.s32 	%r324, %r323, %r322;
	ld.shared.s8 	%r539, [%r324];
$L__BB25_61:
	setp.eq.s32 	%p48, %r21, 12;
	add.s32 	%r325, %r539, %r80;
	cvt.u32.u16 	%r85, %rs142;
	max.u32 	%r326, %r85, %r81;
	add.s32 	%r327, %r326, %r161;
	max.s32 	%r328, %r325, %r327;
	max.s32 	%r329, %r328, 0;
	cvt.u16.u32 	%rs142, %r329;
	and.b32  	%r86, %r329, 65535;
	max.u32 	%r554, %r554, %r86;
	@%p48 bra 	$L__BB25_104;
	mov.b32 	%r540, -4;
	@%p24 bra 	$L__BB25_64;
	mov.u32 	%r331, _ZZ9sw_kernelILi32ELi832EEvPKhiPiS1_S2_iS2_iE17s_query_seq_sdata;
	mad.lo.s32 	%r332, %r5, 26, %r331;
	ld.shared.u8 	%r333, [%r332+12];
	add.s32 	%r334, %r27, %r333;
	mov.u32 	%r335, _ZZ9sw_kernelILi32ELi832EEvPKhiPiS1_S2_iS2_iE17s_blosum62_matrix;
	add.s32 	%r336, %r335, %r334;
	ld.shared.s8 	%r540, [%r336];
$L__BB25_64:
	setp.eq.s32 	%p50, %r21, 13;
	add.s32 	%r337, %r540, %r85;
	cvt.u32.u16 	%r90, %rs141;
	max.u32 	%r338, %r90, %r86;
	add.s32 	%r339, %r338, %r161;
	max.s32 	%r340, %r337, %r339;
	max.s32 	%r341, %r340, 0;
	cvt.u16.u32 	%rs141, %r341;
	and.b32  	%r91, %r341, 65535;
	max.u32 	%r554, %r554, %r91;
	@%p50 bra 	$L__BB25_104;
	mov.b32 	%r541, -4;
	@%p24 bra 	$L__BB25_67;
	mov.u32 	%r343, _ZZ9sw_kernelILi32ELi832EEvPKhiPiS1_S2_iS2_iE17s_query_seq_sdata;
	mad.lo.s32 	%r344, %r5, 26, %r343;
	ld.shared.u8 	%r345, [%r344+13];
	add.s32 	%r346, %r27, %r345;
	mov.u32 	%r347, _ZZ9sw_kernelILi32ELi832EEvPKhiPiS1_S2_iS2_iE17s_blosum62_matrix;
	add.s32 	%r348, %r347, %r346;
	ld.shared.s8 	%r541, [%r348];
$L__BB25_67:
	setp.eq.s32 	%p52, %r21, 14;
	add.s32 	%r349, %r541, %r90;
	cvt.u32.u16 	%r95, %rs140;
	max.u32 	%r350, %r95, %r91;
	add.s32 	%r351, %r350, %r161;
	max.s32 	%r352, %r349, %r351;
	max.s32 	%r353, %r352, 0;
	cvt.u16.u32 	%rs140, %r353;
	and.b32  	%r96, %r353, 65535;
	max.u32 	%r554, %r554, %r96;
	@%p52 bra 	$L__BB25_104;
	mov.b32 	%r542, -4;
	@%p24 bra 	$L__BB25_70;
	mov.u32 	%r355, _ZZ9sw_kernelILi32ELi832EEvPKhiPiS1_S2_iS2_iE17s_query_seq_sdata;
	mad.lo.s32 	%r356, %r5, 26, %r355;
	ld.shared.u8 	%r357, [%r356+14];
	add.s32 	%r358, %r27, %r357;
	mov.u32 	%r359, _ZZ9sw_kernelILi32ELi832EEvPKhiPiS1_S2_iS2_iE17s_blosum62_matrix;
	add.s32 	%r360, %r359, %r358;
	ld.shared.s8 	%r542, [%r360];
$L__BB25_70:
	setp.eq.s32 	%p54, %r21, 15;
	add.s32 	%r361, %r542, %r95;
	cvt.u32.u16 	%r100, %rs139;
	max.u32 	%r362, %r100, %r96;
	add.s32 	%r363, %r362, %r161;
	max.s32 	%r364, %r361, %r363;
	max.s32 	%r365, %r364, 0;
	cvt.u16.u32 	%rs139, %r365;
	and.b32  	%r101, %r365, 65535;
	max.u32 	%r554, %r554, %r101;
	@%p54 bra 	$L__BB25_104;
	mov.b32 	%r543, -4;
	@%p24 bra 	$L__BB25_73;
	mov.u32 	%r367, _ZZ9sw_kernelILi32ELi832EEvPKhiPiS1_S2_iS2_iE17s_query_seq_sdata;
	mad.lo.s32 	%r368, %r5, 26, %r367;
	ld.shared.u8 	%r369, [%r368+15];
	add.s32 	%r370, %r27, %r369;
	mov.u32 	%r371, _ZZ9sw_kernelILi32ELi832EEvPKhiPiS1_S2_iS2_iE17s_blosum62_matrix;
	add.s32 	%r372, %r371, %r370;
	ld.shared.s8 	%r543, [%r372];
$L__BB25_73:
	setp.eq.s32 	%p56, %r21, 16;
	add.s32 	%r373, %r543, %r100;
	cvt.u32.u16 	%r105, %rs138;
	max.u32 	%r374, %r105, %r101;
	add.s32 	%r375, %r374, %r161;
	max.s32 	%r376, %r373, %r375;
	max.s32 	%r377, %r376, 0;
	cvt.u16.u32 	%rs138, %r377;
	and.b32  	%r106, %r377, 65535;
	max.u32 	%r554, %r554, %r106;
	@%p56 bra 	$L__BB25_104;
	mov.b32 	%r544, -4;
	@%p24 bra 	$L__BB25_76;
	mov.u32 	%r379, _ZZ9sw_kernelILi32ELi832EEvPKhiPiS1_S2_iS2_iE17s_query_seq_sdata;
	mad.lo.s32 	%r380, %r5, 26, %r379;
	ld.shared.u8 	%r381, [%r380+16];
	add.s32 	%r382, %r27, %r381;
	mov.u32 	%r383, _ZZ9sw_kernelILi32ELi832EEvPKhiPiS1_S2_iS2_iE17s_blosum62_matrix;
	add.s32 	%r384, %r383, %r382;
	ld.shared.s8 	%r544, [%r384];
$L__BB25_76:
	setp.eq.s32 	%p58, %r21, 17;
	add.s32 	%r385, %r544, %r105;
	cvt.u32.u16 	%r110, %rs137;
	max.u32 	%r386, %r110, %r106;
	add.s32 	%r387, %r386, %r161;
	max.s32 	%r388, %r385, %r387;
	max.s32 	%r389, %r388, 0;
	cvt.u16.u32 	%rs137, %r389;
	and.b32  	%r111, %r389, 65535;
	max.u32 	%r554, %r554, %r111;
	@%p58 bra 	$L__BB25_104;
	mov.b32 	%r545, -4;
	@%p24 bra 	$L__BB25_79;
	mov.u32 	%r391, _ZZ9sw_kernelILi32ELi832EEvPKhiPiS1_S2_iS2_iE17s_query_seq_sdata;
	mad.lo.s32 	%r392, %r5, 26, %r391;
	ld.shared.u8 	%r393, [%r392+17];
	add.s32 	%r394, %r27, %r393;
	mov.u32 	%r395, _ZZ9sw_kernelILi32ELi832EEvPKhiPiS1_S2_iS2_iE17s_blosum62_matrix;
	add.s32 	%r396, %r395, %r394;
	ld.shared.s8 	%r545, [%r396];
$L__BB25_79:
	setp.eq.s32 	%p60, %r21, 18;
	add.s32 	%r397, %r545, %r110;
	cvt.u32.u16 	%r115, %rs136;
	max.u32 	%r398, %r115, %r111;
	add.s32 	%r399, %r398, %r161;
	max.s32 	%r400, %r397, %r399;
	max.s32 	%r401, %r400, 0;
	cvt.u16.u32 	%rs136, %r401;
	and.b32  	%r116, %r401, 65535;
	max.u32 	%r554, %r554, %r116;
	@%p60 bra 	$L__BB25_104;
	mov.b32 	%r546, -4;
	@%p24 bra 	$L__BB25_82;
	mov.u32 	%r403, _ZZ9sw_kernelILi32ELi832EEvPKhiPiS1_S2_iS2_iE17s_query_seq_sdata;
	mad.lo.s32 	%r404, %r5, 26, %r403;
	ld.shared.u8 	%r405, [%r404+18];
	add.s32 	%r406, %r27, %r405;
	mov.u32 	%r407, _ZZ9sw_kernelILi32ELi832EEvPKhiPiS1_S2_iS2_iE17s_blosum62_matrix;
	add.s32 	%r408, %r407, %r406;
	ld.shared.s8 	%r546, [%r408];
$L__BB25_82:
	setp.eq.s32 	%p62, %r21, 19;
	add.s32 	%r409, %r546, %r115;
	cvt.u32.u16 	%r120, %rs135;
	max.u32 	%r410, %r120, %r116;
	add.s32 	%r411, %r410, %r161;
	max.s32 	%r412, %r409, %r411;
	max.s32 	%r413, %r412, 0;
	cvt.u16.u32 	%rs135, %r413;
	and.b32  	%r121, %r413, 65535;
	max.u32 	%r554, %r554, %r121;
	@%p62 bra 	$L__BB25_104;
	mov.b32 	%r547, -4;
	@%p24 bra 	$L__BB25_85;
	mov.u32 	%r415, _ZZ9sw_kernelILi32ELi832EEvPKhiPiS1_S2_iS2_iE17s_query_seq_sdata;
	mad.lo.s32 	%r416, %r5, 26, %r415;
	ld.shared.u8 	%r417, [%r416+19];
	add.s32 	%r418, %r27, %r417;
	mov.u32 	%r419, _ZZ9sw_kernelILi32ELi832EEvPKhiPiS1_S2_iS2_iE17s_blosum62_matrix;
	add.s32 	%r420, %r419, %r418;
	ld.shared.s8 	%r547, [%r420];
$L__BB25_85:
	setp.eq.s32 	%p64, %r21, 20;
	add.s32 	%r421, %r547, %r120;
	cvt.u32.u16 	%r125, %rs134;
	max.u32 	%r422, %r125, %r121;
	add.s32 	%r423, %r422, %r161;
	max.s32 	%r424, %r421, %r423;
	max.s32 	%r425, %r424, 0;
	cvt.u16.u32 	%rs134, %r425;
	and.b32  	%r126, %r425, 65535;
	max.u32 	%r554, %r554, %r126;
	@%p64 bra 	$L__BB25_104;
	mov.b32 	%r548, -4;
	@%p24 bra 	$L__BB25_88;
	mov.u32 	%r427, _ZZ9sw_kernelILi32ELi832EEvPKhiPiS1_S2_iS2_iE17s_query_seq_sdata;
	mad.lo.s32 	%r428, %r5, 26, %r427;
	ld.shared.u8 	%r429, [%r428+20];
	add.s32 	%r430, %r27, %r429;
	mov.u32 	%r431, _ZZ9sw_kernelILi32ELi832EEvPKhiPiS1_S2_iS2_iE17s_blosum62_matrix;
	add.s32 	%r432, %r431, %r430;
	ld.shared.s8 	%r548, [%r432];
$L__BB25_88:
	setp.eq.s32 	%p66, %r21, 21;
	add.s32 	%r433, %r548, %r125;
	cvt.u32.u16 	%r130, %rs133;
	max.u32 	%r434, %r130, %r126;
	add.s32 	%r435, %r434, %r161;
	max.s32 	%r436, %r433, %r435;
	max.s32 	%r437, %r436, 0;
	cvt.u16.u32 	%rs133, %r437;
	and.b32  	%r131, %r437, 65535;
	max.u32 	%r554, %r554, %r131;
	@%p66 bra 	$L__BB25_104;
	mov.b32 	%r549, -4;
	@%p24 bra 	$L__BB25_91;
	mov.u32 	%r439, _ZZ9sw_kernelILi32ELi832EEvPKhiPiS1_S2_iS2_iE17s_query_seq_sdata;
	mad.lo.s32 	%r440, %r5, 26, %r439;
	ld.shared.u8 	%r441, [%r440+21];
	add.s32 	%r442, %r27, %r441;
	mov.u32 	%r443, _ZZ9sw_kernelILi32ELi832EEvPKhiPiS1_S2_iS2_iE17s_blosum62_matrix;
	add.s32 	%r444, %r443, %r442;
	ld.shared.s8 	%r549, [%r444];
$L__BB25_91:
	setp.eq.s32 	%p68, %r21, 22;
	add.s32 	%r445, %r549, %r130;
	cvt.u32.u16 	%r135, %rs132;
	max.u32 	%r446, %r135, %r131;
	add.s32 	%r447, %r446, %r161;
	max.s32 	%r448, %r445, %r447;
	max.s32 	%r449, %r448, 0;
	cvt.u16.u32 	%rs132, %r449;
	and.b32  	%r136, %r449, 65535;
	max.u32 	%r554, %r554, %r136;
	@%p68 bra 	$L__BB25_104;
	mov.b32 	%r550, -4;
	@%p24 bra 	$L__BB25_94;
	mov.u32 	%r451, _ZZ9sw_kernelILi32ELi832EEvPKhiPiS1_S2_iS2_iE17s_query_seq_sdata;
	mad.lo.s32 	%r452, %r5, 26, %r451;
	ld.shared.u8 	%r453, [%r452+22];
	add.s32 	%r454, %r27, %r453;
	mov.u32 	%r455, _ZZ9sw_kernelILi32ELi832EEvPKhiPiS1_S2_iS2_iE17s_blosum62_matrix;
	add.s32 	%r456, %r455, %r454;
	ld.shared.s8 	%r550, [%r456];
$L__BB25_94:
	setp.eq.s32 	%p70, %r21, 23;
	add.s32 	%r457, %r550, %r135;
	cvt.u32.u16 	%r140, %rs131;
	max.u32 	%r458, %r140, %r136;
	add.s32 	%r459, %r458, %r161;
	max.s32 	%r460, %r457, %r459;
	max.s32 	%r461, %r460, 0;
	cvt.u16.u32 	%rs131, %r461;
	and.b32  	%r141, %r461, 65535;
	max.u32 	%r554, %r554, %r141;
	@%p70 bra 	$L__BB25_104;
	mov.b32 	%r551, -4;
	@%p24 bra 	$L__BB25_97;
	mov.u32 	%r463, _ZZ9sw_kernelILi32ELi832EEvPKhiPiS1_S2_iS2_iE17s_query_seq_sdata;
	mad.lo.s32 	%r464, %r5, 26, %r463;
	ld.shared.u8 	%r465, [%r464+23];
	add.s32 	%r466, %r27, %r465;
	mov.u32 	%r467, _ZZ9sw_kernelILi32ELi832EEvPKhiPiS1_S2_iS2_iE17s_blosum62_matrix;
	add.s32 	%r468, %r467, %r466;
	ld.shared.s8 	%r551, [%r468];
$L__BB25_97:
	setp.eq.s32 	%p72, %r21, 24;
	add.s32 	%r469, %r551, %r140;
	cvt.u32.u16 	%r145, %rs130;
	max.u32 	%r470, %r145, %r141;
	add.s32 	%r471, %r470, %r161;
	max.s32 	%r472, %r469, %r471;
	max.s32 	%r473, %r472, 0;
	cvt.u16.u32 	%rs130, %r473;
	and.b32  	%r146, %r473, 65535;
	max.u32 	%r554, %r554, %r146;
	@%p72 bra 	$L__BB25_104;
	mov.b32 	%r552, -4;
	@%p24 bra 	$L__BB25_100;
	mov.u32 	%r475, _ZZ9sw_kernelILi32ELi832EEvPKhiPiS1_S2_iS2_iE17s_query_seq_sdata;
	mad.lo.s32 	%r476, %r5, 26, %r475;
	ld.shared.u8 	%r477, [%r476+24];
	add.s32 	%r478, %r27, %r477;
	mov.u32 	%r479, _ZZ9sw_kernelILi32ELi832EEvPKhiPiS1_S2_iS2_iE17s_blosum62_matrix;
	add.s32 	%r480, %r479, %r478;
	ld.shared.s8 	%r552, [%r480];
$L__BB25_100:
	setp.eq.s32 	%p74, %r21, 25;
	add.s32 	%r481, %r552, %r145;
	cvt.u32.u16 	%r150, %rs129;
	max.u32 	%r482, %r150, %r146;
	add.s32 	%r483, %r482, %r161;
	max.s32 	%r484, %r481, %r483;
	max.s32 	%r485, %r484, 0;
	cvt.u16.u32 	%rs129, %r485;
	and.b32  	%r151, %r485, 65535;
	max.u32 	%r554, %r554, %r151;
	@%p74 bra 	$L__BB25_104;
	mov.b32 	%r553, -4;
	@%p24 bra 	$L__BB25_103;
	mov.u32 	%r487, _ZZ9sw_kernelILi32ELi832EEvPKhiPiS1_S2_iS2_iE17s_query_seq_sdata;
	mad.lo.s32 	%r488, %r5, 26, %r487;
	ld.shared.u8 	%r489, [%r488+25];
	add.s32 	%r490, %r27, %r489;
	mov.u32 	%r491, _ZZ9sw_kernelILi32ELi832EEvPKhiPiS1_S2_iS2_iE17s_blosum62_matrix;
	add.s32 	%r492, %r491, %r490;
	ld.shared.s8 	%r553, [%r492];
$L__BB25_103:
	add.s32 	%r493, %r553, %r150;
	max.u32 	%r494, %r25, %r151;
	add.s32 	%r495, %r494, %r161;
	max.s32 	%r496, %r493, %r495;
	max.s32 	%r497, %r496, 0;
	cvt.u16.u32 	%rs128, %r497;
	and.b32  	%r498, %r497, 65535;
	max.u32 	%r554, %r554, %r498;
$L__BB25_104:
	cvt.u32.u16 	%r499, %rs128;
	shfl.sync.up.b32	%r500|%p76, %r499, 1, 0, -1;
	add.s32 	%r526, %r526, 1;
	add.s64 	%rd46, %rd46, 1;
	setp.ne.s32 	%p77, %r526, -1;
	@%p77 bra 	$L__BB25_25;
$L__BB25_105:
	shl.b32 	%r501, %r5, 2;
	mov.u32 	%r502, _ZZ9sw_kernelILi32ELi832EEvPKhiPiS1_S2_iS2_iE17s_reduction_array;
	add.s32 	%r159, %r502, %r501;
	st.shared.u32 	[%r159], %r554;
	bar.warp.sync 	-1;
	setp.gt.u32 	%p78, %r5, 15;
	@%p78 bra 	$L__BB25_107;
	ld.shared.u32 	%r503, [%r159];
	ld.shared.u32 	%r504, [%r159+64];
	max.s32 	%r505, %r503, %r504;
	st.shared.u32 	[%r159], %r505;
$L__BB25_107:
	bar.warp.sync 	-1;
	setp.gt.u32 	%p79, %r5, 7;
	@%p79 bra 	$L__BB25_109;
	ld.shared.u32 	%r506, [%r159];
	ld.shared.u32 	%r507, [%r159+32];
	max.s32 	%r508, %r506, %r507;
	st.shared.u32 	[%r159], %r508;
$L__BB25_109:
	bar.warp.sync 	-1;
	setp.gt.u32 	%p80, %r5, 3;
	@%p80 bra 	$L__BB25_111;
	ld.shared.u32 	%r509, [%r159];
	ld.shared.u32 	%r510, [%r159+16];
	max.s32 	%r511, %r509, %r510;
	st.shared.u32 	[%r159], %r511;
$L__BB25_111:
	bar.warp.sync 	-1;
	setp.gt.u32 	%p81, %r5, 1;
	@%p81 bra 	$L__BB25_113;
	ld.shared.u32 	%r512, [%r159];
	ld.shared.u32 	%r513, [%r159+8];
	max.s32 	%r514, %r512, %r513;
	st.shared.u32 	[%r159], %r514;
$L__BB25_113:
	bar.warp.sync 	-1;
	setp.ne.s32 	%p82, %r5, 0;
	@%p82 bra 	$L__BB25_115;
	ld.shared.u32 	%r515, [%r159];
	ld.shared.u32 	%r516, [_ZZ9sw_kernelILi32ELi832EEvPKhiPiS1_S2_iS2_iE17s_reduction_array+4];
	max.s32 	%r517, %r515, %r516;
	st.shared.u32 	[%r159], %r517;
$L__BB25_115:
	setp.ne.s32 	%p83, %r5, 0;
	bar.warp.sync 	-1;
	@%p83 bra 	$L__BB25_117;
	ld.param.u64 	%rd42, [_Z9sw_kernelILi32ELi832EEvPKhiPiS1_S2_iS2_i_param_6];
	mov.u32 	%r518, %ctaid.x;
	ld.shared.u32 	%r519, [_ZZ9sw_kernelILi32ELi832EEvPKhiPiS1_S2_iS2_iE17s_reduction_array];
	cvta.to.global.u64 	%rd37, %rd42;
	mul.wide.u32 	%rd38, %r518, 4;
	add.s64 	%rd39, %rd37, %rd38;
	st.global.u32 	[%rd39], %r519;
$L__BB25_117:
	bar.sync 	0;
$L__BB25_118:
	ret;

}
	// .globl	_Z9sw_kernelILi32ELi864EEvPKhiPiS1_S2_iS2_i
.visible .entry _Z9sw_kernelILi32ELi864EEvPKhiPiS1_S2_iS2_i(
	.param .u64 .ptr .align 1 _Z9sw_kernelILi32ELi864EEvPKhiPiS1_S2_iS2_i_param_0,
	.param .u32 _Z9sw_kernelILi32ELi864EEvPKhiPiS1_S2_iS2_i_param_1,
	.param .u64 .ptr .align 1 _Z9sw_kernelILi32ELi864EEvPKhiPiS1_S2_iS2_i_param_2,
	.param .u64 .ptr .align 1 _Z9sw_kernelILi32ELi864EEvPKhiPiS1_S2_iS2_i_param_3,
	.param .u64 .ptr .align 1 _Z9sw_kernelILi32ELi864EEvPKhiPiS1_S2_iS2_i_param_4,
	.param .u32 _Z9sw_kernelILi32ELi864EEvPKhiPiS1_S2_iS2_i_param_5,
	.param .u64 .ptr .align 1 _Z9sw_kernelILi32ELi864EEvPKhiPiS1_S2_iS2_i_param_6,
	.param .u32 _Z9sw_kernelILi32ELi864EEvPKhiPiS1_S2_iS2_i_param_7
)
{
	.reg .pred 	%p<86>;
	.reg .b16 	%rs<159>;
	.reg .b32 	%r<603>;
	.reg .b64 	%rd<47>;
	// demoted variable
	.shared .align 1 .b8 _ZZ9sw_kernelILi32ELi864EEvPKhiPiS1_S2_iS2_iE17s_blosum62_matrix[400];
	// demoted variable
	.shared .align 1 .b8 _ZZ9sw_kernelILi32ELi864EEvPKhiPiS1_S2_iS2_iE17s_query_seq_sdata[864];
	// demoted variable
	.shared .align 4 .b8 _ZZ9sw_kernelILi32ELi864EEvPKhiPiS1_S2_iS2_iE17s_reduction_array[128];
	ld.param.u64 	%rd19, [_Z9sw_kernelILi32ELi864EEvPKhiPiS1_S2_iS2_i_param_0];
	ld.param.u32 	%r166, [_Z9sw_kernelILi32ELi864EEvPKhiPiS1_S2_iS2_i_param_1];
	ld.param.u64 	%rd15, [_Z9sw_kernelILi32ELi864EEvPKhiPiS1_S2_iS2_i_param_2];
	ld.param.u64 	%rd16, [_Z9sw_kernelILi32ELi864EEvPKhiPiS1_S2_iS2_i_param_3];
	ld.param.u64 	%rd17, [_Z9sw_kernelILi32ELi864EEvPKhiPiS1_S2_iS2_i_param_4];
	ld.param.u32 	%r168, [_Z9sw_kernelILi32ELi864EEvPKhiPiS1_S2_iS2_i_param_5];
	ld.param.u64 	%rd18, [_Z9sw_kernelILi32ELi864EEvPKhiPiS1_S2_iS2_i_param_6];
	ld.param.u32 	%r167, [_Z9sw_kernelILi32ELi864EEvPKhiPiS1_S2_iS2_i_param_7];
	cvta.to.global.u64 	%rd1, %rd19;
	cvta.to.global.u64 	%rd2, %rd18;
	mov.u32 	%r1, %ctaid.x;
	setp.ge.s32 	%p1, %r1, %r168;
	@%p1 bra 	$L__BB26_121;
	cvta.to.global.u64 	%rd20, %rd15;
	cvta.to.global.u64 	%rd21, %rd17;
	mul.wide.u32 	%rd22, %r1, 4;
	add.s64 	%rd23, %rd20, %rd22;
	ld.global.u32 	%r169, [%rd23];
	mul.wide.s32 	%rd24, %r169, 4;
	add.s64 	%rd25, %rd21, %rd24;
	ld.global.u32 	%r170, [%rd25+-4];
	ld.global.u32 	%r171, [%rd25];
	not.b32 	%r172, %r170;
	add.s32 	%r4, %r171, %r172;
	setp.ne.s32 	%p2, %r166, 0;
	setp.ne.s32 	%p3, %r4, 0;
	and.pred  	%p4, %p2, %p3;
	setp.lt.s32 	%p5, %r166, 865;
	and.pred  	%p6, %p5, %p4;
	setp.le.s32 	%p7, %r170, %r171;
	and.pred  	%p8, %p6, %p7;
	@%p8 bra 	$L__BB26_3;
	add.s64 	%rd41, %rd2, %rd22;
	mov.b32 	%r566, -1;
	st.global.u32 	[%rd41], %r566;
	bra.uni 	$L__BB26_121;
$L__BB26_3:
	mov.u32 	%r5, %tid.x;
	setp.gt.u32 	%p9, %r5, 399;
	@%p9 bra 	$L__BB26_6;
	cvt.u64.u32 	%rd26, %r5;
	mov.u64 	%rd27, blosum62_matrix_cuda_global;
	add.s64 	%rd44, %rd27, %rd26;
	mov.u32 	%r173, _ZZ9sw_kernelILi32ELi864EEvPKhiPiS1_S2_iS2_iE17s_blosum62_matrix;
	mov.u32 	%r570, %r5;
$L__BB26_5:
	ld.global.u8 	%rs93, [%rd44];
	add.s32 	%r174, %r173, %r570;
	st.shared.u8 	[%r174], %rs93;
	add.s32 	%r15, %r570, 32;
	add.s64 	%rd44, %rd44, 32;
	setp.lt.u32 	%p10, %r570, 368;
	mov.u32 	%r570, %r15;
	@%p10 bra 	$L__BB26_5;
$L__BB26_6:
	setp.gt.u32 	%p11, %r5, 863;
	@%p11 bra 	$L__BB26_23;
	max.u32 	%r175, %r5, 832;
	sub.s32 	%r176, %r175, %r5;
	add.s32 	%r6, %r176, 31;
	and.b32  	%r177, %r6, 96;
	setp.eq.s32 	%p12, %r177, 96;
	mov.u32 	%r569, %r5;
	@%p12 bra 	$L__BB26_12;
	cvt.u64.u32 	%rd28, %r5;
	add.s64 	%rd43, %rd1, %rd28;
	shr.u32 	%r178, %r6, 5;
	add.s32 	%r179, %r178, 1;
	and.b32  	%r180, %r179, 3;
	neg.s32 	%r567, %r180;
	mov.u32 	%r181, _ZZ9sw_kernelILi32ELi864EEvPKhiPiS1_S2_iS2_iE17s_query_seq_sdata;
	mov.u32 	%r569, %r5;
$L__BB26_9:
	.pragma "nounroll";
	setp.ge.s32 	%p13, %r569, %r166;
	mov.b16 	%rs100, 0;
	@%p13 bra 	$L__BB26_11;
	ld.global.u8 	%rs100, [%rd43];
$L__BB26_11:
	add.s32 	%r182, %r181, %r569;
	st.shared.u8 	[%r182], %rs100;
	add.s32 	%r569, %r569, 32;
	add.s64 	%rd43, %rd43, 32;
	add.s32 	%r567, %r567, 1;
	setp.ne.s32 	%p14, %r567, 0;
	@%p14 bra 	$L__BB26_9;
$L__BB26_12:
	setp.lt.u32 	%p15, %r6, 96;
	@%p15 bra 	$L__BB26_23;
	add.s32 	%r571, %r569, 64;
	cvt.u64.u32 	%rd29, %r569;
	add.s64 	%rd30, %rd29, %rd1;
	add.s64 	%rd45, %rd30, 64;
	mov.u32 	%r183, _ZZ9sw_kernelILi32ELi864EEvPKhiPiS1_S2_iS2_iE17s_query_seq_sdata;
$L__BB26_14:
	add.s32 	%r17, %r571, -64;
	setp.ge.s32 	%p16, %r17, %r166;
	mov.b16 	%rs101, 0;
	@%p16 bra 	$L__BB26_16;
	ld.global.u8 	%rs101, [%rd45+-64];
$L__BB26_16:
	add.s32 	%r184, %r183, %r571;
	add.s32 	%r18, %r184, 96;
	st.shared.u8 	[%r184+-64], %rs101;
	add.s32 	%r185, %r17, 32;
	setp.ge.s32 	%p17, %r185, %r166;
	mov.b16 	%rs102, 0;
	@%p17 bra 	$L__BB26_18;
	ld.global.u8 	%rs102, [%rd45+-32];
$L__BB26_18:
	st.shared.u8 	[%r18+-128], %rs102;
	setp.ge.s32 	%p18, %r571, %r166;
	mov.b16 	%rs103, 0;
	@%p18 bra 	$L__BB26_20;
	ld.global.u8 	%rs103, [%rd45];
$L__BB26_20:
	st.shared.u8 	[%r18+-96], %rs103;
	add.s32 	%r19, %r571, 32;
	setp.ge.s32 	%p19, %r19, %r166;
	mov.b16 	%rs104, 0;
	@%p19 bra 	$L__BB26_22;
	ld.global.u8 	%rs104, [%rd45+32];
$L__BB26_22:
	st.shared.u8 	[%r18+-64], %rs104;
	add.s32 	%r571, %r571, 128;
	add.s64 	%rd45, %rd45, 128;
	add.s32 	%r186, %r19, -96;
	setp.lt.u32 	%p20, %r186, 736;
	@%p20 bra 	$L__BB26_14;
$L__BB26_23:
	setp.lt.s32 	%p21, %r4, 1;
	mov.b32 	%r601, 0;
	@%p21 bra 	$L__BB26_108;
	cvt.s64.s32 	%rd31, %r170;
	mul.lo.s32 	%r189, %r5, 27;
	max.s32 	%r190, %r166, %r189;
	sub.s32 	%r21, %r190, %r189;
	sub.s32 	%r572, %r170, %r171;
	cvta.to.global.u64 	%rd32, %rd16;
	add.s64 	%rd33, %rd31, %rd32;
	add.s64 	%rd46, %rd33, 1;
	mov.b32 	%r601, 0;
	mov.b16 	%rs132, 0;
	mov.u64 	%rd35, char_to_uint;
	mov.u16 	%rs133, %rs132;
	mov.u16 	%rs134, %rs132;
	mov.u16 	%rs135, %rs132;
	mov.u16 	%rs136, %rs132;
	mov.u16 	%rs137, %rs132;
	mov.u16 	%rs138, %rs132;
	mov.u16 	%rs139, %rs132;
	mov.u16 	%rs140, %rs132;
	mov.u16 	%rs141, %rs132;
	mov.u16 	%rs142, %rs132;
	mov.u16 	%rs143, %rs132;
	mov.u16 	%rs144, %rs132;
	mov.u16 	%rs145, %rs132;
	mov.u16 	%rs146, %rs132;
	mov.u16 	%rs147, %rs132;
	mov.u16 	%rs148, %rs132;
	mov.u16 	%rs149, %rs132;
	mov.u16 	%rs150, %rs132;
	mov.u16 	%rs151, %rs132;
	mov.u16 	%rs152, %rs132;
	mov.u16 	%rs153, %rs132;
	mov.u16 	%rs154, %rs132;
	mov.u16 	%rs155, %rs132;
	mov.u16 	%rs156, %rs132;
	mov.u16 	%rs157, %rs132;
	mov.u16 	%rs158, %rs132;
$L__BB26_25:
	setp.eq.s32 	%p22, %r21, 0;
	cvt.u32.u16 	%r25, %rs132;
	shfl.sync.up.b32	%r26|%p23, %r25, 1, 0, -1;
	ld.global.s8 	%rd34, [%rd46];
	add.s64 	%rd36, %rd35, %rd34;
	ld.const.u8 	%rs38, [%rd36];
	mul.wide.u16 	%r27, %rs38, 20;
	@%p22 bra 	$L__BB26_107;
	setp.gt.u16 	%p24, %rs38, 19;
	mov.b32 	%r574, -4;
	@%p24 bra 	$L__BB26_28;
	mov.u32 	%r192, %tid.x;
	mov.u32 	%r193, _ZZ9sw_kernelILi32ELi864EEvPKhiPiS1_S2_iS2_iE17s_query_seq_sdata;
	mad.lo.s32 	%r194, %r192, 27, %r193;
	ld.shared.u8 	%r195, [%r194];
	add.s32 	%r196, %r27, %r195;
	mov.u32 	%r197, _ZZ9sw_kernelILi32ELi864EEvPKhiPiS1_S2_iS2_iE17s_blosum62_matrix;
	add.s32 	%r198, %r197, %r196;
	ld.shared.s8 	%r574, [%r198];
$L__BB26_28:
	setp.eq.s32 	%p25, %r21, 1;
	mov.u32 	%r199, %tid.x;
	setp.eq.s32 	%p26, %r199, 0;
	and.b32  	%r200, %r26, 65535;
	selp.b32 	%r201, 0, %r200, %p26;
	add.s32 	%r202, %r574, %r201;
	cvt.u32.u16 	%r30, %rs158;
	add.s32 	%r203, %r167, %r30;
	max.s32 	%r204, %r202, %r203;
	max.s32 	%r205, %r204, 0;
	cvt.u16.u32 	%rs158, %r205;
	and.b32  	%r31, %r205, 65535;
	max.s32 	%r601, %r601, %r31;
	@%p25 bra 	$L__BB26_107;
	mov.b32 	%r575, -4;
	@%p24 bra 	$L__BB26_31;
	mov.u32 	%r207, %tid.x;
	mov.u32 	%r208, _ZZ9sw_kernelILi32ELi864EEvPKhiPiS1_S2_iS2_iE17s_query_seq_sdata;
	mad.lo.s32 	%r209, %r207, 27, %r208;
	ld.shared.u8 	%r210, [%r209+1];
	add.s32 	%r211, %r27, %r210;
	mov.u32 	%r212, _ZZ9sw_kernelILi32ELi864EEvPKhiPiS1_S2_iS2_iE17s_blosum62_matrix;
	add.s32 	%r213, %r212, %r211;
	ld.shared.s8 	%r575, [%r213];
$L__BB26_31:
	setp.eq.s32 	%p28, %r21, 2;
	add.s32 	%r214, %r575, %r30;
	cvt.u32.u16 	%r35, %rs157;
	max.u32 	%r215, %r35, %r31;
	add.s32 	%r216, %r215, %r167;
	max.s32 	%r217, %r214, %r216;
	max.s32 	%r218, %r217, 0;
	cvt.u16.u32 	%rs157, %r218;
	and.b32  	%r36, %r218, 65535;
	max.u32 	%r601, %r601, %r36;
	@%p28 bra 	$L__BB26_107;
	mov.b32 	%r576, -4;
	@%p24 bra 	$L__BB26_34;
	mov.u32 	%r220, %tid.x;
	mov.u32 	%r221, _ZZ9sw_kernelILi32ELi864EEvPKhiPiS1_S2_iS2_iE17s_query_seq_sdata;
	mad.lo.s32 	%r222, %r220, 27, %r221;
	ld.shared.u8 	%r223, [%r222+2];
	add.s32 	%r224, %r27, %r223;
	mov.u32 	%r225, _ZZ9sw_kernelILi32ELi864EEvPKhiPiS1_S2_iS2_iE17s_blosum62_matrix;
	add.s32 	%r226, %r225, %r224;
	ld.shared.s8 	%r576, [%r226];
$L__BB26_34:
	setp.eq.s32 	%p30, %r21, 3;
	add.s32 	%r227, %r576, %r35;
	cvt.u32.u16 	%r40, %rs156;
	max.u32 	%r228, %r40, %r36;
	add.s32 	%r229, %r228, %r167;
	max.s32 	%r230, %r227, %r229;
	max.s32 	%r231, %r230, 0;
	cvt.u16.u32 	%rs156, %r231;
	and.b32  	%r41, %r231, 65535;
	max.u32 	%r601, %r601, %r41;
	@%p30 bra 	$L__BB26_107;
	mov.b32 	%r577, -4;
	@%p24 bra 	$L__BB26_37;
	mov.u32 	%r233, %tid.x;
	mov.u32 	%r234, _ZZ9sw_kernelILi32ELi864EEvPKhiPiS1_S2_iS2_iE17s_query_seq_sdata;
	mad.lo.s32 	%r235, %r233, 27, %r234;
	ld.shared.u8 	%r236, [%r235+3];
	add.s32 	%r237, %r27, %r236;
	mov.u32 	%r238, _ZZ9sw_kernelILi32ELi864EEvPKhiPiS1_S2_iS2_iE17s_blosum62_matrix;
	add.s32 	%r239, %r238, %r237;
	ld.shared.s8 	%r577, [%r239];
$L__BB26_37:
	setp.eq.s32 	%p32, %r21, 4;
	add.s32 	%r240, %r577, %r40;
	cvt.u32.u16 	%r45, %rs155;
	max.u32 	%r241, %r45, %r41;
	add.s32 	%r242, %r241, %r167;
	max.s32 	%r243, %r240, %r242;
	max.s32 	%r244, %r243, 0;
	cvt.u16.u32 	%rs155, %r244;
	and.b32  	%r46, %r244, 65535;
	max.u32 	%r601, %r601, %r46;
	@%p32 bra 	$L__BB26_107;
	mov.b32 	%r578, -4;
	@%p24 bra 	$L__BB26_40;
	mov.u32 	%r246, %tid.x;
	mov.u32 	%r247, _ZZ9sw_kernelILi32ELi864EEvPKhiPiS1_S2_iS2_iE17s_query_seq_sdata;
	mad.lo.s32 	%r248, %r246, 27, %r247;
	ld.shared.u8 	%r249, [%r248+4];
	add.s32 	%r250, %r27, %r249;
	mov.u32 	%r251, _ZZ9sw_kernelILi32ELi864EEvPKhiPiS1_S2_iS2_iE17s_blosum62_matrix;
	add.s32 	%r252, %r251, %r250;
	ld.shared.s8 	%r578, [%r252];
$L__BB26_40:
	setp.eq.s32 	%p34, %r21, 5;
	add.s32 	%r253, %r578, %r45;
	cvt.u32.u16 	%r50, %rs154;
	max.u32 	%r254, %r50, %r46;
	add.s32 	%r255, %r254, %r167;
	max.s32 	%r256, %r253, %r255;
	max.s32 	%r257, %r256, 0;
	cvt.u16.u32 	%rs154, %r257;
	and.b32  	%r51, %r257, 65535;
	max.u32 	%r601, %r601, %r51;
	@%p34 bra 	$L__BB26_107;
	mov.b32 	%r579, -4;
	@%p24 bra 	$L__BB26_43;
	mov.u32 	%r259, %tid.x;
	mov.u32 	%r260, _ZZ9sw_kernelILi32ELi864EEvPKhiPiS1_S2_iS2_iE17s_query_seq_sdata;
	mad.lo.s32 	%r261, %r259, 27, %r260;
	ld.shared.u8 	%r262, [%r261+5];
	add.s32 	%r263, %r27, %r262;
	mov.u32 	%r264, _ZZ9sw_kernelILi32ELi864EEvPKhiPiS1_S2_iS2_iE17s_blosum62_matrix;
	add.s32 	%r265, %r264, %r263;
	ld.shared.s8 	%r579, [%r265];
$L__BB26_43:
	setp.eq.s32 	%p36, %r21, 6;
	add.s32 	%r266, %r579, %r50;
	cvt.u32.u16 	%r55, %rs153;
	max.u32 	%r267, %r55, %r51;
	add.s32 	%r268, %r267, %r167;
	max.s32 	%r269, %r266, %r268;
	max.s32 	%r270, %r269, 0;
	cvt.u16.u32 	%rs153, %r270;
	and.b32  	%r56, %r270, 65535;
	max.u32 	%r601, %r601, %r56;
	@%p36 bra 	$L__BB26_107;
	mov.b32 	%r580, -4;
	@%p24 bra 	$L__BB26_46;
	mov.u32 	%r272, %tid.x;
	mov.u32 	%r273, _ZZ9sw_kernelILi32ELi864EEvPKhiPiS1_S2_iS2_iE17s_query_seq_sdata;
	mad.lo.s32 	%r274, %r272, 27, %r273;
	ld.shared.u8 	%r275, [%r274+6];
	add.s32 	%r276, %r27, %r275;
	mov.u32 	%r277, _ZZ9sw_kernelILi32ELi864EEvPKhiPiS1_S2_iS2_iE17s_blosum62_matrix;
	add.s32 	%r278, %r277, %r276;
	ld.shared.s8 	%r580, [%r278];
$L__BB26_46:
	setp.eq.s32 	%p38, %r21, 7;
	add.s32 	%r279, %r580, %r55;
	cvt.u32.u16 	%r60, %rs152;
	max.u32 	%r280, %r60, %r56;
	add.s32 	%r281, %r280, %r167;
	max.s32 	%r282, %r279, %r281;
	max.s32 	%r283, %r282, 0;
	cvt.u16.u32 	%rs152, %r283;
	and.b32  	%r61, %r283, 65535;
	max.u32 	%r601, %r601, %r61;
	@%p38 bra 	$L__BB26_107;
	mov.b32 	%r581, -4;
	@%p24 bra 	$L__BB26_49;
	mov.u32 	%r285, %tid.x;
	mov.u32 	%r286, _ZZ9sw_kernelILi32ELi864EEvPKhiPiS1_S2_iS2_iE17s_query_seq_sdata;
	mad.lo.s32 	%r287, %r285, 27, %r286;
	ld.shared.u8 	%r288, [%r287+7];
	add.s32 	%r289, %r27, %r288;
	mov.u32 	%r290, _ZZ9sw_kernelILi32ELi864EEvPKhiPiS1_S2_iS2_iE17s_blosum62_matrix;
	add.s32 	%r291, %r290, %r289;
	ld.shared.s8 	%r581, [%r291];
$L__BB26_49:
	setp.eq.s32 	%p40, %r21, 8;
	add.s32 	%r292, %r581, %r60;
	cvt.u32.u16 	%r65, %rs151;
	max.u32 	%r293, %r65, %r61;
	add.s32 	%r294, %r293, %r167;
	max.s32 	%r295, %r292, %r294;
	max.s32 	%r296, %r295, 0;
	cvt.u16.u32 	%rs151, %r296;
	and.b32  	%r66, %r296, 65535;
	max.u32 	%r601, %r601, %r66;
	@%p40 bra 	$L__BB26_107;
	mov.b32 	%r582, -4;
	@%p24 bra 	$L__BB26_52;
	mov.u32 	%r298, %tid.x;
	mov.u32 	%r299, _ZZ9sw_kernelILi32ELi864EEvPKhiPiS1_S2_iS2_iE17s_query_seq_sdata;
	mad.lo.s32 	%r300, %r298, 27, %r299;
	ld.shared.u8 	%r301, [%r300+8];
	add.s32 	%r302, %r27, %r301;
	mov.u32 	%r303, _ZZ9sw_kernelILi32ELi864EEvPKhiPiS1_S2_iS2_iE17s_blosum62_matrix;
	add.s32 	%r304, %r303, %r302;
	ld.shared.s8 	%r582, [%r304];
$L__BB26_52:
	setp.eq.s32 	%p42, %r21, 9;
	add.s32 	%r305, %r582, %r65;
	cvt.u32.u16 	%r70, %rs150;
	max.u32 	%r306, %r70, %r66;
	add.s32 	%r307, %r306, %r167;
	max.s32 	%r308, %r305, %r307;
	max.s32 	%r309, %r308, 0;
	cvt.u16.u32 	%rs150, %r309;
	and.b32  	%r71, %r309, 65535;
	max.u32 	%r601, %r601, %r71;
	@%p42 bra 	$L__BB26_107;
	mov.b32 	%r583, -4;
	@%p24 bra 	$L__BB26_55;
	mov.u32 	%r311, %tid.x;
	mov.u32 	%r312, _ZZ9sw_kernelILi32ELi864EEvPKhiPiS1_S2_iS2_iE17s_query_seq_sdata;
	mad.lo.s32 	%r313, %r311, 27, %r312;
	ld.shared.u8 	%r314, [%r313+9];
	add.s32 	%r315, %r27, %r314;
	mov.u32 	%r316, _ZZ9sw_kernelILi32ELi864EEvPKhiPiS1_S2_iS2_iE17s_blosum62_matrix;
	add.s32 	%r317, %r316, %r315;
	ld.shared.s8 	%r583, [%r317];
$L__BB26_55:
	setp.eq.s32 	%p44, %r21, 10;
	add.s32 	%r318, %r583, %r70;
	cvt.u32.u16 	%r75, %rs149;
	max.u32 	%r319, %r75, %r71;
	add.s32 	%r320, %r319, %r167;
	max.s32 	%r321, %r318, %r320;
	max.s32 	%r322, %r321, 0;
	cvt.u16.u32 	%rs149, %r322;
	and.b32  	%r76, %r322, 65535;
	max.u32 	%r601, %r601, %r76;
	@%p44 bra 	$L__BB26_107;
	mov.b32 	%r584, -4;
	@%p24 bra 	$L__BB26_58;
	mov.u32 	%r324, %tid.x;
	mov.u32 	%r325, _ZZ9sw_kernelILi32ELi864EEvPKhiPiS1_S2_iS2_iE17s_query_seq_sdata;
	mad.lo.s32 	%r326, %r324, 27, %r325;
	ld.shared.u8 	%r327, [%r326+10];
	add.s32 	%r328, %r27, %r327;
	mov.u32 	%r329, _ZZ9sw_kernelILi32ELi864EEvPKhiPiS1_S2_iS2_iE17s_blosum62_matrix;
	add.s32 	%r330, %r329, %r328;
	ld.shared.s8 	%r584, [%r330];
$L__BB26_58:
	setp.eq.s32 	%p46, %r21, 11;
	add.s32 	%r331, %r584, %r75;
	cvt.u32.u16 	%r80, %rs148;
	max.u32 	%r332, %r80, %r76;
	add.s32 	%r333, %r332, %r167;
	max.s32 	%r334, %r331, %r333;
	max.s32 	%r335, %r334, 0;
	cvt.u16.u32 	%rs148, %r335;
	and.b32  	%r81, %r335, 65535;
	max.u32 	%r601, %r601, %r81;
	@%p46 bra 	$L__BB26_107;
	mov.b32 	%r585, -4;
	@%p24 bra 	$L__BB26_61;
	mov.u32 	%r337, %tid.x;
	mov.u32 	%r338, _ZZ9sw_kernelILi32ELi864EEvPKhiPiS1_S2_iS2_iE17s_query_seq_sdata;
	mad.lo.s32 	%r339, %r337, 27, %r338;
	ld.shared.u8 	%r340, [%r339+11];
	add.s32 	%r341, %r27, %r340;
	mov.u32 	%r342, _ZZ9sw_kernelILi32ELi864EEvPKhiPiS1_S2_iS2_iE17s_blosum62_matrix;
	add.s32 	%r343, %r342, %r341;
	ld.shared.s8 	%r585, [%r343];
$L__BB26_61:
	setp.eq.s32 	%p48, %r21, 12;
	add.s32 	%r344, %r585, %r80;
	cvt.u32.u16 	%r85, %rs147;
	max.u32 	%r345, %r85, %r81;
	add.s32 	%r346, %r345, %r167;
	max.s32 	%r347, %r344, %r346;
	max.s32 	%r348, %r347, 0;
	cvt.u16.u32 	%rs147, %r348;
	and.b32  	%r86, %r348, 65535;
	max.u32 	%r601, %r601, %r86;
	@%p48 bra 	$L__BB26_107;
	mov.b32 	%r586, -4;
	@%p24 bra 	$L__BB26_64;
	mov.u32 	%r350, %tid.x;
	mov.u32 	%r351, _ZZ9sw_kernelILi32ELi864EEvPKhiPiS1_S2_iS2_iE17s_query_seq_sdata;
	mad.lo.s32 	%r352, %r350, 27, %r351;
	ld.shared.u8 	%r353, [%r352+12];
	add.s32 	%r354, %r27, %r353;
	mov.u32 	%r355, _ZZ9sw_kernelILi32ELi864EEvPKhiPiS1_S2_iS2_iE17s_blosum62_matrix;
	add.s32 	%r356, %r355, %r354;
	ld.shared.s8 	%r586, [%r356];
$L__BB26_64:
	setp.eq.s32 	%p50, %r21, 13;
	add.s32 	%r357, %r586, %r85;
	cvt.u32.u16 	%r90, %rs146;
	max.u32 	%r358, %r90, %r86;
	add.s32 	%r359, %r358, %r167;
	max.s32 	%r360, %r357, %r359;
	max.s32 	%r361, %r360, 0;
	cvt.u16.u32 	%rs146, %r361;
	and.b32  	%r91, %r361, 65535;
	max.u32 	%r601, %r601, %r91;
	@%p50 bra 	$L__BB26_107;
	mov.b32 	%r587, -4;
	@%p24 bra 	$L__BB26_67;
	mov.u32 	%r363, %tid.x;
	mov.u32 	%r364, _ZZ9sw_kernelILi32ELi864EEvPKhiPiS1_S2_iS2_iE17s_query_seq_sdata;
	mad.lo.s32 	%r365, %r363, 27, %r364;
	ld.shared.u8 	%r366, [%r365+13];
	add.s32 	%r367, %r27, %r366;
	mov.u32 	%r368, _ZZ9sw_kernelILi32ELi864EEvPKhiPiS1_S2_iS2_iE17s_blosum62_matrix;
	add.s32 	%r369, %r368, %r367;
	ld.shared.s8 	%r587, [%r369];
$L__BB26_67:
	setp.eq.s32 	%p52, %r21, 14;
	add.s32 	%r370, %r587, %r90;
	cvt.u32.u16 	%r95, %rs145;
	max.u32 	%r371, %r95, %r91;
	add.s32 	%r372, %r371, %r167;
	max.s32 	%r373, %r370, %r372;
	max.s32 	%r374, %r373, 0;
	cvt.u16.u32 	%rs145, %r374;
	and.b32  	%r96, %r374, 65535;
	max.u32 	%r601, %r601, %r96;
	@%p52 bra 	$L__BB26_107;
	mov.b32 	%r588, -4;
	@%p24 bra 	$L__BB26_70;
	mov.u32 	%r376, %tid.x;
	mov.u32 	%r377, _ZZ9sw_kernelILi32ELi864EEvPKhiPiS1_S2_iS2_iE17s_query_seq_sdata;
	mad.lo.s32 	%r378, %r376, 27, %r377;
	ld.shared.u8 	%r379, [%r378+14];
	add.s32 	%r380, %r27, %r379;
	mov.u32 	%r381, _ZZ9sw_kernelILi32ELi864EEvPKhiPiS1_S2_iS2_iE17s_blosum62_matrix;
	add.s32 	%r382, %r381, %r380;
	ld.shared.s8 	%r588, [%r382];
$L__BB26_70:
	setp.eq.s32 	%p54, %r21, 15;
	add.s32 	%r383, %r588, %r95;
	cvt.u32.u16 	%r100, %rs144;
	max.u32 	%r384, %r100, %r96;
	add.s32 	%r385, %r384, %r167;
	max.s32 	%r386, %r383, %r385;
	max.s32 	%r387, %r386, 0;
	cvt.u16.u32 	%rs144, %r387;
	and.b32  	%r101, %r387, 65535;
	max.u32 	%r601, %r601, %r101;
	@%p54 bra 	$L__BB26_107;
	mov.b32 	%r589, -4;
	@%p24 bra 	$L__BB26_73;
	mov.u32 	%r389, %tid.x;
	mov.u32 	%r390, _ZZ9sw_kernelILi32ELi864EEvPKhiPiS1_S2_iS2_iE17s_query_seq_sdata;
	mad.lo.s32 	%r391, %r389, 27, %r390;
	ld.shared.u8 	%r392, [%r391+15];
	add.s32 	%r393, %r27, %r392;
	mov.u32 	%r394, _ZZ9sw_kernelILi32ELi864EEvPKhiPiS1_S2_iS2_iE17s_blosum62_matrix;
	add.s32 	%r395, %r394, %r393;
	ld.shared.s8 	%r589, [%r395];
$L__BB26_73:
	setp.eq.s32 	%p56, %r21, 16;
	add.s32 	%r396, %r589, %r100;
	cvt.u32.u16 	%r105, %rs143;
	max.u32 	%r397, %r105, %r101;
	add.s32 	%r398, %r397, %r167;
	max.s32 	%r399, %r396, %r398;
	max.s32 	%r400, %r399, 0;
	cvt.u16.u32 	%rs143, %r400;
	and.b32  	%r106, %r400, 65535;
	max.u32 	%r601, %r601, %r106;
	@%p56 bra 	$L__BB26_107;
	mov.b32 	%r590, -4;
	@%p24 bra 	$L__BB26_76;
	mov.u32 	%r402, %tid.x;
	mov.u32 	%r403, _ZZ9sw_kernelILi32ELi864EEvPKhiPiS1_S2_iS2_iE17s_query_seq_sdata;
	mad.lo.s32 	%r404, %r402, 27, %r403;
	ld.shared.u8 	%r405, [%r404+16];
	add.s32 	%r406, %r27, %r405;
	mov.u32 	%r407, _ZZ9sw_kernelILi32ELi864EEvPKhiPiS1_S2_iS2_iE17s_blosum62_matrix;
	add.s32 	%r408, %r407, %r406;
	ld.shared.s8 	%r590, [%r408];
$L__BB26_76:
	setp.eq.s32 	%p58, %r21, 17;
	add.s32 	%r409, %r590, %r105;
	cvt.u32.u16 	%r110, %rs142;
	max.u32 	%r410, %r110, %r106;
	add.s32 	%r411, %r410, %r167;
	max.s32 	%r412, %r409, %r411;
	max.s32 	%r413, %r412, 0;
	cvt.u16.u32 	%rs142, %r413;
	and.b32  	%r111, %r413, 65535;
	max.u32 	%r601, %r601, %r111;
	@%p58 bra 	$L__BB26_107;
	mov.b32 	%r591, -4;
	@%p24 bra 	$L__BB26_79;
	mov.u32 	%r415, %tid.x;
	mov.u32 	%r416, _ZZ9sw_kernelILi32ELi864EEvPKhiPiS1_S2_iS2_iE17s_query_seq_sdata;
	mad.lo.s32 	%r417, %r415, 27, %r416;
	ld.shared.u8 	%r418, [%r417+17];
	add.s32 	%r419, %r27, %r418;
	mov.u32 	%r420, _ZZ9sw_kernelILi32ELi864EEvPKhiPiS1_S2_iS2_iE17s_blosum62_matrix;
	add.s32 	%r421, %r420, %r419;
	ld.shared.s8 	%r591, [%r421];
$L__BB26_79:
	setp.eq.s32 	%p60, %r21, 18;
	add.s32 	%r422, %r591, %r110;
	cvt.u32.u16 	%r115, %rs141;
	max.u32 	%r423, %r115, %r111;
	add.s32 	%r424, %r423, %r167;
	max.s32 	%r425, %r422, %r424;
	max.s32 	%r426, %r425, 0;
	cvt.u16.u32 	%rs141, %r426;
	and.b32  	%r116, %r426, 65535;
	max.u32 	%r601, %r601, %r116;
	@%p60 bra 	$L__BB26_107;
	mov.b32 	%r592, -4;
	@%p24 bra 	$L__BB26_82;
	mov.u32 	%r428, %tid.x;
	mov.u32 	%r429, _ZZ9sw_kernelILi32ELi864EEvPKhiPiS1_S2_iS2_iE17s_query_seq_sdata;
	mad.lo.s32 	%r430, %r428, 27, %r429;
	ld.shared.u8 	%r431, [%r430+18];
	add.s32 	%r432, %r27, %r431;
	mov.u32 	%r433, _ZZ9sw_kernelILi32ELi864EEvPKhiPiS1_S2_iS2_iE17s_blosum62_matrix;
	add.s32 	%r434, %r433, %r432;
	ld.shared.s8 	%r592, [%r434];
$L__BB26_82:
	setp.eq.s32 	%p62, %r21, 19;
	add.s32 	%r435, %r592, %r115;
	cvt.u32.u16 	%r120, %rs140;
	max.u32 	%r436, %r120, %r116;
	add.s32 	%r437, %r436, %r167;
	max.s32 	%r438, %r435, %r437;
	max.s32 	%r439, %r438, 0;
	cvt.u16.u32 	%rs140, %r439;
	and.b32  	%r121, %r439, 65535;
	max.u32 	%r601, %r601, %r121;
	@%p62 bra 	$L__BB26_107;
	mov.b32 	%r593, -4;
	@%p24 bra 	$L__BB26_85;
	mov.u32 	%r441, %tid.x;
	mov.u32 	%r442, _ZZ9sw_kernelILi32ELi864EEvPKhiPiS1_S2_iS2_iE17s_query_seq_sdata;
	mad.lo.s32 	%r443, %r441, 27, %r442;
	ld.shared.u8 	%r444, [%r443+19];
	add.s32 	%r445, %r27, %r444;
	mov.u32 	%r446, _ZZ9sw_kernelILi32ELi864EEvPKhiPiS1_S2_iS2_iE17s_blosum62_matrix;
	add.s32 	%r447, %r446, %r445;
	ld.shared.s8 	%r593, [%r447];
$L__BB26_85:
	setp.eq.s32 	%p64, %r21, 20;
	add.s32 	%r448, %r593, %r120;
	cvt.u32.u16 	%r125, %rs139;
	max.u32 	%r449, %r125, %r121;
	add.s32 	%r450, %r449, %r167;
	max.s32 	%r451, %r448, %r450;
	max.s32 	%r452, %r451, 0;
	cvt.u16.u32 	%rs139, %r452;
	and.b32  	%r126, %r452, 65535;
	max.u32 	%r601, %r601, %r126;
	@%p64 bra 	$L__BB26_107;
	mov.b32 	%r594, -4;
	@%p24 bra 	$L__BB26_88;
	mov.u32 	%r454, %tid.x;
	mov.u32 	%r455, _ZZ9sw_kernelILi32ELi864EEvPKhiPiS1_S2_iS2_iE17s_query_seq_sdata;
	mad.lo.s32 	%r456, %r454, 27, %r455;
	ld.shared.u8 	%r457, [%r456+20];
	add.s32 	%r458, %r27, %r457;
	mov.u32 	%r459, _ZZ9sw_kernelILi32ELi864EEvPKhiPiS1_S2_iS2_iE17s_blosum62_matrix;
	add.s32 	%r460, %r459, %r458;
	ld.shared.s8 	%r594, [%r460];
$L__BB26_88:
	setp.eq.s32 	%p66, %r21, 21;
	add.s32 	%r461, %r594, %r125;
	cvt.u32.u16 	%r130, %rs138;
	max.u32 	%r462, %r130, %r126;
	add.s32 	%r463, %r462, %r167;
	max.s32 	%r464, %r461, %r463;
	max.s32 	%r465, %r464, 0;
	cvt.u16.u32 	%rs138, %r465;
	and.b32  	%r131, %r465, 65535;
	max.u32 	%r601, %r601, %r131;
	@%p66 bra 	$L__BB26_107;
	mov.b32 	%r595, -4;
	@%p24 bra 	$L__BB26_91;
	mov.u32 	%r467, %tid.x;
	mov.u32 	%r468, _ZZ9sw_kernelILi32ELi864EEvPKhiPiS1_S2_iS2_iE17s_query_seq_sdata;
	mad.lo.s32 	%r469, %r467, 27, %r468;
	ld.shared.u8 	%r470, [%r469+21];
	add.s32 	%r471, %r27, %r470;
	mov.u32 	%r472, _ZZ9sw_kernelILi32ELi864EEvPKhiPiS1_S2_iS2_iE17s_blosum62_matrix;
	add.s32 	%r473, %r472, %r471;
	ld.shared.s8 	%r595, [%r473];
$L__BB26_91:
	setp.eq.s32 	%p68, %r21, 22;
	add.s32 	%r474, %r595, %r130;
	cvt.u32.u16 	%r135, %rs137;
	max.u32 	%r475, %r135, %r131;
	add.s32 	%r476, %r475, %r167;
	max.s32 	%r477, %r474, %r476;
	max.s32 	%r478, %r477, 0;
	cvt.u16.u32 	%rs137, %r478;
	and.b32  	%r136, %r478, 65535;
	max.u32 	%r601, %r601, %r136;
	@%p68 bra 	$L__BB26_107;
	mov.b32 	%r596, -4;
	@%p24 bra 	$L__BB26_94;
	mov.u32 	%r480, %tid.x;
	mov.u32 	%r481, _ZZ9sw_kernelILi32ELi864EEvPKhiPiS1_S2_iS2_iE17s_query_seq_sdata;
	mad.lo.s32 	%r482, %r480, 27, %r481;
	ld.shared.u8 	%r483, [%r482+22];
	add.s32 	%r484, %r27, %r483;
	mov.u32 	%r485, _ZZ9sw_kernelILi32ELi864EEvPKhiPiS1_S2_iS2_iE17s_blosum62_matrix;
	add.s32 	%r486, %r485, %r484;
	ld.shared.s8 	%r596, [%r486];
$L__BB26_94:
	setp.eq.s32 	%p70, %r21, 23;
	add.s32 	%r487, %r596, %r135;
	cvt.u32.u16 	%r140, %rs136;
	max.u32 	%r488, %r140, %r136;
	add.s32 	%r489, %r488, %r167;
	max.s32 	%r490, %r487, %r489;
	max.s32 	%r491, %r490, 0;
	cvt.u16.u32 	%rs136, %r491;
	and.b32  	%r141, %r491, 65535;
	max.u32 	%r601, %r601, %r141;
	@%p70 bra 	$L__BB26_107;
	mov.b32 	%r597, -4;
	@%p24 bra 	$L__BB26_97;
	mov.u32 	%r493, %tid.x;
	mov.u32 	%r494, _ZZ9sw_kernelILi32ELi864EEvPKhiPiS1_S2_iS2_iE17s_query_seq_sdata;
	mad.lo.s32 	%r495, %r493, 27, %r494;
	ld.shared.u8 	%r496, [%r495+23];
	add.s32 	%r497, %r27, %r496;
	mov.u32 	%r498, _ZZ9sw_kernelILi32ELi864EEvPKhiPiS1_S2_iS2_iE17s_blosum62_matrix;
	add.s32 	%r499, %r498, %r497;
	ld.shared.s8 	%r597, [%r499];
$L__BB26_97:
	setp.eq.s32 	%p72, %r21, 24;
	add.s32 	%r500, %r597, %r140;
	cvt.u32.u16 	%r145, %rs135;
	max.u32 	%r501, %r145, %r141;
	add.s32 	%r502, %r501, %r167;
	max.s32 	%r503, %r500, %r502;
	max.s32 	%r504, %r503, 0;
	cvt.u16.u32 	%rs135, %r504;
	and.b32  	%r146, %r504, 65535;
	max.u32 	%r601, %r601, %r146;
	@%p72 bra 	$L__BB26_107;
	mov.b32 	%r598, -4;
	@%p24 bra 	$L__BB26_100;
	mov.u32 	%r506, %tid.x;
	mov.u32 	%r507, _ZZ9sw_kernelILi32ELi864EEvPKhiPiS1_S2_iS2_iE17s_query_seq_sdata;
	mad.lo.s32 	%r508, %r506, 27, %r507;
	ld.shared.u8 	%r509, [%r508+24];
	add.s32 	%r510, %r27, %r509;
	mov.u32 	%r511, _ZZ9sw_kernelILi32ELi864EEvPKhiPiS1_S2_iS2_iE17s_blosum62_matrix;
	add.s32 	%r512, %r511, %r510;
	ld.shared.s8 	%r598, [%r512];
$L__BB26_100:
	setp.eq.s32 	%p74, %r21, 25;
	add.s32 	%r513, %r598, %r145;
	cvt.u32.u16 	%r150, %rs134;
	max.u32 	%r514, %r150, %r146;
	add.s32 	%r515, %r514, %r167;
	max.s32 	%r516, %r513, %r515;
	max.s32 	%r517, %r516, 0;
	cvt.u16.u32 	%rs134, %r517;
	and.b32  	%r151, %r517, 65535;
	max.u32 	%r601, %r601, %r151;
	@%p74 bra 	$L__BB26_107;
	mov.b32 	%r599, -4;
	@%p24 bra 	$L__BB26_103;
	mov.u32 	%r519, %tid.x;
	mov.u32 	%r520, _ZZ9sw_kernelILi32ELi864EEvPKhiPiS1_S2_iS2_iE17s_query_seq_sdata;
	mad.lo.s32 	%r521, %r519, 27, %r520;
	ld.shared.u8 	%r522, [%r521+25];
	add.s32 	%r523, %r27, %r522;
	mov.u32 	%r524, _ZZ9sw_kernelILi32ELi864EEvPKhiPiS1_S2_iS2_iE17s_blosum62_matrix;
	add.s32 	%r525, %r524, %r523;
	ld.shared.s8 	%r599, [%r525];
$L__BB26_103:
	setp.eq.s32 	%p76, %r21, 26;
	add.s32 	%r526, %r599, %r150;
	cvt.u32.u16 	%r155, %rs133;
	max.u32 	%r527, %r155, %r151;
	add.s32 	%r528, %r527, %r167;
	max.s32 	%r529, %r526, %r528;
	max.s32 	%r530, %r529, 0;
	cvt.u16.u32 	%rs133, %r530;
	and.b32  	%r156, %r530, 65535;
	max.u32 	%r601, %r601, %r156;
	@%p76 bra 	$L__BB26_107;
	mov.b32 	%r600, -4;
	@%p24 bra 	$L__BB26_106;
	mov.u32 	%r532, %tid.x;
	mov.u32 	%r533, _ZZ9sw_kernelILi32ELi864EEvPKhiPiS1_S2_iS2_iE17s_query_seq_sdata;
	mad.lo.s32 	%r534, %r532, 27, %r533;
	ld.shared.u8 	%r535, [%r534+26];
	add.s32 	%r536, %r27, %r535;
	mov.u32 	%r537, _ZZ9sw_kernelILi32ELi864EEvPKhiPiS1_S2_iS2_iE17s_blosum62_matrix;
	add.s32 	%r538, %r537, %r536;
	ld.shared.s8 	%r600, [%r538];
$L__BB26_106:
	add.s32 	%r539, %r600, %r155;
	max.u32 	%r540, %r25, %r156;
	add.s32 	%r541, %r540, %r167;
	max.s32 	%r542, %r539, %r541;
	max.s32 	%r543, %r542, 0;
	cvt.u16.u32 	%rs132, %r543;
	and.b32  	%r544, %r543, 65535;
	max.u32 	%r601, %r601, %r544;
$L__BB26_107:
	cvt.u32.u16 	%r545, %rs132;
	shfl.sync.up.b32	%r546|%p78, %r545, 1, 0, -1;
	add.s32 	%r572, %r572, 1;
	add.s64 	%rd46, %rd46, 1;
	setp.ne.s32 	%p79, %r572, -1;
	@%p79 bra 	$L__BB26_25;
$L__BB26_108:
	mov.u32 	%r164, %tid.x;
	shl.b32 	%r547, %r164, 2;
	mov.u32 	%r548, _ZZ9sw_kernelILi32ELi864EEvPKhiPiS1_S2_iS2_iE17s_reduction_array;
	add.s32 	%r165, %r548, %r547;
	st.shared.u32 	[%r165], %r601;
	bar.warp.sync 	-1;
	setp.gt.u32 	%p80, %r164, 15;
	@%p80 bra 	$L__BB26_110;
	ld.shared.u32 	%r549, [%r165];
	ld.shared.u32 	%r550, [%r165+64];
	max.s32 	%r551, %r549, %r550;
	st.shared.u32 	[%r165], %r551;
$L__BB26_110:
	bar.warp.sync 	-1;
	setp.gt.u32 	%p81, %r164, 7;
	@%p81 bra 	$L__BB26_112;
	ld.shared.u32 	%r552, [%r165];
	ld.shared.u32 	%r553, [%r165+32];
	max.s32 	%r554, %r552, %r553;
	st.shared.u32 	[%r165], %r554;
$L__BB26_112:
	bar.warp.sync 	-1;
	setp.gt.u32 	%p82, %r164, 3;
	@%p82 bra 	$L__BB26_114;
	ld.shared.u32 	%r555, [%r165];
	ld.shared.u32 	%r556, [%r165+16];
	max.s32 	%r557, %r555, %r556;
	st.shared.u32 	[%r165], %r557;
$L__BB26_114:
	bar.warp.sync 	-1;
	setp.gt.u32 	%p83, %r164, 1;
	@%p83 bra 	$L__BB26_116;
	ld.shared.u32 	%r558, [%r165];
	ld.shared.u32 	%r559, [%r165+8];
	max.s32 	%r560, %r558, %r559;
	st.shared.u32 	[%r165], %r560;
$L__BB26_116:
	bar.warp.sync 	-1;
	setp.ne.s32 	%p84, %r164, 0;
	@%p84 bra 	$L__BB26_118;
	ld.shared.u32 	%r561, [%r165];
	ld.shared.u32 	%r562, [_ZZ9sw_kernelILi32ELi864EEvPKhiPiS1_S2_iS2_iE17s_reduction_array+4];
	max.s32 	%r563, %r561, %r562;
	st.shared.u32 	[%r165], %r563;
$L__BB26_118:
	setp.ne.s32 	%p85, %r164, 0;
	bar.warp.sync 	-1;
	@%p85 bra 	$L__BB26_120;
	ld.param.u64 	%rd42, [_Z9sw_kernelILi32ELi864EEvPKhiPiS1_S2_iS2_i_param_6];
	mov.u32 	%r564, %ctaid.x;
	ld.shared.u32 	%r565, [_ZZ9sw_kernelILi32ELi864EEvPKhiPiS1_S2_iS2_iE17s_reduction_array];
	cvta.to.global.u64 	%rd37, %rd42;
	mul.wide.u32 	%rd38, %r564, 4;
	add.s64 	%rd39, %rd37, %rd38;
	st.global.u32 	[%rd39], %r565;
$L__BB26_120:
	bar.sync 	0;
$L__BB26_121:
	ret;

}
	// .globl	_Z9sw_kernelILi32ELi896EEvPKhiPiS1_S2_iS2_i
.visible .entry _Z9sw_kernelILi32ELi896EEvPKhiPiS1_S2_iS2_i(
	.param .u64 .ptr .align 1 _Z9sw_kernelILi32ELi896EEvPKhiPiS1_S2_iS2_i_param_0,
	.param .u32 _Z9sw_kernelILi32ELi896EEvPKhiPiS1_S2_iS2_i_param_1,
	.param .u64 .ptr .align 1 _Z9sw_kernelILi32ELi896EEvPKhiPiS1_S2_iS2_i_param_2,
	.param .u64 .ptr .align 1 _Z9sw_kernelILi32ELi896EEvPKhiPiS1_S2_iS2_i_param_3,
	.param .u64 .ptr .align 1 _Z9sw_kernelILi32ELi896EEvPKhiPiS1_S2_iS2_i_param_4,
	.param .u32 _Z9sw_kernelILi32ELi896EEvPKhiPiS1_S2_iS2_i_param_5,
	.param .u64 .ptr .align 1 _Z9sw_kernelILi32ELi896EEvPKhiPiS1_S2_iS2_i_param_6,
	.param .u32 _Z9sw_kernelILi32ELi896EEvPKhiPiS1_S2_iS2_i_param_7
)
{
	.reg .pred 	%p<88>;
	.reg .b16 	%rs<164>;
	.reg .b32 	%r<650>;
	.reg .b64 	%rd<47>;
	// demoted variable
	.shared .align 1 .b8 _ZZ9sw_kernelILi32ELi896EEvPKhiPiS1_S2_iS2_iE17s_blosum62_matrix[400];
	// demoted variable
	.shared .align 1 .b8 _ZZ9sw_kernelILi32ELi896EEvPKhiPiS1_S2_iS2_iE17s_query_seq_sdata[896];
	// demoted variable
	.shared .align 4 .b8 _ZZ9sw_kernelILi32ELi896EEvPKhiPiS1_S2_iS2_iE17s_reduction_array[128];
	ld.param.u64 	%rd19, [_Z9sw_kernelILi32ELi896EEvPKhiPiS1_S2_iS2_i_param_0];
	ld.param.u32 	%r171, [_Z9sw_kernelILi32ELi896EEvPKhiPiS1_S2_iS2_i_param_1];
	ld.param.u64 	%rd15, [_Z9sw_kernelILi32ELi896EEvPKhiPiS1_S2_iS2_i_param_2];
	ld.param.u64 	%rd16, [_Z9sw_kernelILi32ELi896EEvPKhiPiS1_S2_iS2_i_param_3];
	ld.param.u64 	%rd17, [_Z9sw_kernelILi32ELi896EEvPKhiPiS1_S2_iS2_i_param_4];
	ld.param.u32 	%r173, [_Z9sw_kernelILi32ELi896EEvPKhiPiS1_S2_iS2_i_param_5];
	ld.param.u64 	%rd18, [_Z9sw_kernelILi32ELi896EEvPKhiPiS1_S2_iS2_i_param_6];
	cvta.to.global.u64 	%rd1, %rd19;
	cvta.to.global.u64 	%rd2, %rd18;
	mov.u32 	%r1, %ctaid.x;
	setp.ge.s32 	%p1, %r1, %r173;
	@%p1 bra 	$L__BB27_124;
	cvta.to.global.u64 	%rd20, %rd15;
	cvta.to.global.u64 	%rd21, %rd17;
	mul.wide.u32 	%rd22, %r1, 4;
	add.s64 	%rd23, %rd20, %rd22;
	ld.global.u32 	%r174, [%rd23];
	mul.wide.s32 	%rd24, %r174, 4;
	add.s64 	%rd25, %rd21, %rd24;
	ld.global.u32 	%r175, [%rd25+-4];
	ld.global.u32 	%r176, [%rd25];
	not.b32 	%r177, %r175;
	add.s32 	%r4, %r176, %r177;
	setp.ne.s32 	%p2, %r171, 0;
	setp.ne.s32 	%p3, %r4, 0;
	and.pred  	%p4, %p2, %p3;
	setp.lt.s32 	%p5, %r171, 897;
	and.pred  	%p6, %p5, %p4;
	setp.le.s32 	%p7, %r175, %r176;
	and.pred  	%p8, %p6, %p7;
	@%p8 bra 	$L__BB27_3;
	add.s64 	%rd41, %rd2, %rd22;
	mov.b32 	%r584, -1;
	st.global.u32 	[%rd41], %r584;
	bra.uni 	$L__BB27_124;
$L__BB27_3:
	mov.u32 	%r5, %tid.x;
	setp.gt.u32 	%p9, %r5, 399;
	@%p9 bra 	$L__BB27_6;
	cvt.u64.u32 	%rd26, %r5;
	mov.u64 	%rd27, blosum62_matrix_cuda_global;
	add.s64 	%rd44, %rd27, %rd26;
	mov.u32 	%r178, _ZZ9sw_kernelILi32ELi896EEvPKhiPiS1_S2_iS2_iE17s_blosum62_matrix;
	mov.u32 	%r616, %r5;
$L__BB27_5:
	ld.global.u8 	%rs96, [%rd44];
	add.s32 	%r179, %r178, %r616;
	st.shared.u8 	[%r179], %rs96;
	add.s32 	%r15, %r616, 32;
	add.s64 	%rd44, %rd44, 32;
	setp.lt.u32 	%p10, %r616, 368;
	mov.u32 	%r616, %r15;
	@%p10 bra 	$L__BB27_5;
$L__BB27_6:
	setp.gt.u32 	%p11, %r5, 895;
	@%p11 bra 	$L__BB27_23;
	max.u32 	%r180, %r5, 864;
	sub.s32 	%r181, %r180, %r5;
	add.s32 	%r6, %r181, 31;
	and.b32  	%r182, %r6, 96;
	setp.eq.s32 	%p12, %r182, 96;
	mov.u32 	%r615, %r5;
	@%p12 bra 	$L__BB27_12;
	cvt.u64.u32 	%rd28, %r5;
	add.s64 	%rd43, %rd1, %rd28;
	shr.u32 	%r183, %r6, 5;
	add.s32 	%r184, %r183, 1;
	and.b32  	%r185, %r184, 3;
	neg.s32 	%r613, %r185;
	mov.u32 	%r186, _ZZ9sw_kernelILi32ELi896EEvPKhiPiS1_S2_iS2_iE17s_query_seq_sdata;
	mov.u32 	%r615, %r5;
$L__BB27_9:
	.pragma "nounroll";
	setp.ge.s32 	%p13, %r615, %r171;
	mov.b16 	%rs103, 0;
	@%p13 bra 	$L__BB27_11;
	ld.global.u8 	%rs103, [%rd43];
$L__BB27_11:
	add.s32 	%r187, %r186, %r615;
	st.shared.u8 	[%r187], %rs103;
	add.s32 	%r615, %r615, 32;
	add.s64 	%rd43, %rd43, 32;
	add.s32 	%r613, %r613, 1;
	setp.ne.s32 	%p14, %r613, 0;
	@%p14 bra 	$L__BB27_9;
$L__BB27_12:
	setp.lt.u32 	%p15, %r6, 96;
	@%p15 bra 	$L__BB27_23;
	add.s32 	%r617, %r615, 64;
	cvt.u64.u32 	%rd29, %r615;
	add.s64 	%rd30, %rd29, %rd1;
	add.s64 	%rd45, %rd30, 64;
	mov.u32 	%r188, _ZZ9sw_kernelILi32ELi896EEvPKhiPiS1_S2_iS2_iE17s_query_seq_sdata;
$L__BB27_14:
	add.s32 	%r17, %r617, -64;
	setp.ge.s32 	%p16, %r17, %r171;
	mov.b16 	%rs104, 0;
	@%p16 bra 	$L__BB27_16;
	ld.global.u8 	%rs104, [%rd45+-64];
$L__BB27_16:
	add.s32 	%r189, %r188, %r617;
	add.s32 	%r18, %r189, 96;
	st.shared.u8 	[%r189+-64], %rs104;
	add.s32 	%r190, %r17, 32;
	setp.ge.s32 	%p17, %r190, %r171;
	mov.b16 	%rs105, 0;
	@%p17 bra 	$L__BB27_18;
	ld.global.u8 	%rs105, [%rd45+-32];
$L__BB27_18:
	st.shared.u8 	[%r18+-128], %rs105;
	setp.ge.s32 	%p18, %r617, %r171;
	mov.b16 	%rs106, 0;
	@%p18 bra 	$L__BB27_20;
	ld.global.u8 	%rs106, [%rd45];
$L__BB27_20:
	st.shared.u8 	[%r18+-96], %rs106;
	add.s32 	%r19, %r617, 32;
	setp.ge.s32 	%p19, %r19, %r171;
	mov.b16 	%rs107, 0;
	@%p19 bra 	$L__BB27_22;
	ld.global.u8 	%rs107, [%rd45+32];
$L__BB27_22:
	st.shared.u8 	[%r18+-64], %rs107;
	add.s32 	%r617, %r617, 128;
	add.s64 	%rd45, %rd45, 128;
	add.s32 	%r191, %r19, -96;
	setp.lt.u32 	%p20, %r191, 768;
	@%p20 bra 	$L__BB27_14;
$L__BB27_23:
	setp.lt.s32 	%p21, %r4, 1;
	mov.b32 	%r648, 0;
	@%p21 bra 	$L__BB27_111;
	cvt.s64.s32 	%rd31, %r175;
	mul.lo.s32 	%r194, %r5, 28;
	max.s32 	%r195, %r171, %r194;
	sub.s32 	%r21, %r195, %r194;
	sub.s32 	%r618, %r175, %r176;
	cvta.to.global.u64 	%rd32, %rd16;
	add.s64 	%rd33, %rd31, %rd32;
	add.s64 	%rd46, %rd33, 1;
	mov.b32 	%r648, 0;
	mov.b16 	%rs136, 0;
	mov.u64 	%rd35, char_to_uint;
	mov.u16 	%rs137, %rs136;
	mov.u16 	%rs138, %rs136;
	mov.u16 	%rs139, %rs136;
	mov.u16 	%rs140, %rs136;
	mov.u16 	%rs141, %rs136;
	mov.u16 	%rs142, %rs136;
	mov.u16 	%rs143, %rs136;
	mov.u16 	%rs144, %rs136;
	mov.u16 	%rs145, %rs136;
	mov.u16 	%rs146, %rs136;
	mov.u16 	%rs147, %rs136;
	mov.u16 	%rs148, %rs136;
	mov.u16 	%rs149, %rs136;
	mov.u16 	%rs150, %rs136;
	mov.u16 	%rs151, %rs136;
	mov.u16 	%rs152, %rs136;
	mov.u16 	%rs153, %rs136;
	mov.u16 	%rs154, %rs136;
	mov.u16 	%rs155, %rs136;
	mov.u16 	%rs156, %rs136;
	mov.u16 	%rs157, %rs136;
	mov.u16 	%rs158, %rs136;
	mov.u16 	%rs159, %rs136;
	mov.u16 	%rs160, %rs136;
	mov.u16 	%rs161, %rs136;
	mov.u16 	%rs162, %rs136;
	mov.u16 	%rs163, %rs136;
$L__BB27_25:
	setp.eq.s32 	%p22, %r21, 0;
	cvt.u32.u16 	%r25, %rs136;
	shfl.sync.up.b32	%r26|%p23, %r25, 1, 0, -1;
	ld.global.s8 	%rd34, [%rd46];
	add.s64 	%rd36, %rd35, %rd34;
	ld.const.u8 	%rs39, [%rd36];
	mul.wide.u16 	%r27, %rs39, 20;
	@%p22 bra 	$L__BB27_110;
	setp.gt.u16 	%p24, %rs39, 19;
	mov.b32 	%r620, -4;
	@%p24 bra 	$L__BB27_28;
	mov.u32 	%r197, %tid.x;
	mov.u32 	%r198, _ZZ9sw_kernelILi32ELi896EEvPKhiPiS1_S2_iS2_iE17s_query_seq_sdata;
	mad.lo.s32 	%r199, %r197, 28, %r198;
	ld.shared.u8 	%r200, [%r199];
	add.s32 	%r201, %r27, %r200;
	mov.u32 	%r202, _ZZ9sw_kernelILi32ELi896EEvPKhiPiS1_S2_iS2_iE17s_blosum62_matrix;
	add.s32 	%r203, %r202, %r201;
	ld.shared.s8 	%r620, [%r203];
$L__BB27_28:
	ld.param.u32 	%r585, [_Z9sw_kernelILi32ELi896EEvPKhiPiS1_S2_iS2_i_param_7];
	setp.eq.s32 	%p25, %r21, 1;
	mov.u32 	%r204, %tid.x;
	setp.eq.s32 	%p26, %r204, 0;
	and.b32  	%r205, %r26, 65535;
	selp.b32 	%r206, 0, %r205, %p26;
	add.s32 	%r207, %r620, %r206;
	cvt.u32.u16 	%r30, %rs163;
	add.s32 	%r208, %r585, %r30;
	max.s32 	%r209, %r207, %r208;
	max.s32 	%r210, %r209, 0;
	cvt.u16.u32 	%rs163, %r210;
	and.b32  	%r31, %r210, 65535;
	max.s32 	%r648, %r648, %r31;
	@%p25 bra 	$L__BB27_110;
	mov.b32 	%r621, -4;
	@%p24 bra 	$L__BB27_31;
	mov.u32 	%r212, %tid.x;
	mov.u32 	%r213, _ZZ9sw_kernelILi32ELi896EEvPKhiPiS1_S2_iS2_iE17s_query_seq_sdata;
	mad.lo.s32 	%r214, %r212, 28, %r213;
	ld.shared.u8 	%r215, [%r214+1];
	add.s32 	%r216, %r27, %r215;
	mov.u32 	%r217, _ZZ9sw_kernelILi32ELi896EEvPKhiPiS1_S2_iS2_iE17s_blosum62_matrix;
	add.s32 	%r218, %r217, %r216;
	ld.shared.s8 	%r621, [%r218];
$L__BB27_31:
	ld.param.u32 	%r586, [_Z9sw_kernelILi32ELi896EEvPKhiPiS1_S2_iS2_i_param_7];
	setp.eq.s32 	%p28, %r21, 2;
	add.s32 	%r219, %r621, %r30;
	cvt.u32.u16 	%r35, %rs162;
	max.u32 	%r220, %r35, %r31;
	add.s32 	%r221, %r220, %r586;
	max.s32 	%r222, %r219, %r221;
	max.s32 	%r223, %r222, 0;
	cvt.u16.u32 	%rs162, %r223;
	and.b32  	%r36, %r223, 65535;
	max.u32 	%r648, %r648, %r36;
	@%p28 bra 	$L__BB27_110;
	mov.b32 	%r622, -4;
	@%p24 bra 	$L__BB27_34;
	mov.u32 	%r225, %tid.x;
	mov.u32 	%r226, _ZZ9sw_kernelILi32ELi896EEvPKhiPiS1_S2_iS2_iE17s_query_seq_sdata;
	mad.lo.s32 	%r227, %r225, 28, %r226;
	ld.shared.u8 	%r228, [%r227+2];
	add.s32 	%r229, %r27, %r228;
	mov.u32 	%r230, _ZZ9sw_kernelILi32ELi896EEvPKhiPiS1_S2_iS2_iE17s_blosum62_matrix;
	add.s32 	%r231, %r230, %r229;
	ld.shared.s8 	%r622, [%r231];
$L__BB27_34:
	ld.param.u32 	%r587, [_Z9sw_kernelILi32ELi896EEvPKhiPiS1_S2_iS2_i_param_7];
	setp.eq.s32 	%p30, %r21, 3;
	add.s32 	%r232, %r622, %r35;
	cvt.u32.u16 	%r40, %rs161;
	max.u32 	%r233, %r40, %r36;
	add.s32 	%r234, %r233, %r587;
	max.s32 	%r235, %r232, %r234;
	max.s32 	%r236, %r235, 0;
	cvt.u16.u32 	%rs161, %r236;
	and.b32  	%r41, %r236, 65535;
	max.u32 	%r648, %r648, %r41;
	@%p30 bra 	$L__BB27_110;
	mov.b32 	%r623, -4;
	@%p24 bra 	$L__BB27_37;
	mov.u32 	%r238, %tid.x;
	mov.u32 	%r239, _ZZ9sw_kernelILi32ELi896EEvPKhiPiS1_S2_iS2_iE17s_query_seq_sdata;
	mad.lo.s32 	%r240, %r238, 28, %r239;
	ld.shared.u8 	%r241, [%r240+3];
	add.s32 	%r242, %r27, %r241;
	mov.u32 	%r243, _ZZ9sw_kernelILi32ELi896EEvPKhiPiS1_S2_iS2_iE17s_blosum62_matrix;
	add.s32 	%r244, %r243, %r242;
	ld.shared.s8 	%r623, [%r244];
$L__BB27_37:
	ld.param.u32 	%r588, [_Z9sw_kernelILi32ELi896EEvPKhiPiS1_S2_iS2_i_param_7];
	setp.eq.s32 	%p32, %r21, 4;
	add.s32 	%r245, %r623, %r40;
	cvt.u32.u16 	%r45, %rs160;
	max.u32 	%r246, %r45, %r41;
	add.s32 	%r247, %r246, %r588;
	max.s32 	%r248, %r245, %r247;
	max.s32 	%r249, %r248, 0;
	cvt.u16.u32 	%rs160, %r249;
	and.b32  	%r46, %r249, 65535;
	max.u32 	%r648, %r648, %r46;
	@%p32 bra 	$L__BB27_110;
	mov.b32 	%r624, -4;
	@%p24 bra 	$L__BB27_40;
	mov.u32 	%r251, %tid.x;
	mov.u32 	%r252, _ZZ9sw_kernelILi32ELi896EEvPKhiPiS1_S2_iS2_iE17s_query_seq_sdata;
	mad.lo.s32 	%r253, %r251, 28, %r252;
	ld.shared.u8 	%r254, [%r253+4];
	add.s32 	%r255, %r27, %r254;
	mov.u32 	%r256, _ZZ9sw_kernelILi32ELi896EEvPKhiPiS1_S2_iS2_iE17s_blosum62_matrix;
	add.s32 	%r257, %r256, %r255;
	ld.shared.s8 	%r624, [%r257];
$L__BB27_40:
	ld.param.u32 	%r589, [_Z9sw_kernelILi32ELi896EEvPKhiPiS1_S2_iS2_i_param_7];
	setp.eq.s32 	%p34, %r21, 5;
	add.s32 	%r258, %r624, %r45;
	cvt.u32.u16 	%r50, %rs159;
	max.u32 	%r259, %r50, %r46;
	add.s32 	%r260, %r259, %r589;
	max.s32 	%r261, %r258, %r260;
	max.s32 	%r262, %r261, 0;
	cvt.u16.u32 	%rs159, %r262;
	and.b32  	%r51, %r262, 65535;
	max.u32 	%r648, %r648, %r51;
	@%p34 bra 	$L__BB27_110;
	mov.b32 	%r625, -4;
	@%p24 bra 	$L__BB27_43;
	mov.u32 	%r264, %tid.x;
	mov.u32 	%r265, _ZZ9sw_kernelILi32ELi896EEvPKhiPiS1_S2_iS2_iE17s_query_seq_sdata;
	mad.lo.s32 	%r266, %r264, 28, %r265;
	ld.shared.u8 	%r267, [%r266+5];
	add.s32 	%r268, %r27, %r267;
	mov.u32 	%r269, _ZZ9sw_kernelILi32ELi896EEvPKhiPiS1_S2_iS2_iE17s_blosum62_matrix;
	add.s32 	%r270, %r269, %r268;
	ld.shared.s8 	%r625, [%r270];
$L__BB27_43:
	ld.param.u32 	%r590, [_Z9sw_kernelILi32ELi896EEvPKhiPiS1_S2_iS2_i_param_7];
	setp.eq.s32 	%p36, %r21, 6;
	add.s32 	%r271, %r625, %r50;
	cvt.u32.u16 	%r55, %rs158;
	max.u32 	%r272, %r55, %r51;
	add.s32 	%r273, %r272, %r590;
	max.s32 	%r274, %r271, %r273;
	max.s32 	%r275, %r274, 0;
	cvt.u16.u32 	%rs158, %r275;
	and.b32  	%r56, %r275, 65535;
	max.u32 	%r648, %r648, %r56;
	@%p36 bra 	$L__BB27_110;
	mov.b32 	%r626, -4;
	@%p24 bra 	$L__BB27_46;
	mov.u32 	%r277, %tid.x;
	mov.u32 	%r278, _ZZ9sw_kernelILi32ELi896EEvPKhiPiS1_S2_iS2_iE17s_query_seq_sdata;
	mad.lo.s32 	%r279, %r277, 28, %r278;
	ld.shared.u8 	%r280, [%r279+6];
	add.s32 	%r281, %r27, %r280;
	mov.u32 	%r282, _ZZ9sw_kernelILi32ELi896EEvPKhiPiS1_S2_iS2_iE17s_blosum62_matrix;
	add.s32 	%r283, %r282, %r281;
	ld.shared.s8 	%r626, [%r283];
$L__BB27_46:
	ld.param.u32 	%r591, [_Z9sw_kernelILi32ELi896EEvPKhiPiS1_S2_iS2_i_param_7];
	setp.eq.s32 	%p38, %r21, 7;
	add.s32 	%r284, %r626, %r55;
	cvt.u32.u16 	%r60, %rs157;
	max.u32 	%r285, %r60, %r56;
	add.s32 	%r286, %r285, %r591;
	max.s32 	%r287, %r284, %r286;
	max.s32 	%r288, %r287, 0;
	cvt.u16.u32 	%rs157, %r288;
	and.b32  	%r61, %r288, 65535;
	max.u32 	%r648, %r648, %r61;
	@%p38 bra 	$L__BB27_110;
	mov.b32 	%r627, -4;
	@%p24 bra 	$L__BB27_49;
	mov.u32 	%r290, %tid.x;
	mov.u32 	%r291, _ZZ9sw_kernelILi32ELi896EEvPKhiPiS1_S2_iS2_iE17s_query_seq_sdata;
	mad.lo.s32 	%r292, %r290, 28, %r291;
	ld.shared.u8 	%r293, [%r292+7];
	add.s32 	%r294, %r27, %r293;
	mov.u32 	%r295, _ZZ9sw_kernelILi32ELi896EEvPKhiPiS1_S2_iS2_iE17s_blosum62_matrix;
	add.s32 	%r296, %r295, %r294;
	ld.shared.s8 	%r627, [%r296];
$L__BB27_49:
	ld.param.u32 	%r592, [_Z9sw_kernelILi32ELi896EEvPKhiPiS1_S2_iS2_i_param_7];
	setp.eq.s32 	%p40, %r21, 8;
	add.s32 	%r297, %r627, %r60;
	cvt.u32.u16 	%r65, %rs156;
	max.u32 	%r298, %r65, %r61;
	add.s32 	%r299, %r298, %r592;
	max.s32 	%r300, %r297, %r299;
	max.s32 	%r301, %r300, 0;
	cvt.u16.u32 	%rs156, %r301;
	and.b32  	%r66, %r301, 65535;
	max.u32 	%r648, %r648, %r66;
	@%p40 bra 	$L__BB27_110;
	mov.b32 	%r628, -4;
	@%p24 bra 	$L__BB27_52;
	mov.u32 	%r303, %tid.x;
	mov.u32 	%r304, _ZZ9sw_kernelILi32ELi896EEvPKhiPiS1_S2_iS2_iE17s_query_seq_sdata;
	mad.lo.s32 	%r305, %r303, 28, %r304;
	ld.shared.u8 	%r306, [%r305+8];
	add.s32 	%r307, %r27, %r306;
	mov.u32 	%r308, _ZZ9sw_kernelILi32ELi896EEvPKhiPiS1_S2_iS2_iE17s_blosum62_matrix;
	add.s32 	%r309, %r308, %r307;
	ld.shared.s8 	%r628, [%r309];
$L__BB27_52:
	ld.param.u32 	%r593, [_Z9sw_kernelILi32ELi896EEvPKhiPiS1_S2_iS2_i_param_7];
	setp.eq.s32 	%p42, %r21, 9;
	add.s32 	%r310, %r628, %r65;
	cvt.u32.u16 	%r70, %rs155;
	max.u32 	%r311, %r70, %r66;
	add.s32 	%r312, %r311, %r593;
	max.s32 	%r313, %r310, %r312;
	max.s32 	%r314, %r313, 0;
	cvt.u16.u32 	%rs155, %r314;
	and.b32  	%r71, %r314, 65535;
	max.u32 	%r648, %r648, %r71;
	@%p42 bra 	$L__BB27_110;
	mov.b32 	%r629, -4;
	@%p24 bra 	$L__BB27_55;
	mov.u32 	%r316, %tid.x;
	mov.u32 	%r317, _ZZ9sw_kernelILi32ELi896EEvPKhiPiS1_S2_iS2_iE17s_query_seq_sdata;
	mad.lo.s32 	%r318, %r316, 28, %r317;
	ld.shared.u8 	%r319, [%r318+9];
	add.s32 	%r320, %r27, %r319;
	mov.u32 	%r321, _ZZ9sw_kernelILi32ELi896EEvPKhiPiS1_S2_iS2_iE17s_blosum62_matrix;
	add.s32 	%r322, %r321, %r320;
	ld.shared.s8 	%r629, [%r322];
$L__BB27_55:
	ld.param.u32 	%r594, [_Z9sw_kernelILi32ELi896EEvPKhiPiS1_S2_iS2_i_param_7];
	setp.eq.s32 	%p44, %r21, 10;
	add.s32 	%r323, %r629, %r70;
	cvt.u32.u16 	%r75, %rs154;
	max.u32 	%r324, %r75, %r71;
	add.s32 	%r325, %r324, %r594;
	max.s32 	%r326, %r323, %r325;
	max.s32 	%r327, %r326, 0;
	cvt.u16.u32 	%rs154, %r327;
	and.b32  	%r76, %r327, 65535;
	max.u32 	%r648, %r648, %r76;
	@%p44 bra 	$L__BB27_110;
	mov.b32 	%r630, -4;
	@%p24 bra 	$L__BB27_58;
	mov.u32 	%r329, %tid.x;
	mov.u32 	%r330, _ZZ9sw_kernelILi32ELi896EEvPKhiPiS1_S2_iS2_iE17s_query_seq_sdata;
	mad.lo.s32 	%r331, %r329, 28, %r330;
	ld.shared.u8 	%r332, [%r331+10];
	add.s32 	%r333, %r27, %r332;
	mov.u32 	%r334, _ZZ9sw_kernelILi32ELi896EEvPKhiPiS1_S2_iS2_iE17s_blosum62_matrix;
	add.s32 	%r335, %r334, %r333;
	ld.shared.s8 	%r630, [%r335];
$L__BB27_58:
	ld.param.u32 	%r595, [_Z9sw_kernelILi32ELi896EEvPKhiPiS1_S2_iS2_i_param_7];
	setp.eq.s32 	%p46, %r21, 11;
	add.s32 	%r336, %r630, %r75;
	cvt.u32.u16 	%r80, %rs153;
	max.u32 	%r337, %r80, %r76;
	add.s32 	%r338, %r337, %r595;
	max.s32 	%r339, %r336, %r338;
	max.s32 	%r340, %r339, 0;
	cvt.u16.u32 	%rs153, %r340;
	and.b32  	%r81, %r340, 65535;
	max.u32 	%r648, %r648, %r81;
	@%p46 bra 	$L__BB27_110;
	mov.b32 	%r631, -4;
	@%p24 bra 	$L__BB27_61;
	mov.u32 	%r342, %tid.x;
	mov.u32 	%r343, _ZZ9sw_kernelILi32ELi896EEvPKhiPiS1_S2_iS2_iE17s_query_seq_sdata;
	mad.lo.s32 	%r344, %r342, 28, %r343;
	ld.shared.u8 	%r345, [%r344+11];
	add.s32 	%r346, %r27, %r345;
	mov.u32 	%r347, _ZZ9sw_kernelILi32ELi896EEvPKhiPiS1_S2_iS2_iE17s_blosum62_matrix;
	add.s32 	%r348, %r347, %r346;
	ld.shared.s8 	%r631, [%r348];
$L__BB27_61:
	ld.param.u32 	%r596, [_Z9sw_kernelILi32ELi896EEvPKhiPiS1_S2_iS2_i_param_7];
	setp.eq.s32 	%p48, %r21, 12;
	add.s32 	%r349, %r631, %r80;
	cvt.u32.u16 	%r85, %rs152;
	max.u32 	%r350, %r85, %r81;
	add.s32 	%r351, %r350, %r596;
	max.s32 	%r352, %r349, %r351;
	max.s32 	%r353, %r352, 0;
	cvt.u16.u32 	%rs152, %r353;
	and.b32  	%r86, %r353, 65535;
	max.u32 	%r648, %r648, %r86;
	@%p48 bra 	$L__BB27_110;
	mov.b32 	%r632, -4;
	@%p24 bra 	$L__BB27_64;
	mov.u32 	%r355, %tid.x;
	mov.u32 	%r356, _ZZ9sw_kernelILi32ELi896EEvPKhiPiS1_S2_iS2_iE17s_query_seq_sdata;
	mad.lo.s32 	%r357, %r355, 28, %r356;
	ld.shared.u8 	%r358, [%r357+12];
	add.s32 	%r359, %r27, %r358;
	mov.u32 	%r360, _ZZ9sw_kernelILi32ELi896EEvPKhiPiS1_S2_iS2_iE17s_blosum62_matrix;
	add.s32 	%r361, %r360, %r359;
	ld.shared.s8 	%r632, [%r361];
$L__BB27_64:
	ld.param.u32 	%r597, [_Z9sw_kernelILi32ELi896EEvPKhiPiS1_S2_iS2_i_param_7];
	setp.eq.s32 	%p50, %r21, 13;
	add.s32 	%r362, %r632, %r85;
	cvt.u32.u16 	%r90, %rs151;
	max.u32 	%r363, %r90, %r86;
	add.s32 	%r364, %r363, %r597;
	max.s32 	%r365, %r362, %r364;
	max.s32 	%r366, %r365, 0;
	cvt.u16.u32 	%rs151, %r366;
	and.b32  	%r91, %r366, 65535;
	max.u32 	%r648, %r648, %r91;
	@%p50 bra 	$L__BB27_110;
	mov.b32 	%r633, -4;
	@%p24 bra 	$L__BB27_67;
	mov.u32 	%r368, %tid.x;
	mov.u32 	%r369, _ZZ9sw_kernelILi32ELi896EEvPKhiPiS1_S2_iS2_iE17s_query_seq_sdata;
	mad.lo.s32 	%r370, %r368, 28, %r369;
	ld.shared.u8 	%r371, [%r370+13];
	add.s32 	%r372, %r27, %r371;
	mov.u32 	%r373, _ZZ9sw_kernelILi32ELi896EEvPKhiPiS1_S2_iS2_iE17s_blosum62_matrix;
	add.s32 	%r374, %r373, %r372;
	ld.shared.s8 	%r633, [%r374];
$L__BB27_67:
	ld.param.u32 	%r598, [_Z9sw_kernelILi32ELi896EEvPKhiPiS1_S2_iS2_i_param_7];
	setp.eq.s32 	%p52, %r21, 14;
	add.s32 	%r375, %r633, %r90;
	cvt.u32.u16 	%r95, %rs150;
	max.u32 	%r376, %r95, %r91;
	add.s32 	%r377, %r376, %r598;
	max.s32 	%r378, %r375, %r377;
	max.s32 	%r379, %r378, 0;
	cvt.u16.u32 	%rs150, %r379;
	and.b32  	%r96, %r379, 65535;
	max.u32 	%r648, %r648, %r96;
	@%p52 bra 	$L__BB27_110;
	mov.b32 	%r634, -4;
	@%p24 bra 	$L__BB27_70;
	mov.u32 	%r381, %tid.x;
	mov.u32 	%r382, _ZZ9sw_kernelILi32ELi896EEvPKhiPiS1_S2_iS2_iE17s_query_seq_sdata;
	mad.lo.s32 	%r383, %r381, 28, %r382;
	ld.shared.u8 	%r384, [%r383+14];
	add.s32 	%r385, %r27, %r384;
	mov.u32 	%r386, _ZZ9sw_kernelILi32ELi896EEvPKhiPiS1_S2_iS2_iE17s_blosum62_matrix;
	add.s32 	%r387, %r386, %r385;
	ld.shared.s8 	%r634, [%r387];
$L__BB27_70:
	ld.param.u32 	%r599, [_Z9sw_kernelILi32ELi896EEvPKhiPiS1_S2_iS2_i_param_7];
	setp.eq.s32 	%p54, %r21, 15;
	add.s32 	%r388, %r634, %r95;
	cvt.u32.u16 	%r100, %rs149;
	max.u32 	%r389, %r100, %r96;
	add.s32 	%r390, %r389, %r599;
	max.s32 	%r391, %r388, %r390;
	max.s32 	%r392, %r391, 0;
	cvt.u16.u32 	%rs149, %r392;
	and.b32  	%r101, %r392, 65535;
	max.u32 	%r648, %r648, %r101;
	@%p54 bra 	$L__BB27_110;
	mov.b32 	%r635, -4;
	@%p24 bra 	$L__BB27_73;
	mov.u32 	%r394, %tid.x;
	mov.u32 	%r395, _ZZ9sw_kernelILi32ELi896EEvPKhiPiS1_S2_iS2_iE17s_query_seq_sdata;
	mad.lo.s32 	%r396, %r394, 28, %r395;
	ld.shared.u8 	%r397, [%r396+15];
	add.s32 	%r398, %r27, %r397;
	mov.u32 	%r399, _ZZ9sw_kernelILi32ELi896EEvPKhiPiS1_S2_iS2_iE17s_blosum62_matrix;
	add.s32 	%r400, %r399, %r398;
	ld.shared.s8 	%r635, [%r400];
$L__BB27_73:
	ld.param.u32 	%r600, [_Z9sw_kernelILi32ELi896EEvPKhiPiS1_S2_iS2_i_param_7];
	setp.eq.s32 	%p56, %r21, 16;
	add.s32 	%r401, %r635, %r100;
	cvt.u32.u16 	%r105, %rs148;
	max.u32 	%r402, %r105, %r101;
	add.s32 	%r403, %r402, %r600;
	max.s32 	%r404, %r401, %r403;
	max.s32 	%r405, %r404, 0;
	cvt.u16.u32 	%rs148, %r405;
	and.b32  	%r106, %r405, 65535;
	max.u32 	%r648, %r648, %r106;
	@%p56 bra 	$L__BB27_110;
	mov.b32 	%r636, -4;
	@%p24 bra 	$L__BB27_76;
	mov.u32 	%r407, %tid.x;
	mov.u32 	%r408, _ZZ9sw_kernelILi32ELi896EEvPKhiPiS1_S2_iS2_iE17s_query_seq_sdata;
	mad.lo.s32 	%r409, %r407, 28, %r408;
	ld.shared.u8 	%r410, [%r409+16];
	add.s32 	%r411, %r27, %r410;
	mov.u32 	%r412, _ZZ9sw_kernelILi32ELi896EEvPKhiPiS1_S2_iS2_iE17s_blosum62_matrix;
	add.s32 	%r413, %r412, %r411;
	ld.shared.s8 	%r636, [%r413];
$L__BB27_76:
	ld.param.u32 	%r601, [_Z9sw_kernelILi32ELi896EEvPKhiPiS1_S2_iS2_i_param_7];
	setp.eq.s32 	%p58, %r21, 17;
	add.s32 	%r414, %r636, %r105;
	cvt.u32.u16 	%r110, %rs147;
	max.u32 	%r415, %r110, %r106;
	add.s32 	%r416, %r415, %r601;
	max.s32 	%r417, %r414, %r416;
	max.s32 	%r418, %r417, 0;
	cvt.u16.u32 	%rs147, %r418;
	and.b32  	%r111, %r418, 65535;
	max.u32 	%r648, %r648, %r111;
	@%p58 bra 	$L__BB27_110;
	mov.b32 	%r637, -4;
	@%p24 bra 	$L__BB27_79;
	mov.u32 	%r420, %tid.x;
	mov.u32 	%r421, _ZZ9sw_kernelILi32ELi896EEvPKhiPiS1_S2_iS2_iE17s_query_seq_sdata;
	mad.lo.s32 	%r422, %r420, 28, %r421;
	ld.shared.u8 	%r423, [%r422+17];
	add.s32 	%r424, %r27, %r423;
	mov.u32 	%r425, _ZZ9sw_kernelILi32ELi896EEvPKhiPiS1_S2_iS2_iE17s_blosum62_matrix;
	add.s32 	%r426, %r425, %r424;
	ld.shared.s8 	%r637, [%r426];
$L__BB27_79:
	ld.param.u32 	%r602, [_Z9sw_kernelILi32ELi896EEvPKhiPiS1_S2_iS2_i_param_7];
	setp.eq.s32 	%p60, %r21, 18;
	add.s32 	%r427, %r637, %r110;
	cvt.u32.u16 	%r115, %rs146;
	max.u32 	%r428, %r115, %r111;
	add.s32 	%r429, %r428, %r602;
	max.s32 	%r430, %r427, %r429;
	max.s32 	%r431, %r430, 0;
	cvt.u16.u32 	%rs146, %r431;
	and.b32  	%r116, %r431, 65535;
	max.u32 	%r648, %r648, %r116;
	@%p60 bra 	$L__BB27_110;
	mov.b32 	%r638, -4;
	@%p24 bra 	$L__BB27_82;
	mov.u32 	%r433, %tid.x;
	mov.u32 	%r434, _ZZ9sw_kernelILi32ELi896EEvPKhiPiS1_S2_iS2_iE17s_query_seq_sdata;
	mad.lo.s32 	%r435, %r433, 28, %r434;
	ld.shared.u8 	%r436, [%r435+18];
	add.s32 	%r437, %r27, %r436;
	mov.u32 	%r438, _ZZ9sw_kernelILi32ELi896EEvPKhiPiS1_S2_iS2_iE17s_blosum62_matrix;
	add.s32 	%r439, %r438, %r437;
	ld.shared.s8 	%r638, [%r439];
$L__BB27_82:
	ld.param.u32 	%r603, [_Z9sw_kernelILi32ELi896EEvPKhiPiS1_S2_iS2_i_param_7];
	setp.eq.s32 	%p62, %r21, 19;
	add.s32 	%r440, %r638, %r115;
	cvt.u32.u16 	%r120, %rs145;
	max.u32 	%r441, %r120, %r116;
	add.s32 	%r442, %r441, %r603;
	max.s32 	%r443, %r440, %r442;
	max.s32 	%r444, %r443, 0;
	cvt.u16.u32 	%rs145, %r444;
	and.b32  	%r121, %r444, 65535;
	max.u32 	%r648, %r648, %r121;
	@%p62 bra 	$L__BB27_110;
	mov.b32 	%r639, -4;
	@%p24 bra 	$L__BB27_85;
	mov.u32 	%r446, %tid.x;
	mov.u32 	%r447, _ZZ9sw_kernelILi32ELi896EEvPKhiPiS1_S2_iS2_iE17s_query_seq_sdata;
	mad.lo.s32 	%r448, %r446, 28, %r447;
	ld.shared.u8 	%r449, [%r448+19];
	add.s32 	%r450, %r27, %r449;
	mov.u32 	%r451, _ZZ9sw_kernelILi32ELi896EEvPKhiPiS1_S2_iS2_iE17s_blosum62_matrix;
	add.s32 	%r452, %r451, %r450;
	ld.shared.s8 	%r639, [%r452];
$L__BB27_85:
	ld.param.u32 	%r604, [_Z9sw_kernelILi32ELi896EEvPKhiPiS1_S2_iS2_i_param_7];
	setp.eq.s32 	%p64, %r21, 20;
	add.s32 	%r453, %r639, %r120;
	cvt.u32.u16 	%r125, %rs144;
	max.u32 	%r454, %r125, %r121;
	add.s32 	%r455, %r454, %r604;
	max.s32 	%r456, %r453, %r455;
	max.s32 	%r457, %r456, 0;
	cvt.u16.u32 	%rs144, %r457;
	and.b32  	%r126, %r457, 65535;
	max.u32 	%r648, %r648, %r126;
	@%p64 bra 	$L__BB27_110;
	mov.b32 	%r640, -4;
	@%p24 bra 	$L__BB27_88;
	mov.u32 	%r459, %tid.x;
	mov.u32 	%r460, _ZZ9sw_kernelILi32ELi896EEvPKhiPiS1_S2_iS2_iE17s_query_seq_sdata;
	mad.lo.s32 	%r461, %r459, 28, %r460;
	ld.shared.u8 	%r462, [%r461+20];
	add.s32 	%r463, %r27, %r462;
	mov.u32 	%r464, _ZZ9sw_kernelILi32ELi896EEvPKhiPiS1_S2_iS2_iE17s_blosum62_matrix;
	add.s32 	%r465, %r464, %r463;
	ld.shared.s8 	%r640, [%r465];
$L__BB27_88:
	ld.param.u32 	%r605, [_Z9sw_kernelILi32ELi896EEvPKhiPiS1_S2_iS2_i_param_7];
	setp.eq.s32 	%p66, %r21, 21;
	add.s32 	%r466, %r640, %r125;
	cvt.u32.u16 	%r130, %rs143;
	max.u32 	%r467, %r130, %r126;
	add.s32 	%r468, %r467, %r605;
	max.s32 	%r469, %r466, %r468;
	max.s32 	%r470, %r469, 0;
	cvt.u16.u32 	%rs143, %r470;
	and.b32  	%r131, %r470, 65535;
	max.u32 	%r648, %r648, %r131;
	@%p66 bra 	$L__BB27_110;
	mov.b32 	%r641, -4;
	@%p24 bra 	$L__BB27_91;
	mov.u32 	%r472, %tid.x;
	mov.u32 	%r473, _ZZ9sw_kernelILi32ELi896EEvPKhiPiS1_S2_iS2_iE17s_query_seq_sdata;
	mad.lo.s32 	%r474, %r472, 28, %r473;
	ld.shared.u8 	%r475, [%r474+21];
	add.s32 	%r476, %r27, %r475;
	mov.u32 	%r477, _ZZ9sw_kernelILi32ELi896EEvPKhiPiS1_S2_iS2_iE17s_blosum62_matrix;
	add.s32 	%r478, %r477, %r476;
	ld.shared.s8 	%r641, [%r478];
$L__BB27_91:
	ld.param.u32 	%r606, [_Z9sw_kernelILi32ELi896EEvPKhiPiS1_S2_iS2_i_param_7];
	setp.eq.s32 	%p68, %r21, 22;
	add.s32 	%r479, %r641, %r130;
	cvt.u32.u16 	%r135, %rs142;
	max.u32 	%r480, %r135, %r131;
	add.s32 	%r481, %r480, %r606;
	max.s32 	%r482, %r479, %r481;
	max.s32 	%r483, %r482, 0;
	cvt.u16.u32 	%rs142, %r483;
	and.b32  	%r136, %r483, 65535;
	max.u32 	%r648, %r648, %r136;
	@%p68 bra 	$L__BB27_110;
	mov.b32 	%r642, -4;
	@%p24 bra 	$L__BB27_94;
	mov.u32 	%r485, %tid.x;
	mov.u32 	%r486, _ZZ9sw_kernelILi32ELi896EEvPKhiPiS1_S2_iS2_iE17s_query_seq_sdata;
	mad.lo.s32 	%r487, %r485, 28, %r486;
	ld.shared.u8 	%r488, [%r487+22];
	add.s32 	%r489, %r27, %r488;
	mov.u32 	%r490, _ZZ9sw_kernelILi32ELi896EEvPKhiPiS1_S2_iS2_iE17s_blosum62_matrix;
	add.s32 	%r491, %r490, %r489;
	ld.shared.s8 	%r642, [%r491];
$L__BB27_94:
	ld.param.u32 	%r607, [_Z9sw_kernelILi32ELi896EEvPKhiPiS1_S2_iS2_i_param_7];
	setp.eq.s32 	%p70, %r21, 23;
	add.s32 	%r492, %r642, %r135;
	cvt.u32.u16 	%r140, %rs141;
	max.u32 	%r493, %r140, %r136;
	add.s32 	%r494, %r493, %r607;
	max.s32 	%r495, %r492, %r494;
	max.s32 	%r496, %r495, 0;
	cvt.u16.u32 	%rs141, %r496;
	and.b32  	%r141, %r496, 65535;
	max.u32 	%r648, %r648, %r141;
	@%p70 bra 	$L__BB27_110;
	mov.b32 	%r643, -4;
	@%p24 bra 	$L__BB27_97;
	mov.u32 	%r498, %tid.x;
	mov.u32 	%r499, _ZZ9sw_kernelILi32ELi896EEvPKhiPiS1_S2_iS2_iE17s_query_seq_sdata;
	mad.lo.s32 	%r500, %r498, 28, %r499;
	ld.shared.u8 	%r501, [%r500+23];
	add.s32 	%r502, %r27, %r501;
	mov.u32 	%r503, _ZZ9sw_kernelILi32ELi896EEvPKhiPiS1_S2_iS2_iE17s_blosum62_matrix;
	add.s32 	%r504, %r503, %r502;
	ld.shared.s8 	%r643, [%r504];
$L__BB27_97:
	ld.param.u32 	%r608, [_Z9sw_kernelILi32ELi896EEvPKhiPiS1_S2_iS2_i_param_7];
	setp.eq.s32 	%p72, %r21, 24;
	add.s32 	%r505, %r643, %r140;
	cvt.u32.u16 	%r145, %rs140;
	max.u32 	%r506, %r145, %r141;
	add.s32 	%r507, %r506, %r608;
	max.s32 	%r508, %r505, %r507;
	max.s32 	%r509, %r508, 0;
	cvt.u16.u32 	%rs140, %r509;
	and.b32  	%r146, %r509, 65535;
	max.u32 	%r648, %r648, %r146;
	@%p72 bra 	$L__BB27_110;
	mov.b32 	%r644, -4;
	@%p24 bra 	$L__BB27_100;
	mov.u32 	%r511, %tid.x;
	mov.u32 	%r512, _ZZ9sw_kernelILi32ELi896EEvPKhiPiS1_S2_iS2_iE17s_query_seq_sdata;
	mad.lo.s32 	%r513, %r511, 28, %r512;
	ld.shared.u8 	%r514, [%r513+24];
	add.s32 	%r515, %r27, %r514;
	mov.u32 	%r516, _ZZ9sw_kernelILi32ELi896EEvPKhiPiS1_S2_iS2_iE17s_blosum62_matrix;
	add.s32 	%r517, %r516, %r515;
	ld.shared.s8 	%r644, [%r517];
$L__BB27_100:
	ld.param.u32 	%r609, [_Z9sw_kernelILi32ELi896EEvPKhiPiS1_S2_iS2_i_param_7];
	setp.eq.s32 	%p74, %r21, 25;
	add.s32 	%r518, %r644, %r145;
	cvt.u32.u16 	%r150, %rs139;
	max.u32 	%r519, %r150, %r146;
	add.s32 	%r520, %r519, %r609;
	max.s32 	%r521, %r518, %r520;
	max.s32 	%r522, %r521, 0;
	cvt.u16.u32 	%rs139, %r522;
	and.b32  	%r151, %r522, 65535;
	max.u32 	%r648, %r648, %r151;
	@%p74 bra 	$L__BB27_110;
	mov.b32 	%r645, -4;
	@%p24 bra 	$L__BB27_103;
	mov.u32 	%r524, %tid.x;
	mov.u32 	%r525, _ZZ9sw_kernelILi32ELi896EEvPKhiPiS1_S2_iS2_iE17s_query_seq_sdata;
	mad.lo.s32 	%r526, %r524, 28, %r525;
	ld.shared.u8 	%r527, [%r526+25];
	add.s32 	%r528, %r27, %r527;
	mov.u32 	%r529, _ZZ9sw_kernelILi32ELi896EEvPKhiPiS1_S2_iS2_iE17s_blosum62_matrix;
	add.s32 	%r530, %r529, %r528;
	ld.shared.s8 	%r645, [%r530];
$L__BB27_103:
	ld.param.u32 	%r610, [_Z9sw_kernelILi32ELi896EEvPKhiPiS1_S2_iS2_i_param_7];
	setp.eq.s32 	%p76, %r21, 26;
	add.s32 	%r531, %r645, %r150;
	cvt.u32.u16 	%r155, %rs138;
	max.u32 	%r532, %r155, %r151;
	add.s32 	%r533, %r532, %r610;
	max.s32 	%r534, %r531, %r533;
	max.s32 	%r535, %r534, 0;
	cvt.u16.u32 	%rs138, %r535;
	and.b32  	%r156, %r535, 65535;
	max.u32 	%r648, %r648, %r156;
	@%p76 bra 	$L__BB27_110;
	mov.b32 	%r646, -4;
	@%p24 bra 	$L__BB27_106;
	mov.u32 	%r537, %tid.x;
	mov.u32 	%r538, _ZZ9sw_kernelILi32ELi896EEvPKhiPiS1_S2_iS2_iE17s_query_seq_sdata;
	mad.lo.s32 	%r539, %r537, 28, %r538;
	ld.shared.u8 	%r540, [%r539+26];
	add.s32 	%r541, %r27, %r540;
	mov.u32 	%r542, _ZZ9sw_kernelILi32ELi896EEvPKhiPiS1_S2_iS2_iE17s_blosum62_matrix;
	add.s32 	%r543, %r542, %r541;
	ld.shared.s8 	%r646, [%r543];
$L__BB27_106:
	ld.param.u32 	%r611, [_Z9sw_kernelILi32ELi896EEvPKhiPiS1_S2_iS2_i_param_7];
	setp.eq.s32 	%p78, %r21, 27;
	add.s32 	%r544, %r646, %r155;
	cvt.u32.u16 	%r160, %rs137;
	max.u32 	%r545, %r160, %r156;
	add.s32 	%r546, %r545, %r611;
	max.s32 	%r547, %r544, %r546;
	max.s32 	%r548, %r547, 0;
	cvt.u16.u32 	%rs137, %r548;
	and.b32  	%r161, %r548, 65535;
	max.u32 	%r648, %r648, %r161;
	@%p78 bra 	$L__BB27_110;
	mov.b32 	%r647, -4;
	@%p24 bra 	$L__BB27_109;
	mov.u32 	%r550, %tid.x;
	mov.u32 	%r551, _ZZ9sw_kernelILi32ELi896EEvPKhiPiS1_S2_iS2_iE17s_query_seq_sdata;
	mad.lo.s32 	%r552, %r550, 28, %r551;
	ld.shared.u8 	%r553, [%r552+27];
	add.s32 	%r554, %r27, %r553;
	mov.u32 	%r555, _ZZ9sw_kernelILi32ELi896EEvPKhiPiS1_S2_iS2_iE17s_blosum62_matrix;
	add.s32 	%r556, %r555, %r554;
	ld.shared.s8 	%r647, [%r556];
$L__BB27_109:
	ld.param.u32 	%r612, [_Z9sw_kernelILi32ELi896EEvPKhiPiS1_S2_iS2_i_param_7];
	add.s32 	%r557, %r647, %r160;
	max.u32 	%r558, %r25, %r161;
	add.s32 	%r559, %r558, %r612;
	max.s32 	%r560, %r557, %r559;
	max.s32 	%r561, %r560, 0;
	cvt.u16.u32 	%rs136, %r561;
	and.b32  	%r562, %r561, 65535;
	max.u32 	%r648, %r648, %r562;
$L__BB27_110:
	cvt.u32.u16 	%r563, %rs136;
	shfl.sync.up.b32	%r564|%p80, %r563, 1, 0, -1;
	add.s32 	%r618, %r618, 1;
	add.s64 	%rd46, %rd46, 1;
	setp.ne.s32 	%p81, %r618, -1;
	@%p81 bra 	$L__BB27_25;
$L__BB27_111:
	mov.u32 	%r169, %tid.x;
	shl.b32 	%r565, %r169, 2;
	mov.u32 	%r566, _ZZ9sw_kernelILi32ELi896EEvPKhiPiS1_S2_iS2_iE17s_reduction_array;
	add.s32 	%r170, %r566, %r565;
	st.shared.u32 	[%r170], %r648;
	bar.warp.sync 	-1;
	setp.gt.u32 	%p82, %r169, 15;
	@%p82 bra 	$L__BB27_113;
	ld.shared.u32 	%r567, [%r170];
	ld.shared.u32 	%r568, [%r170+64];
	max.s32 	%r569, %r567, %r568;
	st.shared.u32 	[%r170], %r569;
$L__BB27_113:
	bar.warp.sync 	-1;
	setp.gt.u32 	%p83, %r169, 7;
	@%p83 bra 	$L__BB27_115;
	ld.shared.u32 	%r570, [%r170];
	ld.shared.u32 	%r571, [%r170+32];
	max.s32 	%r572, %r570, %r571;
	st.shared.u32 	[%r170], %r572;
$L__BB27_115:
	bar.warp.sync 	-1;
	setp.gt.u32 	%p84, %r169, 3;
	@%p84 bra 	$L__BB27_117;
	ld.shared.u32 	%r573, [%r170];
	ld.shared.u32 	%r574, [%r170+16];
	max.s32 	%r575, %r573, %r574;
	st.shared.u32 	[%r170], %r575;
$L__BB27_117:
	bar.warp.sync 	-1;
	setp.gt.u32 	%p85, %r169, 1;
	@%p85 bra 	$L__BB27_119;
	ld.shared.u32 	%r576, [%r170];
	ld.shared.u32 	%r577, [%r170+8];
	max.s32 	%r578, %r576, %r577;
	st.shared.u32 	[%r170], %r578;
$L__BB27_119:
	bar.warp.sync 	-1;
	setp.ne.s32 	%p86, %r169, 0;
	@%p86 bra 	$L__BB27_121;
	ld.shared.u32 	%r579, [%r170];
	ld.shared.u32 	%r580, [_ZZ9sw_kernelILi32ELi896EEvPKhiPiS1_S2_iS2_iE17s_reduction_array+4];
	max.s32 	%r581, %r579, %r580;
	st.shared.u32 	[%r170], %r581;
$L__BB27_121:
	setp.ne.s32 	%p87, %r169, 0;
	bar.warp.sync 	-1;
	@%p87 bra 	$L__BB27_123;
	ld.param.u64 	%rd42, [_Z9sw_kernelILi32ELi896EEvPKhiPiS1_S2_iS2_i_param_6];
	mov.u32 	%r582, %ctaid.x;
	ld.shared.u32 	%r583, [_ZZ9sw_kernelILi32ELi896EEvPKhiPiS1_S2_iS2_iE17s_reduction_array];
	cvta.to.global.u64 	%rd37, %rd42;
	mul.wide.u32 	%rd38, %r582, 4;
	add.s64 	%rd39, %rd37, %rd38;
	st.global.u32 	[%rd39], %r583;
$L__BB27_123:
	bar.sync 	0;
$L__BB27_124:
	ret;

}
	// .globl	_Z9sw_kernelILi32ELi928EEvPKhiPiS1_S2_iS2_i
.visible .entry _Z9sw_kernelILi32ELi928EEvPKhiPiS1_S2_iS2_i(
	.param .u64 .ptr .align 1 _Z9sw_kernelILi32ELi928EEvPKhiPiS1_S2_iS2_i_param_0,
	.param .u32 _Z9sw_kernelILi32ELi928EEvPKhiPiS1_S2_iS2_i_param_1,
	.param .u64 .ptr .align 1 _Z9sw_kernelILi32ELi928EEvPKhiPiS1_S2_iS2_i_param_2,
	.param .u64 .ptr .align 1 _Z9sw_kernelILi32ELi928EEvPKhiPiS1_S2_iS2_i_param_3,
	.param .u64 .ptr .align 1 _Z9sw_kernelILi32ELi928EEvPKhiPiS1_S2_iS2_i_param_4,
	.param .u32 _Z9sw_kernelILi32ELi928EEvPKhiPiS1_S2_iS2_i_param_5,
	.param .u64 .ptr .align 1 _Z9sw_kernelILi32ELi928EEvPKhiPiS1_S2_iS2_i_param_6,
	.param .u32 _Z9sw_kernelILi32ELi928EEvPKhiPiS1_S2_iS2_i_param_7
)
{
	.reg .pred 	%p<90>;
	.reg .b16 	%rs<169>;
	.reg .b32 	%r<670>;
	.reg .b64 	%rd<47>;
	// demoted variable
	.shared .align 1 .b8 _ZZ9sw_kernelILi32ELi928EEvPKhiPiS1_S2_iS2_iE17s_blosum62_matrix[400];
	// demoted variable
	.shared .align 1 .b8 _ZZ9sw_kernelILi32ELi928EEvPKhiPiS1_S2_iS2_iE17s_query_seq_sdata[928];
	// demoted variable
	.shared .align 4 .b8 _ZZ9sw_kernelILi32ELi928EEvPKhiPiS1_S2_iS2_iE17s_reduction_array[128];
	ld.param.u64 	%rd19, [_Z9sw_kernelILi32ELi928EEvPKhiPiS1_S2_iS2_i_param_0];
	ld.param.u32 	%r176, [_Z9sw_kernelILi32ELi928EEvPKhiPiS1_S2_iS2_i_param_1];
	ld.param.u64 	%rd15, [_Z9sw_kernelILi32ELi928EEvPKhiPiS1_S2_iS2_i_param_2];
	ld.param.u64 	%rd16, [_Z9sw_kernelILi32ELi928EEvPKhiPiS1_S2_iS2_i_param_3];
	ld.param.u64 	%rd17, [_Z9sw_kernelILi32ELi928EEvPKhiPiS1_S2_iS2_i_param_4];
	ld.param.u32 	%r178, [_Z9sw_kernelILi32ELi928EEvPKhiPiS1_S2_iS2_i_param_5];
	ld.param.u64 	%rd18, [_Z9sw_kernelILi32ELi928EEvPKhiPiS1_S2_iS2_i_param_6];
	cvta.to.global.u64 	%rd1, %rd19;
	cvta.to.global.u64 	%rd2, %rd18;
	mov.u32 	%r1, %ctaid.x;
	setp.ge.s32 	%p1, %r1, %r178;
	@%p1 bra 	$L__BB28_127;
	cvta.to.global.u64 	%rd20, %rd15;
	cvta.to.global.u64 	%rd21, %rd17;
	mul.wide.u32 	%rd22, %r1, 4;
	add.s64 	%rd23, %rd20, %rd22;
	ld.global.u32 	%r179, [%rd23];
	mul.wide.s32 	%rd24, %r179, 4;
	add.s64 	%rd25, %rd21, %rd24;
	ld.global.u32 	%r180, [%rd25+-4];
	ld.global.u32 	%r181, [%rd25];
	not.b32 	%r182, %r180;
	add.s32 	%r4, %r181, %r182;
	setp.ne.s32 	%p2, %r176, 0;
	setp.ne.s32 	%p3, %r4, 0;
	and.pred  	%p4, %p2, %p3;
	setp.lt.s32 	%p5, %r176, 929;
	and.pred  	%p6, %p5, %p4;
	setp.le.s32 	%p7, %r180, %r181;
	and.pred  	%p8, %p6, %p7;
	@%p8 bra 	$L__BB28_3;
	add.s64 	%rd41, %rd2, %rd22;
	mov.b32 	%r602, -1;
	st.global.u32 	[%rd41], %r602;
	bra.uni 	$L__BB28_127;
$L__BB28_3:
	mov.u32 	%r5, %tid.x;
	setp.gt.u32 	%p9, %r5, 399;
	@%p9 bra 	$L__BB28_6;
	cvt.u64.u32 	%rd26, %r5;
	mov.u64 	%rd27, blosum62_matrix_cuda_global;
	add.s64 	%rd44, %rd27, %rd26;
	mov.u32 	%r183, _ZZ9sw_kernelILi32ELi928EEvPKhiPiS1_S2_iS2_iE17s_blosum62_matrix;
	mov.u32 	%r635, %r5;
$L__BB28_5:
	ld.global.u8 	%rs99, [%rd44];
	add.s32 	%r184, %r183, %r635;
	st.shared.u8 	[%r184], %rs99;
	add.s32 	%r15, %r635, 32;
	add.s64 	%rd44, %rd44, 32;
	setp.lt.u32 	%p10, %r635, 368;
	mov.u32 	%r635, %r15;
	@%p10 bra 	$L__BB28_5;
$L__BB28_6:
	setp.gt.u32 	%p11, %r5, 927;
	@%p11 bra 	$L__BB28_23;
	max.u32 	%r185, %r5, 896;
	sub.s32 	%r186, %r185, %r5;
	add.s32 	%r6, %r186, 31;
	and.b32  	%r187, %r6, 96;
	setp.eq.s32 	%p12, %r187, 96;
	mov.u32 	%r634, %r5;
	@%p12 bra 	$L__BB28_12;
	cvt.u64.u32 	%rd28, %r5;
	add.s64 	%rd43, %rd1, %rd28;
	shr.u32 	%r188, %r6, 5;
	add.s32 	%r189, %r188, 1;
	and.b32  	%r190, %r189, 3;
	neg.s32 	%r632, %r190;
	mov.u32 	%r191, _ZZ9sw_kernelILi32ELi928EEvPKhiPiS1_S2_iS2_iE17s_query_seq_sdata;
	mov.u32 	%r634, %r5;
$L__BB28_9:
	.pragma "nounroll";
	setp.ge.s32 	%p13, %r634, %r176;
	mov.b16 	%rs106, 0;
	@%p13 bra 	$L__BB28_11;
	ld.global.u8 	%rs106, [%rd43];
$L__BB28_11:
	add.s32 	%r192, %r191, %r634;
	st.shared.u8 	[%r192], %rs106;
	add.s32 	%r634, %r634, 32;
	add.s64 	%rd43, %rd43, 32;
	add.s32 	%r632, %r632, 1;
	setp.ne.s32 	%p14, %r632, 0;
	@%p14 bra 	$L__BB28_9;
$L__BB28_12:
	setp.lt.u32 	%p15, %r6, 96;
	@%p15 bra 	$L__BB28_23;
	add.s32 	%r636, %r634, 64;
	cvt.u64.u32 	%rd29, %r634;
	add.s64 	%rd30, %rd29, %rd1;
	add.s64 	%rd45, %rd30, 64;
	mov.u32 	%r193, _ZZ9sw_kernelILi32ELi928EEvPKhiPiS1_S2_iS2_iE17s_query_seq_sdata;
$L__BB28_14:
	add.s32 	%r17, %r636, -64;
	setp.ge.s32 	%p16, %r17, %r176;
	mov.b16 	%rs107, 0;
	@%p16 bra 	$L__BB28_16;
	ld.global.u8 	%rs107, [%rd45+-64];
$L__BB28_16:
	add.s32 	%r194, %r193, %r636;
	add.s32 	%r18, %r194, 96;
	st.shared.u8 	[%r194+-64], %rs107;
	add.s32 	%r195, %r17, 32;
	setp.ge.s32 	%p17, %r195, %r176;
	mov.b16 	%rs108, 0;
	@%p17 bra 	$L__BB28_18;
	ld.global.u8 	%rs108, [%rd45+-32];
$L__BB28_18:
	st.shared.u8 	[%r18+-128], %rs108;
	setp.ge.s32 	%p18, %r636, %r176;
	mov.b16 	%rs109, 0;
	@%p18 bra 	$L__BB28_20;
	ld.global.u8 	%rs109, [%rd45];
$L__BB28_20:
	st.shared.u8 	[%r18+-96], %rs109;
	add.s32 	%r19, %r636, 32;
	setp.ge.s32 	%p19, %r19, %r176;
	mov.b16 	%rs110, 0;
	@%p19 bra 	$L__BB28_22;
	ld.global.u8 	%rs110, [%rd45+32];
$L__BB28_22:
	st.shared.u8 	[%r18+-64], %rs110;
	add.s32 	%r636, %r636, 128;
	add.s64 	%rd45, %rd45, 128;
	add.s32 	%r196, %r19, -96;
	setp.lt.u32 	%p20, %r196, 800;
	@%p20 bra 	$L__BB28_14;
$L__BB28_23:
	setp.lt.s32 	%p21, %r4, 1;
	mov.b32 	%r668, 0;
	@%p21 bra 	$L__BB28_114;
	cvt.s64.s32 	%rd31, %r180;
	mul.lo.s32 	%r199, %r5, 29;
	max.s32 	%r200, %r176, %r199;
	sub.s32 	%r21, %r200, %r199;
	sub.s32 	%r637, %r180, %r181;
	cvta.to.global.u64 	%rd32, %rd16;
	add.s64 	%rd33, %rd31, %rd32;
	add.s64 	%rd46, %rd33, 1;
	mov.b32 	%r668, 0;
	mov.b16 	%rs140, 0;
	mov.u64 	%rd35, char_to_uint;
	mov.u16 	%rs141, %rs140;
	mov.u16 	%rs142, %rs140;
	mov.u16 	%rs143, %rs140;
	mov.u16 	%rs144, %rs140;
	mov.u16 	%rs145, %rs140;
	mov.u16 	%rs146, %rs140;
	mov.u16 	%rs147, %rs140;
	mov.u16 	%rs148, %rs140;
	mov.u16 	%rs149, %rs140;
	mov.u16 	%rs150, %rs140;
	mov.u16 	%rs151, %rs140;
	mov.u16 	%rs152, %rs140;
	mov.u16 	%rs153, %rs140;
	mov.u16 	%rs154, %rs140;
	mov.u16 	%rs155, %rs140;
	mov.u16 	%rs156, %rs140;
	mov.u16 	%rs157, %rs140;
	mov.u16 	%rs158, %rs140;
	mov.u16 	%rs159, %rs140;
	mov.u16 	%rs160, %rs140;
	mov.u16 	%rs161, %rs140;
	mov.u16 	%rs162, %rs140;
	mov.u16 	%rs163, %rs140;
	mov.u16 	%rs164, %rs140;
	mov.u16 	%rs165, %rs140;
	mov.u16 	%rs166, %rs140;
	mov.u16 	%rs167, %rs140;
	mov.u16 	%rs168, %rs140;
$L__BB28_25:
	setp.eq.s32 	%p22, %r21, 0;
	cvt.u32.u16 	%r25, %rs140;
	shfl.sync.up.b32	%r26|%p23, %r25, 1, 0, -1;
	ld.global.s8 	%rd34, [%rd46];
	add.s64 	%rd36, %rd35, %rd34;
	ld.const.u8 	%rs40, [%rd36];
	mul.wide.u16 	%r27, %rs40, 20;
	@%p22 bra 	$L__BB28_113;
	setp.gt.u16 	%p24, %rs40, 19;
	mov.b32 	%r639, -4;
	@%p24 bra 	$L__BB28_28;
	mov.u32 	%r202, %tid.x;
	mov.u32 	%r203, _ZZ9sw_kernelILi32ELi928EEvPKhiPiS1_S2_iS2_iE17s_query_seq_sdata;
	mad.lo.s32 	%r204, %r202, 29, %r203;
	ld.shared.u8 	%r205, [%r204];
	add.s32 	%r206, %r27, %r205;
	mov.u32 	%r207, _ZZ9sw_kernelILi32ELi928EEvPKhiPiS1_S2_iS2_iE17s_blosum62_matrix;
	add.s32 	%r208, %r207, %r206;
	ld.shared.s8 	%r639, [%r208];
$L__BB28_28:
	ld.param.u32 	%r603, [_Z9sw_kernelILi32ELi928EEvPKhiPiS1_S2_iS2_i_param_7];
	setp.eq.s32 	%p25, %r21, 1;
	mov.u32 	%r209, %tid.x;
	setp.eq.s32 	%p26, %r209, 0;
	and.b32  	%r210, %r26, 65535;
	selp.b32 	%r211, 0, %r210, %p26;
	add.s32 	%r212, %r639, %r211;
	cvt.u32.u16 	%r30, %rs168;
	add.s32 	%r213, %r603, %r30;
	max.s32 	%r214, %r212, %r213;
	max.s32 	%r215, %r214, 0;
	cvt.u16.u32 	%rs168, %r215;
	and.b32  	%r31, %r215, 65535;
	max.s32 	%r668, %r668, %r31;
	@%p25 bra 	$L__BB28_113;
	mov.b32 	%r640, -4;
	@%p24 bra 	$L__BB28_31;
	mov.u32 	%r217, %tid.x;
	mov.u32 	%r218, _ZZ9sw_kernelILi32ELi928EEvPKhiPiS1_S2_iS2_iE17s_query_seq_sdata;
	mad.lo.s32 	%r219, %r217, 29, %r218;
	ld.shared.u8 	%r220, [%r219+1];
	add.s32 	%r221, %r27, %r220;
	mov.u32 	%r222, _ZZ9sw_kernelILi32ELi928EEvPKhiPiS1_S2_iS2_iE17s_blosum62_matrix;
	add.s32 	%r223, %r222, %r221;
	ld.shared.s8 	%r640, [%r223];
$L__BB28_31:
	ld.param.u32 	%r604, [_Z9sw_kernelILi32ELi928EEvPKhiPiS1_S2_iS2_i_param_7];
	setp.eq.s32 	%p28, %r21, 2;
	add.s32 	%r224, %r640, %r30;
	cvt.u32.u16 	%r35, %rs167;
	max.u32 	%r225, %r35, %r31;
	add.s32 	%r226, %r225, %r604;
	max.s32 	%r227, %r224, %r226;
	max.s32 	%r228, %r227, 0;
	cvt.u16.u32 	%rs167, %r228;
	and.b32  	%r36, %r228, 65535;
	max.u32 	%r668, %r668, %r36;
	@%p28 bra 	$L__BB28_113;
	mov.b32 	%r641, -4;
	@%p24 bra 	$L__BB28_34;
	mov.u32 	%r230, %tid.x;
	mov.u32 	%r231, _ZZ9sw_kernelILi32ELi928EEvPKhiPiS1_S2_iS2_iE17s_query_seq_sdata;
	mad.lo.s32 	%r232, %r230, 29, %r231;
	ld.shared.u8 	%r233, [%r232+2];
	add.s32 	%r234, %r27, %r233;
	mov.u32 	%r235, _ZZ9sw_kernelILi32ELi928EEvPKhiPiS1_S2_iS2_iE17s_blosum62_matrix;
	add.s32 	%r236, %r235, %r234;
	ld.shared.s8 	%r641, [%r236];
$L__BB28_34:
	ld.param.u32 	%r605, [_Z9sw_kernelILi32ELi928EEvPKhiPiS1_S2_iS2_i_param_7];
	setp.eq.s32 	%p30, %r21, 3;
	add.s32 	%r237, %r641, %r35;
	cvt.u32.u16 	%r40, %rs166;
	max.u32 	%r238, %r40, %r36;
	add.s32 	%r239, %r238, %r605;
	max.s32 	%r240, %r237, %r239;
	max.s32 	%r241, %r240, 0;
	cvt.u16.u32 	%rs166, %r241;
	and.b32  	%r41, %r241, 65535;
	max.u32 	%r668, %r668, %r41;
	@%p30 bra 	$L__BB28_113;
	mov.b32 	%r642, -4;
	@%p24 bra 	$L__BB28_37;
	mov.u32 	%r243, %tid.x;
	mov.u32 	%r244, _ZZ9sw_kernelILi32ELi928EEvPKhiPiS1_S2_iS2_iE17s_query_seq_sdata;
	mad.lo.s32 	%r245, %r243, 29, %r244;
	ld.shared.u8 	%r246, [%r245+3];
	add.s32 	%r247, %r27, %r246;
	mov.u32 	%r248, _ZZ9sw_kernelILi32ELi928EEvPKhiPiS1_S2_iS2_iE17s_blosum62_matrix;
	add.s32 	%r249, %r248, %r247;
	ld.shared.s8 	%r642, [%r249];
$L__BB28_37:
	ld.param.u32 	%r606, [_Z9sw_kernelILi32ELi928EEvPKhiPiS1_S2_iS2_i_param_7];
	setp.eq.s32 	%p32, %r21, 4;
	add.s32 	%r250, %r642, %r40;
	cvt.u32.u16 	%r45, %rs165;
	max.u32 	%r251, %r45, %r41;
	add.s32 	%r252, %r251, %r606;
	max.s32 	%r253, %r250, %r252;
	max.s32 	%r254, %r253, 0;
	cvt.u16.u32 	%rs165, %r254;
	and.b32  	%r46, %r254, 65535;
	max.u32 	%r668, %r668, %r46;
	@%p32 bra 	$L__BB28_113;
	mov.b32 	%r643, -4;
	@%p24 bra 	$L__BB28_40;
	mov.u32 	%r256, %tid.x;
	mov.u32 	%r257, _ZZ9sw_kernelILi32ELi928EEvPKhiPiS1_S2_iS2_iE17s_query_seq_sdata;
	mad.lo.s32 	%r258, %r256, 29, %r257;
	ld.shared.u8 	%r259, [%r258+4];
	add.s32 	%r260, %r27, %r259;
	mov.u32 	%r261, _ZZ9sw_kernelILi32ELi928EEvPKhiPiS1_S2_iS2_iE17s_blosum62_matrix;
	add.s32 	%r262, %r261, %r260;
	ld.shared.s8 	%r643, [%r262];
$L__BB28_40:
	ld.param.u32 	%r607, [_Z9sw_kernelILi32ELi928EEvPKhiPiS1_S2_iS2_i_param_7];
	setp.eq.s32 	%p34, %r21, 5;
	add.s32 	%r263, %r643, %r45;
	cvt.u32.u16 	%r50, %rs164;
	max.u32 	%r264, %r50, %r46;
	add.s32 	%r265, %r264, %r607;
	max.s32 	%r266, %r263, %r265;
	max.s32 	%r267, %r266, 0;
	cvt.u16.u32 	%rs164, %r267;
	and.b32  	%r51, %r267, 65535;
	max.u32 	%r668, %r668, %r51;
	@%p34 bra 	$L__BB28_113;
	mov.b32 	%r644, -4;
	@%p24 bra 	$L__BB28_43;
	mov.u32 	%r269, %tid.x;
	mov.u32 	%r270, _ZZ9sw_kernelILi32ELi928EEvPKhiPiS1_S2_iS2_iE17s_query_seq_sdata;
	mad.lo.s32 	%r271, %r269, 29, %r270;
	ld.shared.u8 	%r272, [%r271+5];
	add.s32 	%r273, %r27, %r272;
	mov.u32 	%r274, _ZZ9sw_kernelILi32ELi928EEvPKhiPiS1_S2_iS2_iE17s_blosum62_matrix;
	add.s32 	%r275, %r274, %r273;
	ld.shared.s8 	%r644, [%r275];
$L__BB28_43:
	ld.param.u32 	%r608, [_Z9sw_kernelILi32ELi928EEvPKhiPiS1_S2_iS2_i_param_7];
	setp.eq.s32 	%p36, %r21, 6;
	add.s32 	%r276, %r644, %r50;
	cvt.u32.u16 	%r55, %rs163;
	max.u32 	%r277, %r55, %r51;
	add.s32 	%r278, %r277, %r608;
	max.s32 	%r279, %r276, %r278;
	max.s32 	%r280, %r279, 0;
	cvt.u16.u32 	%rs163, %r280;
	and.b32  	%r56, %r280, 65535;
	max.u32 	%r668, %r668, %r56;
	@%p36 bra 	$L__BB28_113;
	mov.b32 	%r645, -4;
	@%p24 bra 	$L__BB28_46;
	mov.u32 	%r282, %tid.x;
	mov.u32 	%r283, _ZZ9sw_kernelILi32ELi928EEvPKhiPiS1_S2_iS2_iE17s_query_seq_sdata;
	mad.lo.s32 	%r284, %r282, 29, %r283;
	ld.shared.u8 	%r285, [%r284+6];
	add.s32 	%r286, %r27, %r285;
	mov.u32 	%r287, _ZZ9sw_kernelILi32ELi928EEvPKhiPiS1_S2_iS2_iE17s_blosum62_matrix;
	add.s32 	%r288, %r287, %r286;
	ld.shared.s8 	%r645, [%r288];
$L__BB28_46:
	ld.param.u32 	%r609, [_Z9sw_kernelILi32ELi928EEvPKhiPiS1_S2_iS2_i_param_7];
	setp.eq.s32 	%p38, %r21, 7;
	add.s32 	%r289, %r645, %r55;
	cvt.u32.u16 	%r60, %rs162;
	max.u32 	%r290, %r60, %r56;
	add.s32 	%r291, %r290, %r609;
	max.s32 	%r292, %r289, %r291;
	max.s32 	%r293, %r292, 0;
	cvt.u16.u32 	%rs162, %r293;
	and.b32  	%r61, %r293, 65535;
	max.u32 	%r668, %r668, %r61;
	@%p38 bra 	$L__BB28_113;
	mov.b32 	%r646, -4;
	@%p24 bra 	$L__BB28_49;
	mov.u32 	%r295, %tid.x;
	mov.u32 	%r296, _ZZ9sw_kernelILi32ELi928EEvPKhiPiS1_S2_iS2_iE17s_query_seq_sdata;
	mad.lo.s32 	%r297, %r295, 29, %r296;
	ld.shared.u8 	%r298, [%r297+7];
	add.s32 	%r299, %r27, %r298;
	mov.u32 	%r300, _ZZ9sw_kernelILi32ELi928EEvPKhiPiS1_S2_iS2_iE17s_blosum62_matrix;
	add.s32 	%r301, %r300, %r299;
	ld.shared.s8 	%r646, [%r301];
$L__BB28_49:
	ld.param.u32 	%r610, [_Z9sw_kernelILi32ELi928EEvPKhiPiS1_S2_iS2_i_param_7];
	setp.eq.s32 	%p40, %r21, 8;
	add.s32 	%r302, %r646, %r60;
	cvt.u32.u16 	%r65, %rs161;
	max.u32 	%r303, %r65, %r61;
	add.s32 	%r304, %r303, %r610;
	max.s32 	%r305, %r302, %r304;
	max.s32 	%r306, %r305, 0;
	cvt.u16.u32 	%rs161, %r306;
	and.b32  	%r66, %r306, 65535;
	max.u32 	%r668, %r668, %r66;
	@%p40 bra 	$L__BB28_113;
	mov.b32 	%r647, -4;
	@%p24 bra 	$L__BB28_52;
	mov.u32 	%r308, %tid.x;
	mov.u32 	%r309, _ZZ9sw_kernelILi32ELi928EEvPKhiPiS1_S2_iS2_iE17s_query_seq_sdata;
	mad.lo.s32 	%r310, %r308, 29, %r309;
	ld.shared.u8 	%r311, [%r310+8];
	add.s32 	%r312, %r27, %r311;
	mov.u32 	%r313, _ZZ9sw_kernelILi32ELi928EEvPKhiPiS1_S2_iS2_iE17s_blosum62_matrix;
	add.s32 	%r314, %r313, %r312;
	ld.shared.s8 	%r647, [%r314];
$L__BB28_52:
	ld.param.u32 	%r611, [_Z9sw_kernelILi32ELi928EEvPKhiPiS1_S2_iS2_i_param_7];
	setp.eq.s32 	%p42, %r21, 9;
	add.s32 	%r315, %r647, %r65;
	cvt.u32.u16 	%r70, %rs160;
	max.u32 	%r316, %r70, %r66;
	add.s32 	%r317, %r316, %r611;
	max.s32 	%r318, %r315, %r317;
	max.s32 	%r319, %r318, 0;
	cvt.u16.u32 	%rs160, %r319;
	and.b32  	%r71, %r319, 65535;
	max.u32 	%r668, %r668, %r71;
	@%p42 bra 	$L__BB28_113;
	mov.b32 	%r648, -4;
	@%p24 bra 	$L__BB28_55;
	mov.u32 	%r321, %tid.x;
	mov.u32 	%r322, _ZZ9sw_kernelILi32ELi928EEvPKhiPiS1_S2_iS2_iE17s_query_seq_sdata;
	mad.lo.s32 	%r323, %r321, 29, %r322;
	ld.shared.u8 	%r324, [%r323+9];
	add.s32 	%r325, %r27, %r324;
	mov.u32 	%r326, _ZZ9sw_kernelILi32ELi928EEvPKhiPiS1_S2_iS2_iE17s_blosum62_matrix;
	add.s32 	%r327, %r326, %r325;
	ld.shared.s8 	%r648, [%r327];
$L__BB28_55:
	ld.param.u32 	%r612, [_Z9sw_kernelILi32ELi928EEvPKhiPiS1_S2_iS2_i_param_7];
	setp.eq.s32 	%p44, %r21, 10;
	add.s32 	%r328, %r648, %r70;
	cvt.u32.u16 	%r75, %rs159;
	max.u32 	%r329, %r75, %r71;
	add.s32 	%r330, %r329, %r612;
	max.s32 	%r331, %r328, %r330;
	max.s32 	%r332, %r331, 0;
	cvt.u16.u32 	%rs159, %r332;
	and.b32  	%r76, %r332, 65535;
	max.u32 	%r668, %r668, %r76;
	@%p44 bra 	$L__BB28_113;
	mov.b32 	%r649, -4;
	@%p24 bra 	$L__BB28_58;
	mov.u32 	%r334, %tid.x;
	mov.u32 	%r335, _ZZ9sw_kernelILi32ELi928EEvPKhiPiS1_S2_iS2_iE17s_query_seq_sdata;
	mad.lo.s32 	%r336, %r334, 29, %r335;
	ld.shared.u8 	%r337, [%r336+10];
	add.s32 	%r338, %r27, %r337;
	mov.u32 	%r339, _ZZ9sw_kernelILi32ELi928EEvPKhiPiS1_S2_iS2_iE17s_blosum62_matrix;
	add.s32 	%r340, %r339, %r338;
	ld.shared.s8 	%r649, [%r340];
$L__BB28_58:
	ld.param.u32 	%r613, [_Z9sw_kernelILi32ELi928EEvPKhiPiS1_S2_iS2_i_param_7];
	setp.eq.s32 	%p46, %r21, 11;
	add.s32 	%r341, %r649, %r75;
	cvt.u32.u16 	%r80, %rs158;
	max.u32 	%r342, %r80, %r76;
	add.s32 	%r343, %r342, %r613;
	max.s32 	%r344, %r341, %r343;
	max.s32 	%r345, %r344, 0;
	cvt.u16.u32 	%rs158, %r345;
	and.b32  	%r81, %r345, 65535;
	max.u32 	%r668, %r668, %r81;
	@%p46 bra 	$L__BB28_113;
	mov.b32 	%r650, -4;
	@%p24 bra 	$L__BB28_61;
	mov.u32 	%r347, %tid.x;
	mov.u32 	%r348, _ZZ9sw_kernelILi32ELi928EEvPKhiPiS1_S2_iS2_iE17s_query_seq_sdata;
	mad.lo.s32 	%r349, %r347, 29, %r348;
	ld.shared.u8 	%r350, [%r349+11];
	add.s32 	%r351, %r27, %r350;
	mov.u32 	%r352, _ZZ9sw_kernelILi32ELi928EEvPKhiPiS1_S2_iS2_iE17s_blosum62_matrix;
	add.s32 	%r353, %r352, %r351;
	ld.shared.s8 	%r650, [%r353];
$L__BB28_61:
	ld.param.u32 	%r614, [_Z9sw_kernelILi32ELi928EEvPKhiPiS1_S2_iS2_i_param_7];
	setp.eq.s32 	%p48, %r21, 12;
	add.s32 	%r354, %r650, %r80;
	cvt.u32.u16 	%r85, %rs157;
	max.u32 	%r355, %r85, %r81;
	add.s32 	%r356, %r355, %r614;
	max.s32 	%r357, %r354, %r356;
	max.s32 	%r358, %r357, 0;
	cvt.u16.u32 	%rs157, %r358;
	and.b32  	%r86, %r358, 65535;
	max.u32 	%r668, %r668, %r86;
	@%p48 bra 	$L__BB28_113;
	mov.b32 	%r651, -4;
	@%p24 bra 	$L__BB28_64;
	mov.u32 	%r360, %tid.x;
	mov.u32 	%r361, _ZZ9sw_kernelILi32ELi928EEvPKhiPiS1_S2_iS2_iE17s_query_seq_sdata;
	mad.lo.s32 	%r362, %r360, 29, %r361;
	ld.shared.u8 	%r363, [%r362+12];
	add.s32 	%r364, %r27, %r363;
	mov.u32 	%r365, _ZZ9sw_kernelILi32ELi928EEvPKhiPiS1_S2_iS2_iE17s_blosum62_matrix;
	add.s32 	%r366, %r365, %r364;
	ld.shared.s8 	%r651, [%r366];
$L__BB28_64:
	ld.param.u32 	%r615, [_Z9sw_kernelILi32ELi928EEvPKhiPiS1_S2_iS2_i_param_7];
	setp.eq.s32 	%p50, %r21, 13;
	add.s32 	%r367, %r651, %r85;
	cvt.u32.u16 	%r90, %rs156;
	max.u32 	%r368, %r90, %r86;
	add.s32 	%r369, %r368, %r615;
	max.s32 	%r370, %r367, %r369;
	max.s32 	%r371, %r370, 0;
	cvt.u16.u32 	%rs156, %r371;
	and.b32  	%r91, %r371, 65535;
	max.u32 	%r668, %r668, %r91;
	@%p50 bra 	$L__BB28_113;
	mov.b32 	%r652, -4;
	@%p24 bra 	$L__BB28_67;
	mov.u32 	%r373, %tid.x;
	mov.u32 	%r374, _ZZ9sw_kernelILi32ELi928EEvPKhiPiS1_S2_iS2_iE17s_query_seq_sdata;
	mad.lo.s32 	%r375, %r373, 29, %r374;
	ld.shared.u8 	%r376, [%r375+13];
	add.s32 	%r377, %r27, %r376;
	mov.u32 	%r378, _ZZ9sw_kernelILi32ELi928EEvPKhiPiS1_S2_iS2_iE17s_blosum62_matrix;
	add.s32 	%r379, %r378, %r377;
	ld.shared.s8 	%r652, [%r379];
$L__BB28_67:
	ld.param.u32 	%r616, [_Z9sw_kernelILi32ELi928EEvPKhiPiS1_S2_iS2_i_param_7];
	setp.eq.s32 	%p52, %r21, 14;
	add.s32 	%r380, %r652, %r90;
	cvt.u32.u16 	%r95, %rs155;
	max.u32 	%r381, %r95, %r91;
	add.s32 	%r382, %r381, %r616;
	max.s32 	%r383, %r380, %r382;
	max.s32 	%r384, %r383, 0;
	cvt.u16.u32 	%rs155, %r384;
	and.b32  	%r96, %r384, 65535;
	max.u32 	%r668, %r668, %r96;
	@%p52 bra 	$L__BB28_113;
	mov.b32 	%r653, -4;
	@%p24 bra 	$L__BB28_70;
	mov.u32 	%r386, %tid.x;
	mov.u32 	%r387, _ZZ9sw_kernelILi32ELi928EEvPKhiPiS1_S2_iS2_iE17s_query_seq_sdata;
	mad.lo.s32 	%r388, %r386, 29, %r387;
	ld.shared.u8 	%r389, [%r388+14];
	add.s32 	%r390, %r27, %r389;
	mov.u32 	%r391, _ZZ9sw_kernelILi32ELi928EEvPKhiPiS1_S2_iS2_iE17s_blosum62_matrix;
	add.s32 	%r392, %r391, %r390;
	ld.shared.s8 	%r653, [%r392];
$L__BB28_70:
	ld.param.u32 	%r617, [_Z9sw_kernelILi32ELi928EEvPKhiPiS1_S2_iS2_i_param_7];
	setp.eq.s32 	%p54, %r21, 15;
	add.s32 	%r393, %r653, %r95;
	cvt.u32.u16 	%r100, %rs154;
	max.u32 	%r394, %r100, %r96;
	add.s32 	%r395, %r394, %r617;
	max.s32 	%r396, %r393, %r395;
	max.s32 	%r397, %r396, 0;
	cvt.u16.u32 	%rs154, %r397;
	and.b32  	%r101, %r397, 65535;
	max.u32 	%r668, %r668, %r101;
	@%p54 bra 	$L__BB28_113;
	mov.b32 	%r654, -4;
	@%p24 bra 	$L__BB28_73;
	mov.u32 	%r399, %tid.x;
	mov.u32 	%r400, _ZZ9sw_kernelILi32ELi928EEvPKhiPiS1_S2_iS2_iE17s_query_seq_sdata;
	mad.lo.s32 	%r401, %r399, 29, %r400;
	ld.shared.u8 	%r402, [%r401+15];
	add.s32 	%r403, %r27, %r402;
	mov.u32 	%r404, _ZZ9sw_kernelILi32ELi928EEvPKhiPiS1_S2_iS2_iE17s_blosum62_matrix;
	add.s32 	%r405, %r404, %r403;
	ld.shared.s8 	%r654, [%r405];
$L__BB28_73:
	ld.param.u32 	%r618, [_Z9sw_kernelILi32ELi928EEvPKhiPiS1_S2_iS2_i_param_7];
	setp.eq.s32 	%p56, %r21, 16;
	add.s32 	%r406, %r654, %r100;
	cvt.u32.u16 	%r105, %rs153;
	max.u32 	%r407, %r105, %r101;
	add.s32 	%r408, %r407, %r618;
	max.s32 	%r409, %r406, %r408;
	max.s32 	%r410, %r409, 0;
	cvt.u16.u32 	%rs153, %r410;
	and.b32  	%r106, %r410, 65535;
	max.u32 	%r668, %r668, %r106;
	@%p56 bra 	$L__BB28_113;
	mov.b32 	%r655, -4;
	@%p24 bra 	$L__BB28_76;
	mov.u32 	%r412, %tid.x;
	mov.u32 	%r413, _ZZ9sw_kernelILi32ELi928EEvPKhiPiS1_S2_iS2_iE17s_query_seq_sdata;
	mad.lo.s32 	%r414, %r412, 29, %r413;
	ld.shared.u8 	%r415, [%r414+16];
	add.s32 	%r416, %r27, %r415;
	mov.u32 	%r417, _ZZ9sw_kernelILi32ELi928EEvPKhiPiS1_S2_iS2_iE17s_blosum62_matrix;
	add.s32 	%r418, %r417, %r416;
	ld.shared.s8 	%r655, [%r418];
$L__BB28_76:
	ld.param.u32 	%r619, [_Z9sw_kernelILi32ELi928EEvPKhiPiS1_S2_iS2_i_param_7];
	setp.eq.s32 	%p58, %r21, 17;
	add.s32 	%r419, %r655, %r105;
	cvt.u32.u16 	%r110, %rs152;
	max.u32 	%r420, %r110, %r106;
	add.s32 	%r421, %r420, %r619;
	max.s32 	%r422, %r419, %r421;
	max.s32 	%r423, %r422, 0;
	cvt.u16.u32 	%rs152, %r423;
	and.b32  	%r111, %r423, 65535;
	max.u32 	%r668, %r668, %r111;
	@%p58 bra 	$L__BB28_113;
	mov.b32 	%r656, -4;
	@%p24 bra 	$L__BB28_79;
	mov.u32 	%r425, %tid.x;
	mov.u32 	%r426, _ZZ9sw_kernelILi32ELi928EEvPKhiPiS1_S2_iS2_iE17s_query_seq_sdata;
	mad.lo.s32 	%r427, %r425, 29, %r426;
	ld.shared.u8 	%r428, [%r427+17];
	add.s32 	%r429, %r27, %r428;
	mov.u32 	%r430, _ZZ9sw_kernelILi32ELi928EEvPKhiPiS1_S2_iS2_iE17s_blosum62_matrix;
	add.s32 	%r431, %r430, %r429;
	ld.shared.s8 	%r656, [%r431];
$L__BB28_79:
	ld.param.u32 	%r620, [_Z9sw_kernelILi32ELi928EEvPKhiPiS1_S2_iS2_i_param_7];
	setp.eq.s32 	%p60, %r21, 18;
	add.s32 	%r432, %r656, %r110;
	cvt.u32.u16 	%r115, %rs151;
	max.u32 	%r433, %r115, %r111;
	add.s32 	%r434, %r433, %r620;
	max.s32 	%r435, %r432, %r434;
	max.s32 	%r436, %r435, 0;
	cvt.u16.u32 	%rs151, %r436;
	and.b32  	%r116, %r436, 65535;
	max.u32 	%r668, %r668, %r116;
	@%p60 bra 	$L__BB28_113;
	mov.b32 	%r657, -4;
	@%p24 bra 	$L__BB28_82;
	mov.u32 	%r438, %tid.x;
	mov.u32 	%r439, _ZZ9sw_kernelILi32ELi928EEvPKhiPiS1_S2_iS2_iE17s_query_seq_sdata;
	mad.lo.s32 	%r440, %r438, 29, %r439;
	ld.shared.u8 	%r441, [%r440+18];
	add.s32 	%r442, %r27, %r441;
	mov.u32 	%r443, _ZZ9sw_kernelILi32ELi928EEvPKhiPiS1_S2_iS2_iE17s_blosum62_matrix;
	add.s32 	%r444, %r443, %r442;
	ld.shared.s8 	%r657, [%r444];
$L__BB28_82:
	ld.param.u32 	%r621, [_Z9sw_kernelILi32ELi928EEvPKhiPiS1_S2_iS2_i_param_7];
	setp.eq.s32 	%p62, %r21, 19;
	add.s32 	%r445, %r657, %r115;
	cvt.u32.u16 	%r120, %rs150;
	max.u32 	%r446, %r120, %r116;
	add.s32 	%r447, %r446, %r621;
	max.s32 	%r448, %r445, %r447;
	max.s32 	%r449, %r448, 0;
	cvt.u16.u32 	%rs150, %r449;
	and.b32  	%r121, %r449, 65535;
	max.u32 	%r668, %r668, %r121;
	@%p62 bra 	$L__BB28_113;
	mov.b32 	%r658, -4;
	@%p24 bra 	$L__BB28_85;
	mov.u32 	%r451, %tid.x;
	mov.u32 	%r452, _ZZ9sw_kernelILi32ELi928EEvPKhiPiS1_S2_iS2_iE17s_query_seq_sdata;
	mad.lo.s32 	%r453, %r451, 29, %r452;
	ld.shared.u8 	%r454, [%r453+19];
	add.s32 	%r455, %r27, %r454;
	mov.u32 	%r456, _ZZ9sw_kernelILi32ELi928EEvPKhiPiS1_S2_iS2_iE17s_blosum62_matrix;
	add.s32 	%r457, %r456, %r455;
	ld.shared.s8 	%r658, [%r457];
$L__BB28_85:
	ld.param.u32 	%r622, [_Z9sw_kernelILi32ELi928EEvPKhiPiS1_S2_iS2_i_param_7];
	setp.eq.s32 	%p64, %r21, 20;
	add.s32 	%r458, %r658, %r120;
	cvt.u32.u16 	%r125, %rs149;
	max.u32 	%r459, %r125, %r121;
	add.s32 	%r460, %r459, %r622;
	max.s32 	%r461, %r458, %r460;
	max.s32 	%r462, %r461, 0;
	cvt.u16.u32 	%rs149, %r462;
	and.b32  	%r126, %r462, 65535;
	max.u32 	%r668, %r668, %r126;
	@%p64 bra 	$L__BB28_113;
	mov.b32 	%r659, -4;
	@%p24 bra 	$L__BB28_88;
	mov.u32 	%r464, %tid.x;
	mov.u32 	%r465, _ZZ9sw_kernelILi32ELi928EEvPKhiPiS1_S2_iS2_iE17s_query_seq_sdata;
	mad.lo.s32 	%r466, %r464, 29, %r465;
	ld.shared.u8 	%r467, [%r466+20];
	add.s32 	%r468, %r27, %r467;
	mov.u32 	%r469, _ZZ9sw_kernelILi32ELi928EEvPKhiPiS1_S2_iS2_iE17s_blosum62_matrix;
	add.s32 	%r470, %r469, %r468;
	ld.shared.s8 	%r659, [%r470];
$L__BB28_88:
	ld.param.u32 	%r623, [_Z9sw_kernelILi32ELi928EEvPKhiPiS1_S2_iS2_i_param_7];
	setp.eq.s32 	%p66, %r21, 21;
	add.s32 	%r471, %r659, %r125;
	cvt.u32.u16 	%r130, %rs148;
	max.u32 	%r472, %r130, %r126;
	add.s32 	%r473, %r472, %r623;
	max.s32 	%r474, %r471, %r473;
	max.s32 	%r475, %r474, 0;
	cvt.u16.u32 	%rs148, %r475;
	and.b32  	%r131, %r475, 65535;
	max.u32 	%r668, %r668, %r131;
	@%p66 bra 	$L__BB28_113;
	mov.b32 	%r660, -4;
	@%p24 bra 	$L__BB28_91;
	mov.u32 	%r477, %tid.x;
	mov.u32 	%r478, _ZZ9sw_kernelILi32ELi928EEvPKhiPiS1_S2_iS2_iE17s_query_seq_sdata;
	mad.lo.s32 	%r479, %r477, 29, %r478;
	ld.shared.u8 	%r480, [%r479+21];
	add.s32 	%r481, %r27, %r480;
	mov.u32 	%r482, _ZZ9sw_kernelILi32ELi928EEvPKhiPiS1_S2_iS2_iE17s_blosum62_matrix;
	add.s32 	%r483, %r482, %r481;
	ld.shared.s8 	%r660, [%r483];
$L__BB28_91:
	ld.param.u32 	%r624, [_Z9sw_kernelILi32ELi928EEvPKhiPiS1_S2_iS2_i_param_7];
	setp.eq.s32 	%p68, %r21, 22;
	add.s32 	%r484, %r660, %r130;
	cvt.u32.u16 	%r135, %rs147;
	max.u32 	%r485, %r135, %r131;
	add.s32 	%r486, %r485, %r624;
	max.s32 	%r487, %r484, %r486;
	max.s32 	%r488, %r487, 0;
	cvt.u16.u32 	%rs147, %r488;
	and.b32  	%r136, %r488, 65535;
	max.u32 	%r668, %r668, %r136;
	@%p68 bra 	$L__BB28_113;
	mov.b32 	%r661, -4;
	@%p24 bra 	$L__BB28_94;
	mov.u32 	%r490, %tid.x;
	mov.u32 	%r491, _ZZ9sw_kernelILi32ELi928EEvPKhiPiS1_S2_iS2_iE17s_query_seq_sdata;
	mad.lo.s32 	%r492, %r490, 29, %r491;
	ld.shared.u8 	%r493, [%r492+22];
	add.s32 	%r494, %r27, %r493;
	mov.u32 	%r495, _ZZ9sw_kernelILi32ELi928EEvPKhiPiS1_S2_iS2_iE17s_blosum62_matrix;
	add.s32 	%r496, %r495, %r494;
	ld.shared.s8 	%r661, [%r496];
$L__BB28_94:
	ld.param.u32 	%r625, [_Z9sw_kernelILi32ELi928EEvPKhiPiS1_S2_iS2_i_param_7];
	setp.eq.s32 	%p70, %r21, 23;
	add.s32 	%r497, %r661, %r135;
	cvt.u32.u16 	%r140, %rs146;
	max.u32 	%r498, %r140, %r136;
	add.s32 	%r499, %r498, %r625;
	max.s32 	%r500, %r497, %r499;
	max.s32 	%r501, %r500, 0;
	cvt.u16.u32 	%rs146, %r501;
	and.b32  	%r141, %r501, 65535;
	max.u32 	%r668, %r668, %r141;
	@%p70 bra 	$L__BB28_113;
	mov.b32 	%r662, -4;
	@%p24 bra 	$L__BB28_97;
	mov.u32 	%r503, %tid.x;
	mov.u32 	%r504, _ZZ9sw_kernelILi32ELi928EEvPKhiPiS1_S2_iS2_iE17s_query_seq_sdata;
	mad.lo.s32 	%r505, %r503, 29, %r504;
	ld.shared.u8 	%r506, [%r505+23];
	add.s32 	%r507, %r27, %r506;
	mov.u32 	%r508, _ZZ9sw_kernelILi32ELi928EEvPKhiPiS1_S2_iS2_iE17s_blosum62_matrix;
	add.s32 	%r509, %r508, %r507;
	ld.shared.s8 	%r662, [%r509];
$L__BB28_97:
	ld.param.u32 	%r626, [_Z9sw_kernelILi32ELi928EEvPKhiPiS1_S2_iS2_i_param_7];
	setp.eq.s32 	%p72, %r21, 24;
	add.s32 	%r510, %r662, %r140;
	cvt.u32.u16 	%r145, %rs145;
	max.u32 	%r511, %r145, %r141;
	add.s32 	%r512, %r511, %r626;
	max.s32 	%r513, %r510, %r512;
	max.s32 	%r514, %r513, 0;
	cvt.u16.u32 	%rs145, %r514;
	and.b32  	%r146, %r514, 65535;
	max.u32 	%r668, %r668, %r146;
	@%p72 bra 	$L__BB28_113;
	mov.b32 	%r663, -4;
	@%p24 bra 	$L__BB28_100;
	mov.u32 	%r516, %tid.x;
	mov.u32 	%r517, _ZZ9sw_kernelILi32ELi928EEvPKhiPiS1_S2_iS2_iE17s_query_seq_sdata;
	mad.lo.s32 	%r518, %r516, 29, %r517;
	ld.shared.u8 	%r519, [%r518+24];
	add.s32 	%r520, %r27, %r519;
	mov.u32 	%r521, _ZZ9sw_kernelILi32ELi928EEvPKhiPiS1_S2_iS2_iE17s_blosum62_matrix;
	add.s32 	%r522, %r521, %r520;
	ld.shared.s8 	%r663, [%r522];
$L__BB28_100:
	ld.param.u32 	%r627, [_Z9sw_kernelILi32ELi928EEvPKhiPiS1_S2_iS2_i_param_7];
	setp.eq.s32 	%p74, %r21, 25;
	add.s32 	%r523, %r663, %r145;
	cvt.u32.u16 	%r150, %rs144;
	max.u32 	%r524, %r150, %r146;
	add.s32 	%r525, %r524, %r627;
	max.s32 	%r526, %r523, %r525;
	max.s32 	%r527, %r526, 0;
	cvt.u16.u32 	%rs144, %r527;
	and.b32  	%r151, %r527, 65535;
	max.u32 	%r668, %r668, %r151;
	@%p74 bra 	$L__BB28_113;
	mov.b32 	%r664, -4;
	@%p24 bra 	$L__BB28_103;
	mov.u32 	%r529, %tid.x;
	mov.u32 	%r530, _ZZ9sw_kernelILi32ELi928EEvPKhiPiS1_S2_iS2_iE17s_query_seq_sdata;
	mad.lo.s32 	%r531, %r529, 29, %r530;
	ld.shared.u8 	%r532, [%r531+25];
	add.s32 	%r533, %r27, %r532;
	mov.u32 	%r534, _ZZ9sw_kernelILi32ELi928EEvPKhiPiS1_S2_iS2_iE17s_blosum62_matrix;
	add.s32 	%r535, %r534, %r533;
	ld.shared.s8 	%r664, [%r535];
$L__BB28_103:
	ld.param.u32 	%r628, [_Z9sw_kernelILi32ELi928EEvPKhiPiS1_S2_iS2_i_param_7];
	setp.eq.s32 	%p76, %r21, 26;
	add.s32 	%r536, %r664, %r150;
	cvt.u32.u16 	%r155, %rs143;
	max.u32 	%r537, %r155, %r151;
	add.s32 	%r538, %r537, %r628;
	max.s32 	%r539, %r536, %r538;
	max.s32 	%r540, %r539, 0;
	cvt.u16.u32 	%rs143, %r540;
	and.b32  	%r156, %r540, 65535;
	max.u32 	%r668, %r668, %r156;
	@%p76 bra 	$L__BB28_113;
	mov.b32 	%r665, -4;
	@%p24 bra 	$L__BB28_106;
	mov.u32 	%r542, %tid.x;
	mov.u32 	%r543, _ZZ9sw_kernelILi32ELi928EEvPKhiPiS1_S2_iS2_iE17s_query_seq_sdata;
	mad.lo.s32 	%r544, %r542, 29, %r543;
	ld.shared.u8 	%r545, [%r544+26];
	add.s32 	%r546, %r27, %r545;
	mov.u32 	%r547, _ZZ9sw_kernelILi32ELi928EEvPKhiPiS1_S2_iS2_iE17s_blosum62_matrix;
	add.s32 	%r548, %r547, %r546;
	ld.shared.s8 	%r665, [%r548];
$L__BB28_106:
	ld.param.u32 	%r629, [_Z9sw_kernelILi32ELi928EEvPKhiPiS1_S2_iS2_i_param_7];
	setp.eq.s32 	%p78, %r21, 27;
	add.s32 	%r549, %r665, %r155;
	cvt.u32.u16 	%r160, %rs142;
	max.u32 	%r550, %r160, %r156;
	add.s32 	%r551, %r550, %r629;
	max.s32 	%r552, %r549, %r551;
	max.s32 	%r553, %r552, 0;
	cvt.u16.u32 	%rs142, %r553;
	and.b32  	%r161, %r553, 65535;
	max.u32 	%r668, %r668, %r161;
	@%p78 bra 	$L__BB28_113;
	mov.b32 	%r666, -4;
	@%p24 bra 	$L__BB28_109;
	mov.u32 	%r555, %tid.x;
	mov.u32 	%r556, _ZZ9sw_kernelILi32ELi928EEvPKhiPiS1_S2_iS2_iE17s_query_seq_sdata;
	mad.lo.s32 	%r557, %r555, 29, %r556;
	ld.shared.u8 	%r558, [%r557+27];
	add.s32 	%r559, %r27, %r558;
	mov.u32 	%r560, _ZZ9sw_kernelILi32ELi928EEvPKhiPiS1_S2_iS2_iE17s_blosum62_matrix;
	add.s32 	%r561, %r560, %r559;
	ld.shared.s8 	%r666, [%r561];
$L__BB28_109:
	ld.param.u32 	%r630, [_Z9sw_kernelILi32ELi928EEvPKhiPiS1_S2_iS2_i_param_7];
	setp.eq.s32 	%p80, %r21, 28;
	add.s32 	%r562, %r666, %r160;
	cvt.u32.u16 	%r165, %rs141;
	max.u32 	%r563, %r165, %r161;
	add.s32 	%r564, %r563, %r630;
	max.s32 	%r565, %r562, %r564;
	max.s32 	%r566, %r565, 0;
	cvt.u16.u32 	%rs141, %r566;
	and.b32  	%r166, %r566, 65535;
	max.u32 	%r668, %r668, %r166;
	@%p80 bra 	$L__BB28_113;
	mov.b32 	%r667, -4;
	@%p24 bra 	$L__BB28_112;
	mov.u32 	%r568, %tid.x;
	mov.u32 	%r569, _ZZ9sw_kernelILi32ELi928EEvPKhiPiS1_S2_iS2_iE17s_query_seq_sdata;
	mad.lo.s32 	%r570, %r568, 29, %r569;
	ld.shared.u8 	%r571, [%r570+28];
	add.s32 	%r572, %r27, %r571;
	mov.u32 	%r573, _ZZ9sw_kernelILi32ELi928EEvPKhiPiS1_S2_iS2_iE17s_blosum62_matrix;
	add.s32 	%r574, %r573, %r572;
	ld.shared.s8 	%r667, [%r574];
$L__BB28_112:
	ld.param.u32 	%r631, [_Z9sw_kernelILi32ELi928EEvPKhiPiS1_S2_iS2_i_param_7];
	add.s32 	%r575, %r667, %r165;
	max.u32 	%r576, %r25, %r166;
	add.s32 	%r577, %r576, %r631;
	max.s32 	%r578, %r575, %r577;
	max.s32 	%r579, %r578, 0;
	cvt.u16.u32 	%rs140, %r579;
	and.b32  	%r580, %r579, 65535;
	max.u32 	%r668, %r668, %r580;
$L__BB28_113:
	cvt.u32.u16 	%r581, %rs140;
	shfl.sync.up.b32	%r582|%p82, %r581, 1, 0, -1;
	add.s32 	%r637, %r637, 1;
	add.s64 	%rd46, %rd46, 1;
	setp.ne.s32 	%p83, %r637, -1;
	@%p83 bra 	$L__BB28_25;
$L__BB28_114:
	mov.u32 	%r174, %tid.x;
	shl.b32 	%r583, %r174, 2;
	mov.u32 	%r584, _ZZ9sw_kernelILi32ELi928EEvPKhiPiS1_S2_iS2_iE17s_reduction_array;
	add.s32 	%r175, %r584, %r583;
	st.shared.u32 	[%r175], %r668;
	bar.warp.sync 	-1;
	setp.gt.u32 	%p84, %r174, 15;
	@%p84 bra 	$L__BB28_116;
	ld.shared.u32 	%r585, [%r175];
	ld.shared.u32 	%r586, [%r175+64];
	max.s32 	%r587, %r585, %r586;
	st.shared.u32 	[%r175], %r587;
$L__BB28_116:
	bar.warp.sync 	-1;
	setp.gt.u32 	%p85, %r174, 7;
	@%p85 bra 	$L__BB28_118;
	ld.shared.u32 	%r588, [%r175];
	ld.shared.u32 	%r589, [%r175+32];
	max.s32 	%r590, %r588, %r589;
	st.shared.u32 	[%r175], %r590;
$L__BB28_118:
	bar.warp.sync 	-1;
	setp.gt.u32 	%p86, %r174, 3;
	@%p86 bra 	$L__BB28_120;
	ld.shared.u32 	%r591, [%r175];
	ld.shared.u32 	%r592, [%r175+16];
	max.s32 	%r593, %r591, %r592;
	st.shared.u32 	[%r175], %r593;
$L__BB28_120:
	bar.warp.sync 	-1;
	setp.gt.u32 	%p87, %r174, 1;
	@%p87 bra 	$L__BB28_122;
	ld.shared.u32 	%r594, [%r175];
	ld.shared.u32 	%r595, [%r175+8];
	max.s32 	%r596, %r594, %r595;
	st.shared.u32 	[%r175], %r596;
$L__BB28_122:
	bar.warp.sync 	-1;
	setp.ne.s32 	%p88, %r174, 0;
	@%p88 bra 	$L__BB28_124;
	ld.shared.u32 	%r597, [%r175];
	ld.shared.u32 	%r598, [_ZZ9sw_kernelILi32ELi928EEvPKhiPiS1_S2_iS2_iE17s_reduction_array+4];
	max.s32 	%r599, %r597, %r598;
	st.shared.u32 	[%r175], %r599;
$L__BB28_124:
	setp.ne.s32 	%p89, %r174, 0;
	bar.warp.sync 	-1;
	@%p89 bra 	$L__BB28_126;
	ld.param.u64 	%rd42, [_Z9sw_kernelILi32ELi928EEvPKhiPiS1_S2_iS2_i_param_6];
	mov.u32 	%r600, %ctaid.x;
	ld.shared.u32 	%r601, [_ZZ9sw_kernelILi32ELi928EEvPKhiPiS1_S2_iS2_iE17s_reduction_array];
	cvta.to.global.u64 	%rd37, %rd42;
	mul.wide.u32 	%rd38, %r600, 4;
	add.s64 	%rd39, %rd37, %rd38;
	st.global.u32 	[%rd39], %r601;
$L__BB28_126:
	bar.sync 	0;
$L__BB28_127:
	ret;

}
	// .globl	_Z9sw_kernelILi32ELi960EEvPKhiPiS1_S2_iS2_i
.visible .entry _Z9sw_kernelILi32ELi960EEvPKhiPiS1_S2_iS2_i(
	.param .u64 .ptr .align 1 _Z9sw_kernelILi32ELi960EEvPKhiPiS1_S2_iS2_i_param_0,
	.param .u32 _Z9sw_kernelILi32ELi960EEvPKhiPiS1_S2_iS2_i_param_1,
	.param .u64 .ptr .align 1 _Z9sw_kernelILi32ELi960EEvPKhiPiS1_S2_iS2_i_param_2,
	.param .u64 .ptr .align 1 _Z9sw_kernelILi32ELi960EEvPKhiPiS1_S2_iS2_i_param_3,
	.param .u64 .ptr .align 1 _Z9sw_kernelILi32ELi960EEvPKhiPiS1_S2_iS2_i_param_4,
	.param .u32 _Z9sw_kernelILi32ELi960EEvPKhiPiS1_S2_iS2_i_param_5,
	.param .u64 .ptr .align 1 _Z9sw_kernelILi32ELi960EEvPKhiPiS1_S2_iS2_i_param_6,
	.param .u32 _Z9sw_kernelILi32ELi960EEvPKhiPiS1_S2_iS2_i_param_7
)
{
	.reg .pred 	%p<92>;
	.reg .b16 	%rs<174>;
	.reg .b32 	%r<690>;
	.reg .b64 	%rd<47>;
	// demoted variable
	.shared .align 1 .b8 _ZZ9sw_kernelILi32ELi960EEvPKhiPiS1_S2_iS2_iE17s_blosum62_matrix[400];
	// demoted variable
	.shared .align 1 .b8 _ZZ9sw_kernelILi32ELi960EEvPKhiPiS1_S2_iS2_iE17s_query_seq_sdata[960];
	// demoted variable
	.shared .align 4 .b8 _ZZ9sw_kernelILi32ELi960EEvPKhiPiS1_S2_iS2_iE17s_reduction_array[128];
	ld.param.u64 	%rd19, [_Z9sw_kernelILi32ELi960EEvPKhiPiS1_S2_iS2_i_param_0];
	ld.param.u32 	%r181, [_Z9sw_kernelILi32ELi960EEvPKhiPiS1_S2_iS2_i_param_1];
	ld.param.u64 	%rd15, [_Z9sw_kernelILi32ELi960EEvPKhiPiS1_S2_iS2_i_param_2];
	ld.param.u64 	%rd16, [_Z9sw_kernelILi32ELi960EEvPKhiPiS1_S2_iS2_i_param_3];
	ld.param.u64 	%rd17, [_Z9sw_kernelILi32ELi960EEvPKhiPiS1_S2_iS2_i_param_4];
	ld.param.u32 	%r183, [_Z9sw_kernelILi32ELi960EEvPKhiPiS1_S2_iS2_i_param_5];
	ld.param.u64 	%rd18, [_Z9sw_kernelILi32ELi960EEvPKhiPiS1_S2_iS2_i_param_6];
	cvta.to.global.u64 	%rd1, %rd19;
	cvta.to.global.u64 	%rd2, %rd18;
	mov.u32 	%r1, %ctaid.x;
	setp.ge.s32 	%p1, %r1, %r183;
	@%p1 bra 	$L__BB29_130;
	cvta.to.global.u64 	%rd20, %rd15;
	cvta.to.global.u64 	%rd21, %rd17;
	mul.wide.u32 	%rd22, %r1, 4;
	add.s64 	%rd23, %rd20, %rd22;
	ld.global.u32 	%r184, [%rd23];
	mul.wide.s32 	%rd24, %r184, 4;
	add.s64 	%rd25, %rd21, %rd24;
	ld.global.u32 	%r185, [%rd25+-4];
	ld.global.u32 	%r186, [%rd25];
	not.b32 	%r187, %r185;
	add.s32 	%r4, %r186, %r187;
	setp.ne.s32 	%p2, %r181, 0;
	setp.ne.s32 	%p3, %r4, 0;
	and.pred  	%p4, %p2, %p3;
	setp.lt.s32 	%p5, %r181, 961;
	and.pred  	%p6, %p5, %p4;
	setp.le.s32 	%p7, %r185, %r186;
	and.pred  	%p8, %p6, %p7;
	@%p8 bra 	$L__BB29_3;
	add.s64 	%rd41, %rd2, %rd22;
	mov.b32 	%r620, -1;
	st.global.u32 	[%rd41], %r620;
	bra.uni 	$L__BB29_130;
$L__BB29_3:
	mov.u32 	%r5, %tid.x;
	setp.gt.u32 	%p9, %r5, 399;
	@%p9 bra 	$L__BB29_6;
	cvt.u64.u32 	%rd26, %r5;
	mov.u64 	%rd27, blosum62_matrix_cuda_global;
	add.s64 	%rd44, %rd27, %rd26;
	mov.u32 	%r188, _ZZ9sw_kernelILi32ELi960EEvPKhiPiS1_S2_iS2_iE17s_blosum62_matrix;
	mov.u32 	%r654, %r5;
$L__BB29_5:
	ld.global.u8 	%rs102, [%rd44];
	add.s32 	%r189, %r188, %r654;
	st.shared.u8 	[%r189], %rs102;
	add.s32 	%r15, %r654, 32;
	add.s64 	%rd44, %rd44, 32;
	setp.lt.u32 	%p10, %r654, 368;
	mov.u32 	%r654, %r15;
	@%p10 bra 	$L__BB29_5;
$L__BB29_6:
	setp.gt.u32 	%p11, %r5, 959;
	@%p11 bra 	$L__BB29_23;
	max.u32 	%r190, %r5, 928;
	sub.s32 	%r191, %r190, %r5;
	add.s32 	%r6, %r191, 31;
	and.b32  	%r192, %r6, 96;
	setp.eq.s32 	%p12, %r192, 96;
	mov.u32 	%r653, %r5;
	@%p12 bra 	$L__BB29_12;
	cvt.u64.u32 	%rd28, %r5;
	add.s64 	%rd43, %rd1, %rd28;
	shr.u32 	%r193, %r6, 5;
	add.s32 	%r194, %r193, 1;
	and.b32  	%r195, %r194, 3;
	neg.s32 	%r651, %r195;
	mov.u32 	%r196, _ZZ9sw_kernelILi32ELi960EEvPKhiPiS1_S2_iS2_iE17s_query_seq_sdata;
	mov.u32 	%r653, %r5;
$L__BB29_9:
	.pragma "nounroll";
	setp.ge.s32 	%p13, %r653, %r181;
	mov.b16 	%rs109, 0;
	@%p13 bra 	$L__BB29_11;
	ld.global.u8 	%rs109, [%rd43];
$L__BB29_11:
	add.s32 	%r197, %r196, %r653;
	st.shared.u8 	[%r197], %rs109;
	add.s32 	%r653, %r653, 32;
	add.s64 	%rd43, %rd43, 32;
	add.s32 	%r651, %r651, 1;
	setp.ne.s32 	%p14, %r651, 0;
	@%p14 bra 	$L__BB29_9;
$L__BB29_12:
	setp.lt.u32 	%p15, %r6, 96;
	@%p15 bra 	$L__BB29_23;
	add.s32 	%r655, %r653, 64;
	cvt.u64.u32 	%rd29, %r653;
	add.s64 	%rd30, %rd29, %rd1;
	add.s64 	%rd45, %rd30, 64;
	mov.u32 	%r198, _ZZ9sw_kernelILi32ELi960EEvPKhiPiS1_S2_iS2_iE17s_query_seq_sdata;
$L__BB29_14:
	add.s32 	%r17, %r655, -64;
	setp.ge.s32 	%p16, %r17, %r181;
	mov.b16 	%rs110, 0;
	@%p16 bra 	$L__BB29_16;
	ld.global.u8 	%rs110, [%rd45+-64];
$L__BB29_16:
	add.s32 	%r199, %r198, %r655;
	add.s32 	%r18, %r199, 96;
	st.shared.u8 	[%r199+-64], %rs110;
	add.s32 	%r200, %r17, 32;
	setp.ge.s32 	%p17, %r200, %r181;
	mov.b16 	%rs111, 0;
	@%p17 bra 	$L__BB29_18;
	ld.global.u8 	%rs111, [%rd45+-32];
$L__BB29_18:
	st.shared.u8 	[%r18+-128], %rs111;
	setp.ge.s32 	%p18, %r655, %r181;
	mov.b16 	%rs112, 0;
	@%p18 bra 	$L__BB29_20;
	ld.global.u8 	%rs112, [%rd45];
$L__BB29_20:
	st.shared.u8 	[%r18+-96], %rs112;
	add.s32 	%r19, %r655, 32;
	setp.ge.s32 	%p19, %r19, %r181;
	mov.b16 	%rs113, 0;
	@%p19 bra 	$L__BB29_22;
	ld.global.u8 	%rs113, [%rd45+32];
$L__BB29_22:
	st.shared.u8 	[%r18+-64], %rs113;
	add.s32 	%r655, %r655, 128;
	add.s64 	%rd45, %rd45, 128;
	add.s32 	%r201, %r19, -96;
	setp.lt.u32 	%p20, %r201, 832;
	@%p20 bra 	$L__BB29_14;
$L__BB29_23:
	setp.lt.s32 	%p21, %r4, 1;
	mov.b32 	%r688, 0;
	@%p21 bra 	$L__BB29_117;
	cvt.s64.s32 	%rd31, %r185;
	mul.lo.s32 	%r204, %r5, 30;
	max.s32 	%r205, %r181, %r204;
	sub.s32 	%r21, %r205, %r204;
	sub.s32 	%r656, %r185, %r186;
	cvta.to.global.u64 	%rd32, %rd16;
	add.s64 	%rd33, %rd31, %rd32;
	add.s64 	%rd46, %rd33, 1;
	mov.b32 	%r688, 0;
	mov.b16 	%rs144, 0;
	mov.u64 	%rd35, char_to_uint;
	mov.u16 	%rs145, %rs144;
	mov.u16 	%rs146, %rs144;
	mov.u16 	%rs147, %rs144;
	mov.u16 	%rs148, %rs144;
	mov.u16 	%rs149, %rs144;
	mov.u16 	%rs150, %rs144;
	mov.u16 	%rs151, %rs144;
	mov.u16 	%rs152, %rs144;
	mov.u16 	%rs153, %rs144;
	mov.u16 	%rs154, %rs144;
	mov.u16 	%rs155, %rs144;
	mov.u16 	%rs156, %rs144;
	mov.u16 	%rs157, %rs144;
	mov.u16 	%rs158, %rs144;
	mov.u16 	%rs159, %rs144;
	mov.u16 	%rs160, %rs144;
	mov.u16 	%rs161, %rs144;
	mov.u16 	%rs162, %rs144;
	mov.u16 	%rs163, %rs144;
	mov.u16 	%rs164, %rs144;
	mov.u16 	%rs165, %rs144;
	mov.u16 	%rs166, %rs144;
	mov.u16 	%rs167, %rs144;
	mov.u16 	%rs168, %rs144;
	mov.u16 	%rs169, %rs144;
	mov.u16 	%rs170, %rs144;
	mov.u16 	%rs171, %rs144;
	mov.u16 	%rs172, %rs144;
	mov.u16 	%rs173, %rs144;
$L__BB29_25:
	setp.eq.s32 	%p22, %r21, 0;
	cvt.u32.u16 	%r25, %rs144;
	shfl.sync.up.b32	%r26|%p23, %r25, 1, 0, -1;
	ld.global.s8 	%rd34, [%rd46];
	add.s64 	%rd36, %rd35, %rd34;
	ld.const.u8 	%rs41, [%rd36];
	mul.wide.u16 	%r27, %rs41, 20;
	@%p22 bra 	$L__BB29_116;
	setp.gt.u16 	%p24, %rs41, 19;
	mov.b32 	%r658, -4;
	@%p24 bra 	$L__BB29_28;
	mov.u32 	%r207, %tid.x;
	mov.u32 	%r208, _ZZ9sw_kernelILi32ELi960EEvPKhiPiS1_S2_iS2_iE17s_query_seq_sdata;
	mad.lo.s32 	%r209, %r207, 30, %r208;
	ld.shared.u8 	%r210, [%r209];
	add.s32 	%r211, %r27, %r210;
	mov.u32 	%r212, _ZZ9sw_kernelILi32ELi960EEvPKhiPiS1_S2_iS2_iE17s_blosum62_matrix;
	add.s32 	%r213, %r212, %r211;
	ld.shared.s8 	%r658, [%r213];
$L__BB29_28:
	ld.param.u32 	%r621, [_Z9sw_kernelILi32ELi960EEvPKhiPiS1_S2_iS2_i_param_7];
	setp.eq.s32 	%p25, %r21, 1;
	mov.u32 	%r214, %tid.x;
	setp.eq.s32 	%p26, %r214, 0;
	and.b32  	%r215, %r26, 65535;
	selp.b32 	%r216, 0, %r215, %p26;
	add.s32 	%r217, %r658, %r216;
	cvt.u32.u16 	%r30, %rs173;
	add.s32 	%r218, %r621, %r30;
	max.s32 	%r219, %r217, %r218;
	max.s32 	%r220, %r219, 0;
	cvt.u16.u32 	%rs173, %r220;
	and.b32  	%r31, %r220, 65535;
	max.s32 	%r688, %r688, %r31;
	@%p25 bra 	$L__BB29_116;
	mov.b32 	%r659, -4;
	@%p24 bra 	$L__BB29_31;
	mov.u32 	%r222, %tid.x;
	mov.u32 	%r223, _ZZ9sw_kernelILi32ELi960EEvPKhiPiS1_S2_iS2_iE17s_query_seq_sdata;
	mad.lo.s32 	%r224, %r222, 30, %r223;
	ld.shared.u8 	%r225, [%r224+1];
	add.s32 	%r226, %r27, %r225;
	mov.u32 	%r227, _ZZ9sw_kernelILi32ELi960EEvPKhiPiS1_S2_iS2_iE17s_blosum62_matrix;
	add.s32 	%r228, %r227, %r226;
	ld.shared.s8 	%r659, [%r228];
$L__BB29_31:
	ld.param.u32 	%r622, [_Z9sw_kernelILi32ELi960EEvPKhiPiS1_S2_iS2_i_param_7];
	setp.eq.s32 	%p28, %r21, 2;
	add.s32 	%r229, %r659, %r30;
	cvt.u32.u16 	%r35, %rs172;
	max.u32 	%r230, %r35, %r31;
	add.s32 	%r231, %r230, %r622;
	max.s32 	%r232, %r229, %r231;
	max.s32 	%r233, %r232, 0;
	cvt.u16.u32 	%rs172, %r233;
	and.b32  	%r36, %r233, 65535;
	max.u32 	%r688, %r688, %r36;
	@%p28 bra 	$L__BB29_116;
	mov.b32 	%r660, -4;
	@%p24 bra 	$L__BB29_34;
	mov.u32 	%r235, %tid.x;
	mov.u32 	%r236, _ZZ9sw_kernelILi32ELi960EEvPKhiPiS1_S2_iS2_iE17s_query_seq_sdata;
	mad.lo.s32 	%r237, %r235, 30, %r236;
	ld.shared.u8 	%r238, [%r237+2];
	add.s32 	%r239, %r27, %r238;
	mov.u32 	%r240, _ZZ9sw_kernelILi32ELi960EEvPKhiPiS1_S2_iS2_iE17s_blosum62_matrix;
	add.s32 	%r241, %r240, %r239;
	ld.shared.s8 	%r660, [%r241];
$L__BB29_34:
	ld.param.u32 	%r623, [_Z9sw_kernelILi32ELi960EEvPKhiPiS1_S2_iS2_i_param_7];
	setp.eq.s32 	%p30, %r21, 3;
	add.s32 	%r242, %r660, %r35;
	cvt.u32.u16 	%r40, %rs171;
	max.u32 	%r243, %r40, %r36;
	add.s32 	%r244, %r243, %r623;
	max.s32 	%r245, %r242, %r244;
	max.s32 	%r246, %r245, 0;
	cvt.u16.u32 	%rs171, %r246;
	and.b32  	%r41, %r246, 65535;
	max.u32 	%r688, %r688, %r41;
	@%p30 bra 	$L__BB29_116;
	mov.b32 	%r661, -4;
	@%p24 bra 	$L__BB29_37;
	mov.u32 	%r248, %tid.x;
	mov.u32 	%r249, _ZZ9sw_kernelILi32ELi960EEvPKhiPiS1_S2_iS2_iE17s_query_seq_sdata;
	mad.lo.s32 	%r250, %r248, 30, %r249;
	ld.shared.u8 	%r251, [%r250+3];
	add.s32 	%r252, %r27, %r251;
	mov.u32 	%r253, _ZZ9sw_kernelILi32ELi960EEvPKhiPiS1_S2_iS2_iE17s_blosum62_matrix;
	add.s32 	%r254, %r253, %r252;
	ld.shared.s8 	%r661, [%r254];
$L__BB29_37:
	ld.param.u32 	%r624, [_Z9sw_kernelILi32ELi960EEvPKhiPiS1_S2_iS2_i_param_7];
	setp.eq.s32 	%p32, %r21, 4;
	add.s32 	%r255, %r661, %r40;
	cvt.u32.u16 	%r45, %rs170;
	max.u32 	%r256, %r45, %r41;
	add.s32 	%r257, %r256, %r624;
	max.s32 	%r258, %r255, %r257;
	max.s32 	%r259, %r258, 0;
	cvt.u16.u32 	%rs170, %r259;
	and.b32  	%r46, %r259, 65535;
	max.u32 	%r688, %r688, %r46;
	@%p32 bra 	$L__BB29_116;
	mov.b32 	%r662, -4;
	@%p24 bra 	$L__BB29_40;
	mov.u32 	%r261, %tid.x;
	mov.u32 	%r262, _ZZ9sw_kernelILi32ELi960EEvPKhiPiS1_S2_iS2_iE17s_query_seq_sdata;
	mad.lo.s32 	%r263, %r261, 30, %r262;
	ld.shared.u8 	%r264, [%r263+4];
	add.s32 	%r265, %r27, %r264;
	mov.u32 	%r266, _ZZ9sw_kernelILi32ELi960EEvPKhiPiS1_S2_iS2_iE17s_blosum62_matrix;
	add.s32 	%r267, %r266, %r265;
	ld.shared.s8 	%r662, [%r267];
$L__BB29_40:
	ld.param.u32 	%r625, [_Z9sw_kernelILi32ELi960EEvPKhiPiS1_S2_iS2_i_param_7];
	setp.eq.s32 	%p34, %r21, 5;
	add.s32 	%r268, %r662, %r45;
	cvt.u32.u16 	%r50, %rs169;
	max.u32 	%r269, %r50, %r46;
	add.s32 	%r270, %r269, %r625;
	max.s32 	%r271, %r268, %r270;
	max.s32 	%r272, %r271, 0;
	cvt.u16.u32 	%rs169, %r272;
	and.b32  	%r51, %r272, 65535;
	max.u32 	%r688, %r688, %r51;
	@%p34 bra 	$L__BB29_116;
	mov.b32 	%r663, -4;
	@%p24 bra 	$L__BB29_43;
	mov.u32 	%r274, %tid.x;
	mov.u32 	%r275, _ZZ9sw_kernelILi32ELi960EEvPKhiPiS1_S2_iS2_iE17s_query_seq_sdata;
	mad.lo.s32 	%r276, %r274, 30, %r275;
	ld.shared.u8 	%r277, [%r276+5];
	add.s32 	%r278, %r27, %r277;
	mov.u32 	%r279, _ZZ9sw_kernelILi32ELi960EEvPKhiPiS1_S2_iS2_iE17s_blosum62_matrix;
	add.s32 	%r280, %r279, %r278;
	ld.shared.s8 	%r663, [%r280];
$L__BB29_43:
	ld.param.u32 	%r626, [_Z9sw_kernelILi32ELi960EEvPKhiPiS1_S2_iS2_i_param_7];
	setp.eq.s32 	%p36, %r21, 6;
	add.s32 	%r281, %r663, %r50;
	cvt.u32.u16 	%r55, %rs168;
	max.u32 	%r282, %r55, %r51;
	add.s32 	%r283, %r282, %r626;
	max.s32 	%r284, %r281, %r283;
	max.s32 	%r285, %r284, 0;
	cvt.u16.u32 	%rs168, %r285;
	and.b32  	%r56, %r285, 65535;
	max.u32 	%r688, %r688, %r56;
	@%p36 bra 	$L__BB29_116;
	mov.b32 	%r664, -4;
	@%p24 bra 	$L__BB29_46;
	mov.u32 	%r287, %tid.x;
	mov.u32 	%r288, _ZZ9sw_kernelILi32ELi960EEvPKhiPiS1_S2_iS2_iE17s_query_seq_sdata;
	mad.lo.s32 	%r289, %r287, 30, %r288;
	ld.shared.u8 	%r290, [%r289+6];
	add.s32 	%r291, %r27, %r290;
	mov.u32 	%r292, _ZZ9sw_kernelILi32ELi960EEvPKhiPiS1_S2_iS2_iE17s_blosum62_matrix;
	add.s32 	%r293, %r292, %r291;
	ld.shared.s8 	%r664, [%r293];
$L__BB29_46:
	ld.param.u32 	%r627, [_Z9sw_kernelILi32ELi960EEvPKhiPiS1_S2_iS2_i_param_7];
	setp.eq.s32 	%p38, %r21, 7;
	add.s32 	%r294, %r664, %r55;
	cvt.u32.u16 	%r60, %rs167;
	max.u32 	%r295, %r60, %r56;
	add.s32 	%r296, %r295, %r627;
	max.s32 	%r297, %r294, %r296;
	max.s32 	%r298, %r297, 0;
	cvt.u16.u32 	%rs167, %r298;
	and.b32  	%r61, %r298, 65535;
	max.u32 	%r688, %r688, %r61;
	@%p38 bra 	$L__BB29_116;
	mov.b32 	%r665, -4;
	@%p24 bra 	$L__BB29_49;
	mov.u32 	%r300, %tid.x;
	mov.u32 	%r301, _ZZ9sw_kernelILi32ELi960EEvPKhiPiS1_S2_iS2_iE17s_query_seq_sdata;
	mad.lo.s32 	%r302, %r300, 30, %r301;
	ld.shared.u8 	%r303, [%r302+7];
	add.s32 	%r304, %r27, %r303;
	mov.u32 	%r305, _ZZ9sw_kernelILi32ELi960EEvPKhiPiS1_S2_iS2_iE17s_blosum62_matrix;
	add.s32 	%r306, %r305, %r304;
	ld.shared.s8 	%r665, [%r306];
$L__BB29_49:
	ld.param.u32 	%r628, [_Z9sw_kernelILi32ELi960EEvPKhiPiS1_S2_iS2_i_param_7];
	setp.eq.s32 	%p40, %r21, 8;
	add.s32 	%r307, %r665, %r60;
	cvt.u32.u16 	%r65, %rs166;
	max.u32 	%r308, %r65, %r61;
	add.s32 	%r309, %r308, %r628;
	max.s32 	%r310, %r307, %r309;
	max.s32 	%r311, %r310, 0;
	cvt.u16.u32 	%rs166, %r311;
	and.b32  	%r66, %r311, 65535;
	max.u32 	%r688, %r688, %r66;
	@%p40 bra 	$L__BB29_116;
	mov.b32 	%r666, -4;
	@%p24 bra 	$L__BB29_52;
	mov.u32 	%r313, %tid.x;
	mov.u32 	%r314, _ZZ9sw_kernelILi32ELi960EEvPKhiPiS1_S2_iS2_iE17s_query_seq_sdata;
	mad.lo.s32 	%r315, %r313, 30, %r314;
	ld.shared.u8 	%r316, [%r315+8];
	add.s32 	%r317, %r27, %r316;
	mov.u32 	%r318, _ZZ9sw_kernelILi32ELi960EEvPKhiPiS1_S2_iS2_iE17s_blosum62_matrix;
	add.s32 	%r319, %r318, %r317;
	ld.shared.s8 	%r666, [%r319];
$L__BB29_52:
	ld.param.u32 	%r629, [_Z9sw_kernelILi32ELi960EEvPKhiPiS1_S2_iS2_i_param_7];
	setp.eq.s32 	%p42, %r21, 9;
	add.s32 	%r320, %r666, %r65;
	cvt.u32.u16 	%r70, %rs165;
	max.u32 	%r321, %r70, %r66;
	add.s32 	%r322, %r321, %r629;
	max.s32 	%r323, %r320, %r322;
	max.s32 	%r324, %r323, 0;
	cvt.u16.u32 	%rs165, %r324;
	and.b32  	%r71, %r324, 65535;
	max.u32 	%r688, %r688, %r71;
	@%p42 bra 	$L__BB29_116;
	mov.b32 	%r667, -4;
	@%p24 bra 	$L__BB29_55;
	mov.u32 	%r326, %tid.x;
	mov.u32 	%r327, _ZZ9sw_kernelILi32ELi960EEvPKhiPiS1_S2_iS2_iE17s_query_seq_sdata;
	mad.lo.s32 	%r328, %r326, 30, %r327;
	ld.shared.u8 	%r329, [%r328+9];
	add.s32 	%r330, %r27, %r329;
	mov.u32 	%r331, _ZZ9sw_kernelILi32ELi960EEvPKhiPiS1_S2_iS2_iE17s_blosum62_matrix;
	add.s32 	%r332, %r331, %r330;
	ld.shared.s8 	%r667, [%r332];
$L__BB29_55:
	ld.param.u32 	%r630, [_Z9sw_kernelILi32ELi960EEvPKhiPiS1_S2_iS2_i_param_7];
	setp.eq.s32 	%p44, %r21, 10;
	add.s32 	%r333, %r667, %r70;
	cvt.u32.u16 	%r75, %rs164;
	max.u32 	%r334, %r75, %r71;
	add.s32 	%r335, %r334, %r630;
	max.s32 	%r336, %r333, %r335;
	max.s32 	%r337, %r336, 0;
	cvt.u16.u32 	%rs164, %r337;
	and.b32  	%r76, %r337, 65535;
	max.u32 	%r688, %r688, %r76;
	@%p44 bra 	$L__BB29_116;
	mov.b32 	%r668, -4;
	@%p24 bra 	$L__BB29_58;
	mov.u32 	%r339, %tid.x;
	mov.u32 	%r340, _ZZ9sw_kernelILi32ELi960EEvPKhiPiS1_S2_iS2_iE17s_query_seq_sdata;
	mad.lo.s32 	%r341, %r339, 30, %r340;
	ld.shared.u8 	%r342, [%r341+10];
	add.s32 	%r343, %r27, %r342;
	mov.u32 	%r344, _ZZ9sw_kernelILi32ELi960EEvPKhiPiS1_S2_iS2_iE17s_blosum62_matrix;
	add.s32 	%r345, %r344, %r343;
	ld.shared.s8 	%r668, [%r345];
$L__BB29_58:
	ld.param.u32 	%r631, [_Z9sw_kernelILi32ELi960EEvPKhiPiS1_S2_iS2_i_param_7];
	setp.eq.s32 	%p46, %r21, 11;
	add.s32 	%r346, %r668, %r75;
	cvt.u32.u16 	%r80, %rs163;
	max.u32 	%r347, %r80, %r76;
	add.s32 	%r348, %r347, %r631;
	max.s32 	%r349, %r346, %r348;
	max.s32 	%r350, %r349, 0;
	cvt.u16.u32 	%rs163, %r350;
	and.b32  	%r81, %r350, 65535;
	max.u32 	%r688, %r688, %r81;
	@%p46 bra 	$L__BB29_116;
	mov.b32 	%r669, -4;
	@%p24 bra 	$L__BB29_61;
	mov.u32 	%r352, %tid.x;
	mov.u32 	%r353, _ZZ9sw_kernelILi32ELi960EEvPKhiPiS1_S2_iS2_iE17s_query_seq_sdata;
	mad.lo.s32 	%r354, %r352, 30, %r353;
	ld.shared.u8 	%r355, [%r354+11];
	add.s32 	%r356, %r27, %r355;
	mov.u32 	%r357, _ZZ9sw_kernelILi32ELi960EEvPKhiPiS1_S2_iS2_iE17s_blosum62_matrix;
	add.s32 	%r358, %r357, %r356;
	ld.shared.s8 	%r669, [%r358];
$L__BB29_61:
	ld.param.u32 	%r632, [_Z9sw_kernelILi32ELi960EEvPKhiPiS1_S2_iS2_i_param_7];
	setp.eq.s32 	%p48, %r21, 12;
	add.s32 	%r359, %r669, %r80;
	cvt.u32.u16 	%r85, %rs162;
	max.u32 	%r360, %r85, %r81;
	add.s32 	%r361, %r360, %r632;
	max.s32 	%r362, %r359, %r361;
	max.s32 	%r363, %r362, 0;
	cvt.u16.u32 	%rs162, %r363;
	and.b32  	%r86, %r363, 65535;
	max.u32 	%r688, %r688, %r86;
	@%p48 bra 	$L__BB29_116;
	mov.b32 	%r670, -4;
	@%p24 bra 	$L__BB29_64;
	mov.u32 	%r365, %tid.x;
	mov.u32 	%r366, _ZZ9sw_kernelILi32ELi960EEvPKhiPiS1_S2_iS2_iE17s_query_seq_sdata;
	mad.lo.s32 	%r367, %r365, 30, %r366;
	ld.shared.u8 	%r368, [%r367+12];
	add.s32 	%r369, %r27, %r368;
	mov.u32 	%r370, _ZZ9sw_kernelILi32ELi960EEvPKhiPiS1_S2_iS2_iE17s_blosum62_matrix;
	add.s32 	%r371, %r370, %r369;
	ld.shared.s8 	%r670, [%r371];
$L__BB29_64:
	ld.param.u32 	%r633, [_Z9sw_kernelILi32ELi960EEvPKhiPiS1_S2_iS2_i_param_7];
	setp.eq.s32 	%p50, %r21, 13;
	add.s32 	%r372, %r670, %r85;
	cvt.u32.u16 	%r90, %rs161;
	max.u32 	%r373, %r90, %r86;
	add.s32 	%r374, %r373, %r633;
	max.s32 	%r375, %r372, %r374;
	max.s32 	%r376, %r375, 0;
	cvt.u16.u32 	%rs161, %r376;
	and.b32  	%r91, %r376, 65535;
	max.u32 	%r688, %r688, %r91;
	@%p50 bra 	$L__BB29_116;
	mov.b32 	%r671, -4;
	@%p24 bra 	$L__BB29_67;
	mov.u32 	%r378, %tid.x;
	mov.u32 	%r379, _ZZ9sw_kernelILi32ELi960EEvPKhiPiS1_S2_iS2_iE17s_query_seq_sdata;
	mad.lo.s32 	%r380, %r378, 30, %r379;
	ld.shared.u8 	%r381, [%r380+13];
	add.s32 	%r382, %r27, %r381;
	mov.u32 	%r383, _ZZ9sw_kernelILi32ELi960EEvPKhiPiS1_S2_iS2_iE17s_blosum62_matrix;
	add.s32 	%r384, %r383, %r382;
	ld.shared.s8 	%r671, [%r384];
$L__BB29_67:
	ld.param.u32 	%r634, [_Z9sw_kernelILi32ELi960EEvPKhiPiS1_S2_iS2_i_param_7];
	setp.eq.s32 	%p52, %r21, 14;
	add.s32 	%r385, %r671, %r90;
	cvt.u32.u16 	%r95, %rs160;
	max.u32 	%r386, %r95, %r91;
	add.s32 	%r387, %r386, %r634;
	max.s32 	%r388, %r385, %r387;
	max.s32 	%r389, %r388, 0;
	cvt.u16.u32 	%rs160, %r389;
	and.b32  	%r96, %r389, 65535;
	max.u32 	%r688, %r688, %r96;
	@%p52 bra 	$L__BB29_116;
	mov.b32 	%r672, -4;
	@%p24 bra 	$L__BB29_70;
	mov.u32 	%r391, %tid.x;
	mov.u32 	%r392, _ZZ9sw_kernelILi32ELi960EEvPKhiPiS1_S2_iS2_iE17s_query_seq_sdata;
	mad.lo.s32 	%r393, %r391, 30, %r392;
	ld.shared.u8 	%r394, [%r393+14];
	add.s32 	%r395, %r27, %r394;
	mov.u32 	%r396, _ZZ9sw_kernelILi32ELi960EEvPKhiPiS1_S2_iS2_iE17s_blosum62_matrix;
	add.s32 	%r397, %r396, %r395;
	ld.shared.s8 	%r672, [%r397];
$L__BB29_70:
	ld.param.u32 	%r635, [_Z9sw_kernelILi32ELi960EEvPKhiPiS1_S2_iS2_i_param_7];
	setp.eq.s32 	%p54, %r21, 15;
	add.s32 	%r398, %r672, %r95;
	cvt.u32.u16 	%r100, %rs159;
	max.u32 	%r399, %r100, %r96;
	add.s32 	%r400, %r399, %r635;
	max.s32 	%r401, %r398, %r400;
	max.s32 	%r402, %r401, 0;
	cvt.u16.u32 	%rs159, %r402;
	and.b32  	%r101, %r402, 65535;
	max.u32 	%r688, %r688, %r101;
	@%p54 bra 	$L__BB29_116;
	mov.b32 	%r673, -4;
	@%p24 bra 	$L__BB29_73;
	mov.u32 	%r404, %tid.x;
	mov.u32 	%r405, _ZZ9sw_kernelILi32ELi960EEvPKhiPiS1_S2_iS2_iE17s_query_seq_sdata;
	mad.lo.s32 	%r406, %r404, 30, %r405;
	ld.shared.u8 	%r407, [%r406+15];
	add.s32 	%r408, %r27, %r407;
	mov.u32 	%r409, _ZZ9sw_kernelILi32ELi960EEvPKhiPiS1_S2_iS2_iE17s_blosum62_matrix;
	add.s32 	%r410, %r409, %r408;
	ld.shared.s8 	%r673, [%r410];
$L__BB29_73:
	ld.param.u32 	%r636, [_Z9sw_kernelILi32ELi960EEvPKhiPiS1_S2_iS2_i_param_7];
	setp.eq.s32 	%p56, %r21, 16;
	add.s32 	%r411, %r673, %r100;
	cvt.u32.u16 	%r105, %rs158;
	max.u32 	%r412, %r105, %r101;
	add.s32 	%r413, %r412, %r636;
	max.s32 	%r414, %r411, %r413;
	max.s32 	%r415, %r414, 0;
	cvt.u16.u32 	%rs158, %r415;
	and.b32  	%r106, %r415, 65535;
	max.u32 	%r688, %r688, %r106;
	@%p56 bra 	$L__BB29_116;
	mov.b32 	%r674, -4;
	@%p24 bra 	$L__BB29_76;
	mov.u32 	%r417, %tid.x;
	mov.u32 	%r418, _ZZ9sw_kernelILi32ELi960EEvPKhiPiS1_S2_iS2_iE17s_query_seq_sdata;
	mad.lo.s32 	%r419, %r417, 30, %r418;
	ld.shared.u8 	%r420, [%r419+16];
	add.s32 	%r421, %r27, %r420;
	mov.u32 	%r422, _ZZ9sw_kernelILi32ELi960EEvPKhiPiS1_S2_iS2_iE17s_blosum62_matrix;
	add.s32 	%r423, %r422, %r421;
	ld.shared.s8 	%r674, [%r423];
$L__BB29_76:
	ld.param.u32 	%r637, [_Z9sw_kernelILi32ELi960EEvPKhiPiS1_S2_iS2_i_param_7];
	setp.eq.s32 	%p58, %r21, 17;
	add.s32 	%r424, %r674, %r105;
	cvt.u32.u16 	%r110, %rs157;
	max.u32 	%r425, %r110, %r106;
	add.s32 	%r426, %r425, %r637;
	max.s32 	%r427, %r424, %r426;
	max.s32 	%r428, %r427, 0;
	cvt.u16.u32 	%rs157, %r428;
	and.b32  	%r111, %r428, 65535;
	max.u32 	%r688, %r688, %r111;
	@%p58 bra 	$L__BB29_116;
	mov.b32 	%r675, -4;
	@%p24 bra 	$L__BB29_79;
	mov.u32 	%r430, %tid.x;
	mov.u32 	%r431, _ZZ9sw_kernelILi32ELi960EEvPKhiPiS1_S2_iS2_iE17s_query_seq_sdata;
	mad.lo.s32 	%r432, %r430, 30, %r431;
	ld.shared.u8 	%r433, [%r432+17];
	add.s32 	%r434, %r27, %r433;
	mov.u32 	%r435, _ZZ9sw_kernelILi32ELi960EEvPKhiPiS1_S2_iS2_iE17s_blosum62_matrix;
	add.s32 	%r436, %r435, %r434;
	ld.shared.s8 	%r675, [%r436];
$L__BB29_79:
	ld.param.u32 	%r638, [_Z9sw_kernelILi32ELi960EEvPKhiPiS1_S2_iS2_i_param_7];
	setp.eq.s32 	%p60, %r21, 18;
	add.s32 	%r437, %r675, %r110;
	cvt.u32.u16 	%r115, %rs156;
	max.u32 	%r438, %r115, %r111;
	add.s32 	%r439, %r438, %r638;
	max.s32 	%r440, %r437, %r439;
	max.s32 	%r441, %r440, 0;
	cvt.u16.u32 	%rs156, %r441;
	and.b32  	%r116, %r441, 65535;
	max.u32 	%r688, %r688, %r116;
	@%p60 bra 	$L__BB29_116;
	mov.b32 	%r676, -4;
	@%p24 bra 	$L__BB29_82;
	mov.u32 	%r443, %tid.x;
	mov.u32 	%r444, _ZZ9sw_kernelILi32ELi960EEvPKhiPiS1_S2_iS2_iE17s_query_seq_sdata;
	mad.lo.s32 	%r445, %r443, 30, %r444;
	ld.shared.u8 	%r446, [%r445+18];
	add.s32 	%r447, %r27, %r446;
	mov.u32 	%r448, _ZZ9sw_kernelILi32ELi960EEvPKhiPiS1_S2_iS2_iE17s_blosum62_matrix;
	add.s32 	%r449, %r448, %r447;
	ld.shared.s8 	%r676, [%r449];
$L__BB29_82:
	ld.param.u32 	%r639, [_Z9sw_kernelILi32ELi960EEvPKhiPiS1_S2_iS2_i_param_7];
	setp.eq.s32 	%p62, %r21, 19;
	add.s32 	%r450, %r676, %r115;
	cvt.u32.u16 	%r120, %rs155;
	max.u32 	%r451, %r120, %r116;
	add.s32 	%r452, %r451, %r639;
	max.s32 	%r453, %r450, %r452;
	max.s32 	%r454, %r453, 0;
	cvt.u16.u32 	%rs155, %r454;
	and.b32  	%r121, %r454, 65535;
	max.u32 	%r688, %r688, %r121;
	@%p62 bra 	$L__BB29_116;
	mov.b32 	%r677, -4;
	@%p24 bra 	$L__BB29_85;
	mov.u32 	%r456, %tid.x;
	mov.u32 	%r457, _ZZ9sw_kernelILi32ELi960EEvPKhiPiS1_S2_iS2_iE17s_query_seq_sdata;
	mad.lo.s32 	%r458, %r456, 30, %r457;
	ld.shared.u8 	%r459, [%r458+19];
	add.s32 	%r460, %r27, %r459;
	mov.u32 	%r461, _ZZ9sw_kernelILi32ELi960EEvPKhiPiS1_S2_iS2_iE17s_blosum62_matrix;
	add.s32 	%r462, %r461, %r460;
	ld.shared.s8 	%r677, [%r462];
$L__BB29_85:
	ld.param.u32 	%r640, [_Z9sw_kernelILi32ELi960EEvPKhiPiS1_S2_iS2_i_param_7];
	setp.eq.s32 	%p64, %r21, 20;
	add.s32 	%r463, %r677, %r120;
	cvt.u32.u16 	%r125, %rs154;
	max.u32 	%r464, %r125, %r121;
	add.s32 	%r465, %r464, %r640;
	max.s32 	%r466, %r463, %r465;
	max.s32 	%r467, %r466, 0;
	cvt.u16.u32 	%rs154, %r467;
	and.b32  	%r126, %r467, 65535;
	max.u32 	%r688, %r688, %r126;
	@%p64 bra 	$L__BB29_116;
	mov.b32 	%r678, -4;
	@%p24 bra 	$L__BB29_88;
	mov.u32 	%r469, %tid.x;
	mov.u32 	%r470, _ZZ9sw_kernelILi32ELi960EEvPKhiPiS1_S2_iS2_iE17s_query_seq_sdata;
	mad.lo.s32 	%r471, %r469, 30, %r470;
	ld.shared.u8 	%r472, [%r471+20];
	add.s32 	%r473, %r27, %r472;
	mov.u32 	%r474, _ZZ9sw_kernelILi32ELi960EEvPKhiPiS1_S2_iS2_iE17s_blosum62_matrix;
	add.s32 	%r475, %r474, %r473;
	ld.shared.s8 	%r678, [%r475];
$L__BB29_88:
	ld.param.u32 	%r641, [_Z9sw_kernelILi32ELi960EEvPKhiPiS1_S2_iS2_i_param_7];
	setp.eq.s32 	%p66, %r21, 21;
	add.s32 	%r476, %r678, %r125;
	cvt.u32.u16 	%r130, %rs153;
	max.u32 	%r477, %r130, %r126;
	add.s32 	%r478, %r477, %r641;
	max.s32 	%r479, %r476, %r478;
	max.s32 	%r480, %r479, 0;
	cvt.u16.u32 	%rs153, %r480;
	and.b32  	%r131, %r480, 65535;
	max.u32 	%r688, %r688, %r131;
	@%p66 bra 	$L__BB29_116;
	mov.b32 	%r679, -4;
	@%p24 bra 	$L__BB29_91;
	mov.u32 	%r482, %tid.x;
	mov.u32 	%r483, _ZZ9sw_kernelILi32ELi960EEvPKhiPiS1_S2_iS2_iE17s_query_seq_sdata;
	mad.lo.s32 	%r484, %r482, 30, %r483;
	ld.shared.u8 	%r485, [%r484+21];
	add.s32 	%r486, %r27, %r485;
	mov.u32 	%r487, _ZZ9sw_kernelILi32ELi960EEvPKhiPiS1_S2_iS2_iE17s_blosum62_matrix;
	add.s32 	%r488, %r487, %r486;
	ld.shared.s8 	%r679, [%r488];
$L__BB29_91:
	ld.param.u32 	%r642, [_Z9sw_kernelILi32ELi960EEvPKhiPiS1_S2_iS2_i_param_7];
	setp.eq.s32 	%p68, %r21, 22;
	add.s32 	%r489, %r679, %r130;
	cvt.u32.u16 	%r135, %rs152;
	max.u32 	%r490, %r135, %r131;
	add.s32 	%r491, %r490, %r642;
	max.s32 	%r492, %r489, %r491;
	max.s32 	%r493, %r492, 0;
	cvt.u16.u32 	%rs152, %r493;
	and.b32  	%r136, %r493, 65535;
	max.u32 	%r688, %r688, %r136;
	@%p68 bra 	$L__BB29_116;
	mov.b32 	%r680, -4;
	@%p24 bra 	$L__BB29_94;
	mov.u32 	%r495, %tid.x;
	mov.u32 	%r496, _ZZ9sw_kernelILi32ELi960EEvPKhiPiS1_S2_iS2_iE17s_query_seq_sdata;
	mad.lo.s32 	%r497, %r495, 30, %r496;
	ld.shared.u8 	%r498, [%r497+22];
	add.s32 	%r499, %r27, %r498;
	mov.u32 	%r500, _ZZ9sw_kernelILi32ELi960EEvPKhiPiS1_S2_iS2_iE17s_blosum62_matrix;
	add.s32 	%r501, %r500, %r499;
	ld.shared.s8 	%r680, [%r501];
$L__BB29_94:
	ld.param.u32 	%r643, [_Z9sw_kernelILi32ELi960EEvPKhiPiS1_S2_iS2_i_param_7];
	setp.eq.s32 	%p70, %r21, 23;
	add.s32 	%r502, %r680, %r135;
	cvt.u32.u16 	%r140, %rs151;
	max.u32 	%r503, %r140, %r136;
	add.s32 	%r504, %r503, %r643;
	max.s32 	%r505, %r502, %r504;
	max.s32 	%r506, %r505, 0;
	cvt.u16.u32 	%rs151, %r506;
	and.b32  	%r141, %r506, 65535;
	max.u32 	%r688, %r688, %r141;
	@%p70 bra 	$L__BB29_116;
	mov.b32 	%r681, -4;
	@%p24 bra 	$L__BB29_97;
	mov.u32 	%r508, %tid.x;
	mov.u32 	%r509, _ZZ9sw_kernelILi32ELi960EEvPKhiPiS1_S2_iS2_iE17s_query_seq_sdata;
	mad.lo.s32 	%r510, %r508, 30, %r509;
	ld.shared.u8 	%r511, [%r510+23];
	add.s32 	%r512, %r27, %r511;
	mov.u32 	%r513, _ZZ9sw_kernelILi32ELi960EEvPKhiPiS1_S2_iS2_iE17s_blosum62_matrix;
	add.s32 	%r514, %r513, %r512;
	ld.shared.s8 	%r681, [%r514];
$L__BB29_97:
	ld.param.u32 	%r644, [_Z9sw_kernelILi32ELi960EEvPKhiPiS1_S2_iS2_i_param_7];
	setp.eq.s32 	%p72, %r21, 24;
	add.s32 	%r515, %r681, %r140;
	cvt.u32.u16 	%r145, %rs150;
	max.u32 	%r516, %r145, %r141;
	add.s32 	%r517, %r516, %r644;
	max.s32 	%r518, %r515, %r517;
	max.s32 	%r519, %r518, 0;
	cvt.u16.u32 	%rs150, %r519;
	and.b32  	%r146, %r519, 65535;
	max.u32 	%r688, %r688, %r146;
	@%p72 bra 	$L__BB29_116;
	mov.b32 	%r682, -4;
	@%p24 bra 	$L__BB29_100;
	mov.u32 	%r521, %tid.x;
	mov.u32 	%r522, _ZZ9sw_kernelILi32ELi960EEvPKhiPiS1_S2_iS2_iE17s_query_seq_sdata;
	mad.lo.s32 	%r523, %r521, 30, %r522;
	ld.shared.u8 	%r524, [%r523+24];
	add.s32 	%r525, %r27, %r524;
	mov.u32 	%r526, _ZZ9sw_kernelILi32ELi960EEvPKhiPiS1_S2_iS2_iE17s_blosum62_matrix;
	add.s32 	%r527, %r526, %r525;
	ld.shared.s8 	%r682, [%r527];
$L__BB29_100:
	ld.param.u32 	%r645, [_Z9sw_kernelILi32ELi960EEvPKhiPiS1_S2_iS2_i_param_7];
	setp.eq.s32 	%p74, %r21, 25;
	add.s32 	%r528, %r682, %r145;
	cvt.u32.u16 	%r150, %rs149;
	max.u32 	%r529, %r150, %r146;
	add.s32 	%r530, %r529, %r645;
	max.s32 	%r531, %r528, %r530;
	max.s32 	%r532, %r531, 0;
	cvt.u16.u32 	%rs149, %r532;
	and.b32  	%r151, %r532, 65535;
	max.u32 	%r688, %r688, %r151;
	@%p74 bra 	$L__BB29_116;
	mov.b32 	%r683, -4;
	@%p24 bra 	$L__BB29_103;
	mov.u32 	%r534, %tid.x;
	mov.u32 	%r535, _ZZ9sw_kernelILi32ELi960EEvPKhiPiS1_S2_iS2_iE17s_query_seq_sdata;
	mad.lo.s32 	%r536, %r534, 30, %r535;
	ld.shared.u8 	%r537, [%r536+25];
	add.s32 	%r538, %r27, %r537;
	mov.u32 	%r539, _ZZ9sw_kernelILi32ELi960EEvPKhiPiS1_S2_iS2_iE17s_blosum62_matrix;
	add.s32 	%r540, %r539, %r538;
	ld.shared.s8 	%r683, [%r540];
$L__BB29_103:
	ld.param.u32 	%r646, [_Z9sw_kernelILi32ELi960EEvPKhiPiS1_S2_iS2_i_param_7];
	setp.eq.s32 	%p76, %r21, 26;
	add.s32 	%r541, %r683, %r150;
	cvt.u32.u16 	%r155, %rs148;
	max.u32 	%r542, %r155, %r151;
	add.s32 	%r543, %r542, %r646;
	max.s32 	%r544, %r541, %r543;
	max.s32 	%r545, %r544, 0;
	cvt.u16.u32 	%rs148, %r545;
	and.b32  	%r156, %r545, 65535;
	max.u32 	%r688, %r688, %r156;
	@%p76 bra 	$L__BB29_116;
	mov.b32 	%r684, -4;
	@%p24 bra 	$L__BB29_106;
	mov.u32 	%r547, %tid.x;
	mov.u32 	%r548, _ZZ9sw_kernelILi32ELi960EEvPKhiPiS1_S2_iS2_iE17s_query_seq_sdata;
	mad.lo.s32 	%r549, %r547, 30, %r548;
	ld.shared.u8 	%r550, [%r549+26];
	add.s32 	%r551, %r27, %r550;
	mov.u32 	%r552, _ZZ9sw_kernelILi32ELi960EEvPKhiPiS1_S2_iS2_iE17s_blosum62_matrix;
	add.s32 	%r553, %r552, %r551;
	ld.shared.s8 	%r684, [%r553];
$L__BB29_106:
	ld.param.u32 	%r647, [_Z9sw_kernelILi32ELi960EEvPKhiPiS1_S2_iS2_i_param_7];
	setp.eq.s32 	%p78, %r21, 27;
	add.s32 	%r554, %r684, %r155;
	cvt.u32.u16 	%r160, %rs147;
	max.u32 	%r555, %r160, %r156;
	add.s32 	%r556, %r555, %r647;
	max.s32 	%r557, %r554, %r556;
	max.s32 	%r558, %r557, 0;
	cvt.u16.u32 	%rs147, %r558;
	and.b32  	%r161, %r558, 65535;
	max.u32 	%r688, %r688, %r161;
	@%p78 bra 	$L__BB29_116;
	mov.b32 	%r685, -4;
	@%p24 bra 	$L__BB29_109;
	mov.u32 	%r560, %tid.x;
	mov.u32 	%r561, _ZZ9sw_kernelILi32ELi960EEvPKhiPiS1_S2_iS2_iE17s_query_seq_sdata;
	mad.lo.s32 	%r562, %r560, 30, %r561;
	ld.shared.u8 	%r563, [%r562+27];
	add.s32 	%r564, %r27, %r563;
	mov.u32 	%r565, _ZZ9sw_kernelILi32ELi960EEvPKhiPiS1_S2_iS2_iE17s_blosum62_matrix;
	add.s32 	%r566, %r565, %r564;
	ld.shared.s8 	%r685, [%r566];
$L__BB29_109:
	ld.param.u32 	%r648, [_Z9sw_kernelILi32ELi960EEvPKhiPiS1_S2_iS2_i_param_7];
	setp.eq.s32 	%p80, %r21, 28;
	add.s32 	%r567, %r685, %r160;
	cvt.u32.u16 	%r165, %rs146;
	max.u32 	%r568, %r165, %r161;
	add.s32 	%r569, %r568, %r648;
	max.s32 	%r570, %r567, %r569;
	max.s32 	%r571, %r570, 0;
	cvt.u16.u32 	%rs146, %r571;
	and.b32  	%r166, %r571, 65535;
	max.u32 	%r688, %r688, %r166;
	@%p80 bra 	$L__BB29_116;
	mov.b32 	%r686, -4;
	@%p24 bra 	$L__BB29_112;
	mov.u32 	%r573, %tid.x;
	mov.u32 	%r574, _ZZ9sw_kernelILi32ELi960EEvPKhiPiS1_S2_iS2_iE17s_query_seq_sdata;
	mad.lo.s32 	%r575, %r573, 30, %r574;
	ld.shared.u8 	%r576, [%r575+28];
	add.s32 	%r577, %r27, %r576;
	mov.u32 	%r578, _ZZ9sw_kernelILi32ELi960EEvPKhiPiS1_S2_iS2_iE17s_blosum62_matrix;
	add.s32 	%r579, %r578, %r577;
	ld.shared.s8 	%r686, [%r579];
$L__BB29_112:
	ld.param.u32 	%r649, [_Z9sw_kernelILi32ELi960EEvPKhiPiS1_S2_iS2_i_param_7];
	setp.eq.s32 	%p82, %r21, 29;
	add.s32 	%r580, %r686, %r165;
	cvt.u32.u16 	%r170, %rs145;
	max.u32 	%r581, %r170, %r166;
	add.s32 	%r582, %r581, %r649;
	max.s32 	%r583, %r580, %r582;
	max.s32 	%r584, %r583, 0;
	cvt.u16.u32 	%rs145, %r584;
	and.b32  	%r171, %r584, 65535;
	max.u32 	%r688, %r688, %r171;
	@%p82 bra 	$L__BB29_116;
	mov.b32 	%r687, -4;
	@%p24 bra 	$L__BB29_115;
	mov.u32 	%r586, %tid.x;
	mov.u32 	%r587, _ZZ9sw_kernelILi32ELi960EEvPKhiPiS1_S2_iS2_iE17s_query_seq_sdata;
	mad.lo.s32 	%r588, %r586, 30, %r587;
	ld.shared.u8 	%r589, [%r588+29];
	add.s32 	%r590, %r27, %r589;
	mov.u32 	%r591, _ZZ9sw_kernelILi32ELi960EEvPKhiPiS1_S2_iS2_iE17s_blosum62_matrix;
	add.s32 	%r592, %r591, %r590;
	ld.shared.s8 	%r687, [%r592];
$L__BB29_115:
	ld.param.u32 	%r650, [_Z9sw_kernelILi32ELi960EEvPKhiPiS1_S2_iS2_i_param_7];
	add.s32 	%r593, %r687, %r170;
	max.u32 	%r594, %r25, %r171;
	add.s32 	%r595, %r594, %r650;
	max.s32 	%r596, %r593, %r595;
	max.s32 	%r597, %r596, 0;
	cvt.u16.u32 	%rs144, %r597;
	and.b32  	%r598, %r597, 65535;
	max.u32 	%r688, %r688, %r598;
$L__BB29_116:
	cvt.u32.u16 	%r599, %rs144;
	shfl.sync.up.b32	%r600|%p84, %r599, 1, 0, -1;
	add.s32 	%r656, %r656, 1;
	add.s64 	%rd46, %rd46, 1;
	setp.ne.s32 	%p85, %r656, -1;
	@%p85 bra 	$L__BB29_25;
$L__BB29_117:
	mov.u32 	%r179, %tid.x;
	shl.b32 	%r601, %r179, 2;
	mov.u32 	%r602, _ZZ9sw_kernelILi32ELi960EEvPKhiPiS1_S2_iS2_iE17s_reduction_array;
	add.s32 	%r180, %r602, %r601;
	st.shared.u32 	[%r180], %r688;
	bar.warp.sync 	-1;
	setp.gt.u32 	%p86, %r179, 15;
	@%p86 bra 	$L__BB29_119;
	ld.shared.u32 	%r603, [%r180];
	ld.shared.u32 	%r604, [%r180+64];
	max.s32 	%r605, %r603, %r604;
	st.shared.u32 	[%r180], %r605;
$L__BB29_119:
	bar.warp.sync 	-1;
	setp.gt.u32 	%p87, %r179, 7;
	@%p87 bra 	$L__BB29_121;
	ld.shared.u32 	%r606, [%r180];
	ld.shared.u32 	%r607, [%r180+32];
	max.s32 	%r608, %r606, %r607;
	st.shared.u32 	[%r180], %r608;
$L__BB29_121:
	bar.warp.sync 	-1;
	setp.gt.u32 	%p88, %r179, 3;
	@%p88 bra 	$L__BB29_123;
	ld.shared.u32 	%r609, [%r180];
	ld.shared.u32 	%r610, [%r180+16];
	max.s32 	%r611, %r609, %r610;
	st.shared.u32 	[%r180], %r611;
$L__BB29_123:
	bar.warp.sync 	-1;
	setp.gt.u32 	%p89, %r179, 1;
	@%p89 bra 	$L__BB29_125;
	ld.shared.u32 	%r612, [%r180];
	ld.shared.u32 	%r613, [%r180+8];
	max.s32 	%r614, %r612, %r613;
	st.shared.u32 	[%r180], %r614;
$L__BB29_125:
	bar.warp.sync 	-1;
	setp.ne.s32 	%p90, %r179, 0;
	@%p90 bra 	$L__BB29_127;
	ld.shared.u32 	%r615, [%r180];
	ld.shared.u32 	%r616, [_ZZ9sw_kernelILi32ELi960EEvPKhiPiS1_S2_iS2_iE17s_reduction_array+4];
	max.s32 	%r617, %r615, %r616;
	st.shared.u32 	[%r180], %r617;
$L__BB29_127:
	setp.ne.s32 	%p91, %r179, 0;
	bar.warp.sync 	-1;
	@%p91 bra 	$L__BB29_129;
	ld.param.u64 	%rd42, [_Z9sw_kernelILi32ELi960EEvPKhiPiS1_S2_iS2_i_param_6];
	mov.u32 	%r618, %ctaid.x;
	ld.shared.u32 	%r619, [_ZZ9sw_kernelILi32ELi960EEvPKhiPiS1_S2_iS2_iE17s_reduction_array];
	cvta.to.global.u64 	%rd37, %rd42;
	mul.wide.u32 	%rd38, %r618, 4;
	add.s64 	%rd39, %rd37, %rd38;
	st.global.u32 	[%rd39], %r619;
$L__BB29_129:
	bar.sync 	0;
$L__BB29_130:
	ret;

}
	// .globl	_Z9sw_kernelILi32ELi992EEvPKhiPiS1_S2_iS2_i
.visible .entry _Z9sw_kernelILi32ELi992EEvPKhiPiS1_S2_iS2_i(
	.param .u64 .ptr .align 1 _Z9sw_kernelILi32ELi992EEvPKhiPiS1_S2_iS2_i_param_0,
	.param .u32 _Z9sw_kernelILi32ELi992EEvPKhiPiS1_S2_iS2_i_param_1,
	.param .u64 .ptr .align 1 _Z9sw_kernelILi32ELi992EEvPKhiPiS1_S2_iS2_i_param_2,
	.param .u64 .ptr .align 1 _Z9sw_kernelILi32ELi992EEvPKhiPiS1_S2_iS2_i_param_3,
	.param .u64 .ptr .align 1 _Z9sw_kernelILi32ELi992EEvPKhiPiS1_S2_iS2_i_param_4,
	.param .u32 _Z9sw_kernelILi32ELi992EEvPKhiPiS1_S2_iS2_i_param_5,
	.param .u64 .ptr .align 1 _Z9sw_kernelILi32ELi992EEvPKhiPiS1_S2_iS2_i_param_6,
	.param .u32 _Z9sw_kernelILi32ELi992EEvPKhiPiS1_S2_iS2_i_param_7
)
{
	.reg .pred 	%p<94>;
	.reg .b16 	%rs<179>;
	.reg .b32 	%r<710>;
	.reg .b64 	%rd<47>;
	// demoted variable
	.shared .align 1 .b8 _ZZ9sw_kernelILi32ELi992EEvPKhiPiS1_S2_iS2_iE17s_blosum62_matrix[400];
	// demoted variable
	.shared .align 1 .b8 _ZZ9sw_kernelILi32ELi992EEvPKhiPiS1_S2_iS2_iE17s_query_seq_sdata[992];
	// demoted variable
	.shared .align 4 .b8 _ZZ9sw_kernelILi32ELi992EEvPKhiPiS1_S2_iS2_iE17s_reduction_array[128];
	ld.param.u64 	%rd19, [_Z9sw_kernelILi32ELi992EEvPKhiPiS1_S2_iS2_i_param_0];
	ld.param.u32 	%r186, [_Z9sw_kernelILi32ELi992EEvPKhiPiS1_S2_iS2_i_param_1];
	ld.param.u64 	%rd15, [_Z9sw_kernelILi32ELi992EEvPKhiPiS1_S2_iS2_i_param_2];
	ld.param.u64 	%rd16, [_Z9sw_kernelILi32ELi992EEvPKhiPiS1_S2_iS2_i_param_3];
	ld.param.u64 	%rd17, [_Z9sw_kernelILi32ELi992EEvPKhiPiS1_S2_iS2_i_param_4];
	ld.param.u32 	%r188, [_Z9sw_kernelILi32ELi992EEvPKhiPiS1_S2_iS2_i_param_5];
	ld.param.u64 	%rd18, [_Z9sw_kernelILi32ELi992EEvPKhiPiS1_S2_iS2_i_param_6];
	cvta.to.global.u64 	%rd1, %rd19;
	cvta.to.global.u64 	%rd2, %rd18;
	mov.u32 	%r1, %ctaid.x;
	setp.ge.s32 	%p1, %r1, %r188;
	@%p1 bra 	$L__BB30_133;
	cvta.to.global.u64 	%rd20, %rd15;
	cvta.to.global.u64 	%rd21, %rd17;
	mul.wide.u32 	%rd22, %r1, 4;
	add.s64 	%rd23, %rd20, %rd22;
	ld.global.u32 	%r189, [%rd23];
	mul.wide.s32 	%rd24, %r189, 4;
	add.s64 	%rd25, %rd21, %rd24;
	ld.global.u32 	%r190, [%rd25+-4];
	ld.global.u32 	%r191, [%rd25];
	not.b32 	%r192, %r190;
	add.s32 	%r4, %r191, %r192;
	setp.ne.s32 	%p2, %r186, 0;
	setp.ne.s32 	%p3, %r4, 0;
	and.pred  	%p4, %p2, %p3;
	setp.lt.s32 	%p5, %r186, 993;
	and.pred  	%p6, %p5, %p4;
	setp.le.s32 	%p7, %r190, %r191;
	and.pred  	%p8, %p6, %p7;
	@%p8 bra 	$L__BB30_3;
	add.s64 	%rd41, %rd2, %rd22;
	mov.b32 	%r638, -1;
	st.global.u32 	[%rd41], %r638;
	bra.uni 	$L__BB30_133;
$L__BB30_3:
	mov.u32 	%r5, %tid.x;
	setp.gt.u32 	%p9, %r5, 399;
	@%p9 bra 	$L__BB30_6;
	cvt.u64.u32 	%rd26, %r5;
	mov.u64 	%rd27, blosum62_matrix_cuda_global;
	add.s64 	%rd44, %rd27, %rd26;
	mov.u32 	%r193, _ZZ9sw_kernelILi32ELi992EEvPKhiPiS1_S2_iS2_iE17s_blosum62_matrix;
	mov.u32 	%r673, %r5;
$L__BB30_5:
	ld.global.u8 	%rs105, [%rd44];
	add.s32 	%r194, %r193, %r673;
	st.shared.u8 	[%r194], %rs105;
	add.s32 	%r15, %r673, 32;
	add.s64 	%rd44, %rd44, 32;
	setp.lt.u32 	%p10, %r673, 368;
	mov.u32 	%r673, %r15;
	@%p10 bra 	$L__BB30_5;
$L__BB30_6:
	setp.gt.u32 	%p11, %r5, 991;
	@%p11 bra 	$L__BB30_23;
	max.u32 	%r195, %r5, 960;
	sub.s32 	%r196, %r195, %r5;
	add.s32 	%r6, %r196, 31;
	and.b32  	%r197, %r6, 96;
	setp.eq.s32 	%p12, %r197, 96;
	mov.u32 	%r672, %r5;
	@%p12 bra 	$L__BB30_12;
	cvt.u64.u32 	%rd28, %r5;
	add.s64 	%rd43, %rd1, %rd28;
	shr.u32 	%r198, %r6, 5;
	add.s32 	%r199, %r198, 1;
	and.b32  	%r200, %r199, 3;
	neg.s32 	%r670, %r200;
	mov.u32 	%r201, _ZZ9sw_kernelILi32ELi992EEvPKhiPiS1_S2_iS2_iE17s_query_seq_sdata;
	mov.u32 	%r672, %r5;
$L__BB30_9:
	.pragma "nounroll";
	setp.ge.s32 	%p13, %r672, %r186;
	mov.b16 	%rs112, 0;
	@%p13 bra 	$L__BB30_11;
	ld.global.u8 	%rs112, [%rd43];
$L__BB30_11:
	add.s32 	%r202, %r201, %r672;
	st.shared.u8 	[%r202], %rs112;
	add.s32 	%r672, %r672, 32;
	add.s64 	%rd43, %rd43, 32;
	add.s32 	%r670, %r670, 1;
	setp.ne.s32 	%p14, %r670, 0;
	@%p14 bra 	$L__BB30_9;
$L__BB30_12:
	setp.lt.u32 	%p15, %r6, 96;
	@%p15 bra 	$L__BB30_23;
	add.s32 	%r674, %r672, 64;
	cvt.u64.u32 	%rd29, %r672;
	add.s64 	%rd30, %rd29, %rd1;
	add.s64 	%rd45, %rd30, 64;
	mov.u32 	%r203, _ZZ9sw_kernelILi32ELi992EEvPKhiPiS1_S2_iS2_iE17s_query_seq_sdata;
$L__BB30_14:
	add.s32 	%r17, %r674, -64;
	setp.ge.s32 	%p16, %r17, %r186;
	mov.b16 	%rs113, 0;
	@%p16 bra 	$L__BB30_16;
	ld.global.u8 	%rs113, [%rd45+-64];
$L__BB30_16:
	add.s32 	%r204, %r203, %r674;
	add.s32 	%r18, %r204, 96;
	st.shared.u8 	[%r204+-64], %rs113;
	add.s32 	%r205, %r17, 32;
	setp.ge.s32 	%p17, %r205, %r186;
	mov.b16 	%rs114, 0;
	@%p17 bra 	$L__BB30_18;
	ld.global.u8 	%rs114, [%rd45+-32];
$L__BB30_18:
	st.shared.u8 	[%r18+-128], %rs114;
	setp.ge.s32 	%p18, %r674, %r186;
	mov.b16 	%rs115, 0;
	@%p18 bra 	$L__BB30_20;
	ld.global.u8 	%rs115, [%rd45];
$L__BB30_20:
	st.shared.u8 	[%r18+-96], %rs115;
	add.s32 	%r19, %r674, 32;
	setp.ge.s32 	%p19, %r19, %r186;
	mov.b16 	%rs116, 0;
	@%p19 bra 	$L__BB30_22;
	ld.global.u8 	%rs116, [%rd45+32];
$L__BB30_22:
	st.shared.u8 	[%r18+-64], %rs116;
	add.s32 	%r674, %r674, 128;
	add.s64 	%rd45, %rd45, 128;
	add.s32 	%r206, %r19, -96;
	setp.lt.u32 	%p20, %r206, 864;
	@%p20 bra 	$L__BB30_14;
$L__BB30_23:
	setp.lt.s32 	%p21, %r4, 1;
	mov.b32 	%r708, 0;
	@%p21 bra 	$L__BB30_120;
	cvt.s64.s32 	%rd31, %r190;
	mul.lo.s32 	%r209, %r5, 31;
	max.s32 	%r210, %r186, %r209;
	sub.s32 	%r21, %r210, %r209;
	sub.s32 	%r675, %r190, %r191;
	cvta.to.global.u64 	%rd32, %rd16;
	add.s64 	%rd33, %rd31, %rd32;
	add.s64 	%rd46, %rd33, 1;
	mov.b32 	%r708, 0;
	mov.b16 	%rs148, 0;
	mov.u64 	%rd35, char_to_uint;
	mov.u16 	%rs149, %rs148;
	mov.u16 	%rs150, %rs148;
	mov.u16 	%rs151, %rs148;
	mov.u16 	%rs152, %rs148;
	mov.u16 	%rs153, %rs148;
	mov.u16 	%rs154, %rs148;
	mov.u16 	%rs155, %rs148;
	mov.u16 	%rs156, %rs148;
	mov.u16 	%rs157, %rs148;
	mov.u16 	%rs158, %rs148;
	mov.u16 	%rs159, %rs148;
	mov.u16 	%rs160, %rs148;
	mov.u16 	%rs161, %rs148;
	mov.u16 	%rs162, %rs148;
	mov.u16 	%rs163, %rs148;
	mov.u16 	%rs164, %rs148;
	mov.u16 	%rs165, %rs148;
	mov.u16 	%rs166, %rs148;
	mov.u16 	%rs167, %rs148;
	mov.u16 	%rs168, %rs148;
	mov.u16 	%rs169, %rs148;
	mov.u16 	%rs170, %rs148;
	mov.u16 	%rs171, %rs148;
	mov.u16 	%rs172, %rs148;
	mov.u16 	%rs173, %rs148;
	mov.u16 	%rs174, %rs148;
	mov.u16 	%rs175, %rs148;
	mov.u16 	%rs176, %rs148;
	mov.u16 	%rs177, %rs148;
	mov.u16 	%rs178, %rs148;
$L__BB30_25:
	setp.eq.s32 	%p22, %r21, 0;
	cvt.u32.u16 	%r25, %rs148;
	shfl.sync.up.b32	%r26|%p23, %r25, 1, 0, -1;
	ld.global.s8 	%rd34, [%rd46];
	add.s64 	%rd36, %rd35, %rd34;
	ld.const.u8 	%rs42, [%rd36];
	mul.wide.u16 	%r27, %rs42, 20;
	@%p22 bra 	$L__BB30_119;
	setp.gt.u16 	%p24, %rs42, 19;
	mov.b32 	%r677, -4;
	@%p24 bra 	$L__BB30_28;
	mov.u32 	%r212, %tid.x;
	mov.u32 	%r213, _ZZ9sw_kernelILi32ELi992EEvPKhiPiS1_S2_iS2_iE17s_query_seq_sdata;
	mad.lo.s32 	%r214, %r212, 31, %r213;
	ld.shared.u8 	%r215, [%r214];
	add.s32 	%r216, %r27, %r215;
	mov.u32 	%r217, _ZZ9sw_kernelILi32ELi992EEvPKhiPiS1_S2_iS2_iE17s_blosum62_matrix;
	add.s32 	%r218, %r217, %r216;
	ld.shared.s8 	%r677, [%r218];
$L__BB30_28:
	ld.param.u32 	%r639, [_Z9sw_kernelILi32ELi992EEvPKhiPiS1_S2_iS2_i_param_7];
	setp.eq.s32 	%p25, %r21, 1;
	mov.u32 	%r219, %tid.x;
	setp.eq.s32 	%p26, %r219, 0;
	and.b32  	%r220, %r26, 65535;
	selp.b32 	%r221, 0, %r220, %p26;
	add.s32 	%r222, %r677, %r221;
	cvt.u32.u16 	%r30, %rs178;
	add.s32 	%r223, %r639, %r30;
	max.s32 	%r224, %r222, %r223;
	max.s32 	%r225, %r224, 0;
	cvt.u16.u32 	%rs178, %r225;
	and.b32  	%r31, %r225, 65535;
	max.s32 	%r708, %r708, %r31;
	@%p25 bra 	$L__BB30_119;
	mov.b32 	%r678, -4;
	@%p24 bra 	$L__BB30_31;
	mov.u32 	%r227, %tid.x;
	mov.u32 	%r228, _ZZ9sw_kernelILi32ELi992EEvPKhiPiS1_S2_iS2_iE17s_query_seq_sdata;
	mad.lo.s32 	%r229, %r227, 31, %r228;
	ld.shared.u8 	%r230, [%r229+1];
	add.s32 	%r231, %r27, %r230;
	mov.u32 	%r232, _ZZ9sw_kernelILi32ELi992EEvPKhiPiS1_S2_iS2_iE17s_blosum62_matrix;
	add.s32 	%r233, %r232, %r231;
	ld.shared.s8 	%r678, [%r233];
$L__BB30_31:
	ld.param.u32 	%r640, [_Z9sw_kernelILi32ELi992EEvPKhiPiS1_S2_iS2_i_param_7];
	setp.eq.s32 	%p28, %r21, 2;
	add.s32 	%r234, %r678, %r30;
	cvt.u32.u16 	%r35, %rs177;
	max.u32 	%r235, %r35, %r31;
	add.s32 	%r236, %r235, %r640;
	max.s32 	%r237, %r234, %r236;
	max.s32 	%r238, %r237, 0;
	cvt.u16.u32 	%rs177, %r238;
	and.b32  	%r36, %r238, 65535;
	max.u32 	%r708, %r708, %r36;
	@%p28 bra 	$L__BB30_119;
	mov.b32 	%r679, -4;
	@%p24 bra 	$L__BB30_34;
	mov.u32 	%r240, %tid.x;
	mov.u32 	%r241, _ZZ9sw_kernelILi32ELi992EEvPKhiPiS1_S2_iS2_iE17s_query_seq_sdata;
	mad.lo.s32 	%r242, %r240, 31, %r241;
	ld.shared.u8 	%r243, [%r242+2];
	add.s32 	%r244, %r27, %r243;
	mov.u32 	%r245, _ZZ9sw_kernelILi32ELi992EEvPKhiPiS1_S2_iS2_iE17s_blosum62_matrix;
	add.s32 	%r246, %r245, %r244;
	ld.shared.s8 	%r679, [%r246];
$L__BB30_34:
	ld.param.u32 	%r641, [_Z9sw_kernelILi32ELi992EEvPKhiPiS1_S2_iS2_i_param_7];
	setp.eq.s32 	%p30, %r21, 3;
	add.s32 	%r247, %r679, %r35;
	cvt.u32.u16 	%r40, %rs176;
	max.u32 	%r248, %r40, %r36;
	add.s32 	%r249, %r248, %r641;
	max.s32 	%r250, %r247, %r249;
	max.s32 	%r251, %r250, 0;
	cvt.u16.u32 	%rs176, %r251;
	and.b32  	%r41, %r251, 65535;
	max.u32 	%r708, %r708, %r41;
	@%p30 bra 	$L__BB30_119;
	mov.b32 	%r680, -4;
	@%p24 bra 	$L__BB30_37;
	mov.u32 	%r253, %tid.x;
	mov.u32 	%r254, _ZZ9sw_kernelILi32ELi992EEvPKhiPiS1_S2_iS2_iE17s_query_seq_sdata;
	mad.lo.s32 	%r255, %r253, 31, %r254;
	ld.shared.u8 	%r256, [%r255+3];
	add.s32 	%r257, %r27, %r256;
	mov.u32 	%r258, _ZZ9sw_kernelILi32ELi992EEvPKhiPiS1_S2_iS2_iE17s_blosum62_matrix;
	add.s32 	%r259, %r258, %r257;
	ld.shared.s8 	%r680, [%r259];
$L__BB30_37:
	ld.param.u32 	%r642, [_Z9sw_kernelILi32ELi992EEvPKhiPiS1_S2_iS2_i_param_7];
	setp.eq.s32 	%p32, %r21, 4;
	add.s32 	%r260, %r680, %r40;
	cvt.u32.u16 	%r45, %rs175;
	max.u32 	%r261, %r45, %r41;
	add.s32 	%r262, %r261, %r642;
	max.s32 	%r263, %r260, %r262;
	max.s32 	%r264, %r263, 0;
	cvt.u16.u32 	%rs175, %r264;
	and.b32  	%r46, %r264, 65535;
	max.u32 	%r708, %r708, %r46;
	@%p32 bra 	$L__BB30_119;
	mov.b32 	%r681, -4;
	@%p24 bra 	$L__BB30_40;
	mov.u32 	%r266, %tid.x;
	mov.u32 	%r267, _ZZ9sw_kernelILi32ELi992EEvPKhiPiS1_S2_iS2_iE17s_query_seq_sdata;
	mad.lo.s32 	%r268, %r266, 31, %r267;
	ld.shared.u8 	%r269, [%r268+4];
	add.s32 	%r270, %r27, %r269;
	mov.u32 	%r271, _ZZ9sw_kernelILi32ELi992EEvPKhiPiS1_S2_iS2_iE17s_blosum62_matrix;
	add.s32 	%r272, %r271, %r270;
	ld.shared.s8 	%r681, [%r272];
$L__BB30_40:
	ld.param.u32 	%r643, [_Z9sw_kernelILi32ELi992EEvPKhiPiS1_S2_iS2_i_param_7];
	setp.eq.s32 	%p34, %r21, 5;
	add.s32 	%r273, %r681, %r45;
	cvt.u32.u16 	%r50, %rs174;
	max.u32 	%r274, %r50, %r46;
	add.s32 	%r275, %r274, %r643;
	max.s32 	%r276, %r273, %r275;
	max.s32 	%r277, %r276, 0;
	cvt.u16.u32 	%rs174, %r277;
	and.b32  	%r51, %r277, 65535;
	max.u32 	%r708, %r708, %r51;
	@%p34 bra 	$L__BB30_119;
	mov.b32 	%r682, -4;
	@%p24 bra 	$L__BB30_43;
	mov.u32 	%r279, %tid.x;
	mov.u32 	%r280, _ZZ9sw_kernelILi32ELi992EEvPKhiPiS1_S2_iS2_iE17s_query_seq_sdata;
	mad.lo.s32 	%r281, %r279, 31, %r280;
	ld.shared.u8 	%r282, [%r281+5];
	add.s32 	%r283, %r27, %r282;
	mov.u32 	%r284, _ZZ9sw_kernelILi32ELi992EEvPKhiPiS1_S2_iS2_iE17s_blosum62_matrix;
	add.s32 	%r285, %r284, %r283;
	ld.shared.s8 	%r682, [%r285];
$L__BB30_43:
	ld.param.u32 	%r644, [_Z9sw_kernelILi32ELi992EEvPKhiPiS1_S2_iS2_i_param_7];
	setp.eq.s32 	%p36, %r21, 6;
	add.s32 	%r286, %r682, %r50;
	cvt.u32.u16 	%r55, %rs173;
	max.u32 	%r287, %r55, %r51;
	add.s32 	%r288, %r287, %r644;
	max.s32 	%r289, %r286, %r288;
	max.s32 	%r290, %r289, 0;
	cvt.u16.u32 	%rs173, %r290;
	and.b32  	%r56, %r290, 65535;
	max.u32 	%r708, %r708, %r56;
	@%p36 bra 	$L__BB30_119;
	mov.b32 	%r683, -4;
	@%p24 bra 	$L__BB30_46;
	mov.u32 	%r292, %tid.x;
	mov.u32 	%r293, _ZZ9sw_kernelILi32ELi992EEvPKhiPiS1_S2_iS2_iE17s_query_seq_sdata;
	mad.lo.s32 	%r294, %r292, 31, %r293;
	ld.shared.u8 	%r295, [%r294+6];
	add.s32 	%r296, %r27, %r295;
	mov.u32 	%r297, _ZZ9sw_kernelILi32ELi992EEvPKhiPiS1_S2_iS2_iE17s_blosum62_matrix;
	add.s32 	%r298, %r297, %r296;
	ld.shared.s8 	%r683, [%r298];
$L__BB30_46:
	ld.param.u32 	%r645, [_Z9sw_kernelILi32ELi992EEvPKhiPiS1_S2_iS2_i_param_7];
	setp.eq.s32 	%p38, %r21, 7;
	add.s32 	%r299, %r683, %r55;
	cvt.u32.u16 	%r60, %rs172;
	max.u32 	%r300, %r60, %r56;
	add.s32 	%r301, %r300, %r645;
	max.s32 	%r302, %r299, %r301;
	max.s32 	%r303, %r302, 0;
	cvt.u16.u32 	%rs172, %r303;
	and.b32  	%r61, %r303, 65535;
	max.u32 	%r708, %r708, %r61;
	@%p38 bra 	$L__BB30_119;
	mov.b32 	%r684, -4;
	@%p24 bra 	$L__BB30_49;
	mov.u32 	%r305, %tid.x;
	mov.u32 	%r306, _ZZ9sw_kernelILi32ELi992EEvPKhiPiS1_S2_iS2_iE17s_query_seq_sdata;
	mad.lo.s32 	%r307, %r305, 31, %r306;
	ld.shared.u8 	%r308, [%r307+7];
	add.s32 	%r309, %r27, %r308;
	mov.u32 	%r310, _ZZ9sw_kernelILi32ELi992EEvPKhiPiS1_S2_iS2_iE17s_blosum62_matrix;
	add.s32 	%r311, %r310, %r309;
	ld.shared.s8 	%r684, [%r311];
$L__BB30_49:
	ld.param.u32 	%r646, [_Z9sw_kernelILi32ELi992EEvPKhiPiS1_S2_iS2_i_param_7];
	setp.eq.s32 	%p40, %r21, 8;
	add.s32 	%r312, %r684, %r60;
	cvt.u32.u16 	%r65, %rs171;
	max.u32 	%r313, %r65, %r61;
	add.s32 	%r314, %r313, %r646;
	max.s32 	%r315, %r312, %r314;
	max.s32 	%r316, %r315, 0;
	cvt.u16.u32 	%rs171, %r316;
	and.b32  	%r66, %r316, 65535;
	max.u32 	%r708, %r708, %r66;
	@%p40 bra 	$L__BB30_119;
	mov.b32 	%r685, -4;
	@%p24 bra 	$L__BB30_52;
	mov.u32 	%r318, %tid.x;
	mov.u32 	%r319, _ZZ9sw_kernelILi32ELi992EEvPKhiPiS1_S2_iS2_iE17s_query_seq_sdata;
	mad.lo.s32 	%r320, %r318, 31, %r319;
	ld.shared.u8 	%r321, [%r320+8];
	add.s32 	%r322, %r27, %r321;
	mov.u32 	%r323, _ZZ9sw_kernelILi32ELi992EEvPKhiPiS1_S2_iS2_iE17s_blosum62_matrix;
	add.s32 	%r324, %r323, %r322;
	ld.shared.s8 	%r685, [%r324];
$L__BB30_52:
	ld.param.u32 	%r647, [_Z9sw_kernelILi32ELi992EEvPKhiPiS1_S2_iS2_i_param_7];
	setp.eq.s32 	%p42, %r21, 9;
	add.s32 	%r325, %r685, %r65;
	cvt.u32.u16 	%r70, %rs170;
	max.u32 	%r326, %r70, %r66;
	add.s32 	%r327, %r326, %r647;
	max.s32 	%r328, %r325, %r327;
	max.s32 	%r329, %r328, 0;
	cvt.u16.u32 	%rs170, %r329;
	and.b32  	%r71, %r329, 65535;
	max.u32 	%r708, %r708, %r71;
	@%p42 bra 	$L__BB30_119;
	mov.b32 	%r686, -4;
	@%p24 bra 	$L__BB30_55;
	mov.u32 	%r331, %tid.x;
	mov.u32 	%r332, _ZZ9sw_kernelILi32ELi992EEvPKhiPiS1_S2_iS2_iE17s_query_seq_sdata;
	mad.lo.s32 	%r333, %r331, 31, %r332;
	ld.shared.u8 	%r334, [%r333+9];
	add.s32 	%r335, %r27, %r334;
	mov.u32 	%r336, _ZZ9sw_kernelILi32ELi992EEvPKhiPiS1_S2_iS2_iE17s_blosum62_matrix;
	add.s32 	%r337, %r336, %r335;
	ld.shared.s8 	%r686, [%r337];
$L__BB30_55:
	ld.param.u32 	%r648, [_Z9sw_kernelILi32ELi992EEvPKhiPiS1_S2_iS2_i_param_7];
	setp.eq.s32 	%p44, %r21, 10;
	add.s32 	%r338, %r686, %r70;
	cvt.u32.u16 	%r75, %rs169;
	max.u32 	%r339, %r75, %r71;
	add.s32 	%r340, %r339, %r648;
	max.s32 	%r341, %r338, %r340;
	max.s32 	%r342, %r341, 0;
	cvt.u16.u32 	%rs169, %r342;
	and.b32  	%r76, %r342, 65535;
	max.u32 	%r708, %r708, %r76;
	@%p44 bra 	$L__BB30_119;
	mov.b32 	%r687, -4;
	@%p24 bra 	$L__BB30_58;
	mov.u32 	%r344, %tid.x;
	mov.u32 	%r345, _ZZ9sw_kernelILi32ELi992EEvPKhiPiS1_S2_iS2_iE17s_query_seq_sdata;
	mad.lo.s32 	%r346, %r344, 31, %r345;
	ld.shared.u8 	%r347, [%r346+10];
	add.s32 	%r348, %r27, %r347;
	mov.u32 	%r349, _ZZ9sw_kernelILi32ELi992EEvPKhiPiS1_S2_iS2_iE17s_blosum62_matrix;
	add.s32 	%r350, %r349, %r348;
	ld.shared.s8 	%r687, [%r350];
$L__BB30_58:
	ld.param.u32 	%r649, [_Z9sw_kernelILi32ELi992EEvPKhiPiS1_S2_iS2_i_param_7];
	setp.eq.s32 	%p46, %r21, 11;
	add.s32 	%r351, %r687, %r75;
	cvt.u32.u16 	%r80, %rs168;
	max.u32 	%r352, %r80, %r76;
	add.s32 	%r353, %r352, %r649;
	max.s32 	%r354, %r351, %r353;
	max.s32 	%r355, %r354, 0;
	cvt.u16.u32 	%rs168, %r355;
	and.b32  	%r81, %r355, 65535;
	max.u32 	%r708, %r708, %r81;
	@%p46 bra 	$L__BB30_119;
	mov.b32 	%r688, -4;
	@%p24 bra 	$L__BB30_61;
	mov.u32 	%r357, %tid.x;
	mov.u32 	%r358, _ZZ9sw_kernelILi32ELi992EEvPKhiPiS1_S2_iS2_iE17s_query_seq_sdata;
	mad.lo.s32 	%r359, %r357, 31, %r358;
	ld.shared.u8 	%r360, [%r359+11];
	add.s32 	%r361, %r27, %r360;
	mov.u32 	%r362, _ZZ9sw_kernelILi32ELi992EEvPKhiPiS1_S2_iS2_iE17s_blosum62_matrix;
	add.s32 	%r363, %r362, %r361;
	ld.shared.s8 	%r688, [%r363];
$L__BB30_61:
	ld.param.u32 	%r650, [_Z9sw_kernelILi32ELi992EEvPKhiPiS1_S2_iS2_i_param_7];
	setp.eq.s32 	%p48, %r21, 12;
	add.s32 	%r364, %r688, %r80;
	cvt.u32.u16 	%r85, %rs167;
	max.u32 	%r365, %r85, %r81;
	add.s32 	%r366, %r365, %r650;
	max.s32 	%r367, %r364, %r366;
	max.s32 	%r368, %r367, 0;
	cvt.u16.u32 	%rs167, %r368;
	and.b32  	%r86, %r368, 65535;
	max.u32 	%r708, %r708, %r86;
	@%p48 bra 	$L__BB30_119;
	mov.b32 	%r689, -4;
	@%p24 bra 	$L__BB30_64;
	mov.u32 	%r370, %tid.x;
	mov.u32 	%r371, _ZZ9sw_kernelILi32ELi992EEvPKhiPiS1_S2_iS2_iE17s_query_seq_sdata;
	mad.lo.s32 	%r372, %r370, 31, %r371;
	ld.shared.u8 	%r373, [%r372+12];
	add.s32 	%r374, %r27, %r373;
	mov.u32 	%r375, _ZZ9sw_kernelILi32ELi992EEvPKhiPiS1_S2_iS2_iE17s_blosum62_matrix;
	add.s32 	%r376, %r375, %r374;
	ld.shared.s8 	%r689, [%r376];
$L__BB30_64:
	ld.param.u32 	%r651, [_Z9sw_kernelILi32ELi992EEvPKhiPiS1_S2_iS2_i_param_7];
	setp.eq.s32 	%p50, %r21, 13;
	add.s32 	%r377, %r689, %r85;
	cvt.u32.u16 	%r90, %rs166;
	max.u32 	%r378, %r90, %r86;
	add.s32 	%r379, %r378, %r651;
	max.s32 	%r380, %r377, %r379;
	max.s32 	%r381, %r380, 0;
	cvt.u16.u32 	%rs166, %r381;
	and.b32  	%r91, %r381, 65535;
	max.u32 	%r708, %r708, %r91;
	@%p50 bra 	$L__BB30_119;
	mov.b32 	%r690, -4;
	@%p24 bra 	$L__BB30_67;
	mov.u32 	%r383, %tid.x;
	mov.u32 	%r384, _ZZ9sw_kernelILi32ELi992EEvPKhiPiS1_S2_iS2_iE17s_query_seq_sdata;
	mad.lo.s32 	%r385, %r383, 31, %r384;
	ld.shared.u8 	%r386, [%r385+13];
	add.s32 	%r387, %r27, %r386;
	mov.u32 	%r388, _ZZ9sw_kernelILi32ELi992EEvPKhiPiS1_S2_iS2_iE17s_blosum62_matrix;
	add.s32 	%r389, %r388, %r387;
	ld.shared.s8 	%r690, [%r389];
$L__BB30_67:
	ld.param.u32 	%r652, [_Z9sw_kernelILi32ELi992EEvPKhiPiS1_S2_iS2_i_param_7];
	setp.eq.s32 	%p52, %r21, 14;
	add.s32 	%r390, %r690, %r90;
	cvt.u32.u16 	%r95, %rs165;
	max.u32 	%r391, %r95, %r91;
	add.s32 	%r392, %r391, %r652;
	max.s32 	%r393, %r390, %r392;
	max.s32 	%r394, %r393, 0;
	cvt.u16.u32 	%rs165, %r394;
	and.b32  	%r96, %r394, 65535;
	max.u32 	%r708, %r708, %r96;
	@%p52 bra 	$L__BB30_119;
	mov.b32 	%r691, -4;
	@%p24 bra 	$L__BB30_70;
	mov.u32 	%r396, %tid.x;
	mov.u32 	%r397, _ZZ9sw_kernelILi32ELi992EEvPKhiPiS1_S2_iS2_iE17s_query_seq_sdata;
	mad.lo.s32 	%r398, %r396, 31, %r397;
	ld.shared.u8 	%r399, [%r398+14];
	add.s32 	%r400, %r27, %r399;
	mov.u32 	%r401, _ZZ9sw_kernelILi32ELi992EEvPKhiPiS1_S2_iS2_iE17s_blosum62_matrix;
	add.s32 	%r402, %r401, %r400;
	ld.shared.s8 	%r691, [%r402];
$L__BB30_70:
	ld.param.u32 	%r653, [_Z9sw_kernelILi32ELi992EEvPKhiPiS1_S2_iS2_i_param_7];
	setp.eq.s32 	%p54, %r21, 15;
	add.s32 	%r403, %r691, %r95;
	cvt.u32.u16 	%r100, %rs164;
	max.u32 	%r404, %r100, %r96;
	add.s32 	%r405, %r404, %r653;
	max.s32 	%r406, %r403, %r405;
	max.s32 	%r407, %r406, 0;
	cvt.u16.u32 	%rs164, %r407;
	and.b32  	%r101, %r407, 65535;
	max.u32 	%r708, %r708, %r101;
	@%p54 bra 	$L__BB30_119;
	mov.b32 	%r692, -4;
	@%p24 bra 	$L__BB30_73;
	mov.u32 	%r409, %tid.x;
	mov.u32 	%r410, _ZZ9sw_kernelILi32ELi992EEvPKhiPiS1_S2_iS2_iE17s_query_seq_sdata;
	mad.lo.s32 	%r411, %r409, 31, %r410;
	ld.shared.u8 	%r412, [%r411+15];
	add.s32 	%r413, %r27, %r412;
	mov.u32 	%r414, _ZZ9sw_kernelILi32ELi992EEvPKhiPiS1_S2_iS2_iE17s_blosum62_matrix;
	add.s32 	%r415, %r414, %r413;
	ld.shared.s8 	%r692, [%r415];
$L__BB30_73:
	ld.param.u32 	%r654, [_Z9sw_kernelILi32ELi992EEvPKhiPiS1_S2_iS2_i_param_7];
	setp.eq.s32 	%p56, %r21, 16;
	add.s32 	%r416, %r692, %r100;
	cvt.u32.u16 	%r105, %rs163;
	max.u32 	%r417, %r105, %r101;
	add.s32 	%r418, %r417, %r654;
	max.s32 	%r419, %r416, %r418;
	max.s32 	%r420, %r419, 0;
	cvt.u16.u32 	%rs163, %r420;
	and.b32  	%r106, %r420, 65535;
	max.u32 	%r708, %r708, %r106;
	@%p56 bra 	$L__BB30_119;
	mov.b32 	%r693, -4;
	@%p24 bra 	$L__BB30_76;
	mov.u32 	%r422, %tid.x;
	mov.u32 	%r423, _ZZ9sw_kernelILi32ELi992EEvPKhiPiS1_S2_iS2_iE17s_query_seq_sdata;
	mad.lo.s32 	%r424, %r422, 31, %r423;
	ld.shared.u8 	%r425, [%r424+16];
	add.s32 	%r426, %r27, %r425;
	mov.u32 	%r427, _ZZ9sw_kernelILi32ELi992EEvPKhiPiS1_S2_iS2_iE17s_blosum62_matrix;
	add.s32 	%r428, %r427, %r426;
	ld.shared.s8 	%r693, [%r428];
$L__BB30_76:
	ld.param.u32 	%r655, [_Z9sw_kernelILi32ELi992EEvPKhiPiS1_S2_iS2_i_param_7];
	setp.eq.s32 	%p58, %r21, 17;
	add.s32 	%r429, %r693, %r105;
	cvt.u32.u16 	%r110, %rs162;
	max.u32 	%r430, %r110, %r106;
	add.s32 	%r431, %r430, %r655;
	max.s32 	%r432, %r429, %r431;
	max.s32 	%r433, %r432, 0;
	cvt.u16.u32 	%rs162, %r433;
	and.b32  	%r111, %r433, 65535;
	max.u32 	%r708, %r708, %r111;
	@%p58 bra 	$L__BB30_119;
	mov.b32 	%r694, -4;
	@%p24 bra 	$L__BB30_79;
	mov.u32 	%r435, %tid.x;
	mov.u32 	%r436, _ZZ9sw_kernelILi32ELi992EEvPKhiPiS1_S2_iS2_iE17s_query_seq_sdata;
	mad.lo.s32 	%r437, %r435, 31, %r436;
	ld.shared.u8 	%r438, [%r437+17];
	add.s32 	%r439, %r27, %r438;
	mov.u32 	%r440, _ZZ9sw_kernelILi32ELi992EEvPKhiPiS1_S2_iS2_iE17s_blosum62_matrix;
	add.s32 	%r441, %r440, %r439;
	ld.shared.s8 	%r694, [%r441];
$L__BB30_79:
	ld.param.u32 	%r656, [_Z9sw_kernelILi32ELi992EEvPKhiPiS1_S2_iS2_i_param_7];
	setp.eq.s32 	%p60, %r21, 18;
	add.s32 	%r442, %r694, %r110;
	cvt.u32.u16 	%r115, %rs161;
	max.u32 	%r443, %r115, %r111;
	add.s32 	%r444, %r443, %r656;
	max.s32 	%r445, %r442, %r444;
	max.s32 	%r446, %r445, 0;
	cvt.u16.u32 	%rs161, %r446;
	and.b32  	%r116, %r446, 65535;
	max.u32 	%r708, %r708, %r116;
	@%p60 bra 	$L__BB30_119;
	mov.b32 	%r695, -4;
	@%p24 bra 	$L__BB30_82;
	mov.u32 	%r448, %tid.x;
	mov.u32 	%r449, _ZZ9sw_kernelILi32ELi992EEvPKhiPiS1_S2_iS2_iE17s_query_seq_sdata;
	mad.lo.s32 	%r450, %r448, 31, %r449;
	ld.shared.u8 	%r451, [%r450+18];
	add.s32 	%r452, %r27, %r451;
	mov.u32 	%r453, _ZZ9sw_kernelILi32ELi992EEvPKhiPiS1_S2_iS2_iE17s_blosum62_matrix;
	add.s32 	%r454, %r453, %r452;
	ld.shared.s8 	%r695, [%r454];
$L__BB30_82:
	ld.param.u32 	%r657, [_Z9sw_kernelILi32ELi992EEvPKhiPiS1_S2_iS2_i_param_7];
	setp.eq.s32 	%p62, %r21, 19;
	add.s32 	%r455, %r695, %r115;
	cvt.u32.u16 	%r120, %rs160;
	max.u32 	%r456, %r120, %r116;
	add.s32 	%r457, %r456, %r657;
	max.s32 	%r458, %r455, %r457;
	max.s32 	%r459, %r458, 0;
	cvt.u16.u32 	%rs160, %r459;
	and.b32  	%r121, %r459, 65535;
	max.u32 	%r708, %r708, %r121;
	@%p62 bra 	$L__BB30_119;
	mov.b32 	%r696, -4;
	@%p24 bra 	$L__BB30_85;
	mov.u32 	%r461, %tid.x;
	mov.u32 	%r462, _ZZ9sw_kernelILi32ELi992EEvPKhiPiS1_S2_iS2_iE17s_query_seq_sdata;
	mad.lo.s32 	%r463, %r461, 31, %r462;
	ld.shared.u8 	%r464, [%r463+19];
	add.s32 	%r465, %r27, %r464;
	mov.u32 	%r466, _ZZ9sw_kernelILi32ELi992EEvPKhiPiS1_S2_iS2_iE17s_blosum62_matrix;
	add.s32 	%r467, %r466, %r465;
	ld.shared.s8 	%r696, [%r467];
$L__BB30_85:
	ld.param.u32 	%r658, [_Z9sw_kernelILi32ELi992EEvPKhiPiS1_S2_iS2_i_param_7];
	setp.eq.s32 	%p64, %r21, 20;
	add.s32 	%r468, %r696, %r120;
	cvt.u32.u16 	%r125, %rs159;
	max.u32 	%r469, %r125, %r121;
	add.s32 	%r470, %r469, %r658;
	max.s32 	%r471, %r468, %r470;
	max.s32 	%r472, %r471, 0;
	cvt.u16.u32 	%rs159, %r472;
	and.b32  	%r126, %r472, 65535;
	max.u32 	%r708, %r708, %r126;
	@%p64 bra 	$L__BB30_119;
	mov.b32 	%r697, -4;
	@%p24 bra 	$L__BB30_88;
	mov.u32 	%r474, %tid.x;
	mov.u32 	%r475, _ZZ9sw_kernelILi32ELi992EEvPKhiPiS1_S2_iS2_iE17s_query_seq_sdata;
	mad.lo.s32 	%r476, %r474, 31, %r475;
	ld.shared.u8 	%r477, [%r476+20];
	add.s32 	%r478, %r27, %r477;
	mov.u32 	%r479, _ZZ9sw_kernelILi32ELi992EEvPKhiPiS1_S2_iS2_iE17s_blosum62_matrix;
	add.s32 	%r480, %r479, %r478;
	ld.shared.s8 	%r697, [%r480];
$L__BB30_88:
	ld.param.u32 	%r659, [_Z9sw_kernelILi32ELi992EEvPKhiPiS1_S2_iS2_i_param_7];
	setp.eq.s32 	%p66, %r21, 21;
	add.s32 	%r481, %r697, %r125;
	cvt.u32.u16 	%r130, %rs158;
	max.u32 	%r482, %r130, %r126;
	add.s32 	%r483, %r482, %r659;
	max.s32 	%r484, %r481, %r483;
	max.s32 	%r485, %r484, 0;
	cvt.u16.u32 	%rs158, %r485;
	and.b32  	%r131, %r485, 65535;
	max.u32 	%r708, %r708, %r131;
	@%p66 bra 	$L__BB30_119;
	mov.b32 	%r698, -4;
	@%p24 bra 	$L__BB30_91;
	mov.u32 	%r487, %tid.x;
	mov.u32 	%r488, _ZZ9sw_kernelILi32ELi992EEvPKhiPiS1_S2_iS2_iE17s_query_seq_sdata;
	mad.lo.s32 	%r489, %r487, 31, %r488;
	ld.shared.u8 	%r490, [%r489+21];
	add.s32 	%r491, %r27, %r490;
	mov.u32 	%r492, _ZZ9sw_kernelILi32ELi992EEvPKhiPiS1_S2_iS2_iE17s_blosum62_matrix;
	add.s32 	%r493, %r492, %r491;
	ld.shared.s8 	%r698, [%r493];
$L__BB30_91:
	ld.param.u32 	%r660, [_Z9sw_kernelILi32ELi992EEvPKhiPiS1_S2_iS2_i_param_7];
	setp.eq.s32 	%p68, %r21, 22;
	add.s32 	%r494, %r698, %r130;
	cvt.u32.u16 	%r135, %rs157;
	max.u32 	%r495, %r135, %r131;
	add.s32 	%r496, %r495, %r660;
	max.s32 	%r497, %r494, %r496;
	max.s32 	%r498, %r497, 0;
	cvt.u16.u32 	%rs157, %r498;
	and.b32  	%r136, %r498, 65535;
	max.u32 	%r708, %r708, %r136;
	@%p68 bra 	$L__BB30_119;
	mov.b32 	%r699, -4;
	@%p24 bra 	$L__BB30_94;
	mov.u32 	%r500, %tid.x;
	mov.u32 	%r501, _ZZ9sw_kernelILi32ELi992EEvPKhiPiS1_S2_iS2_iE17s_query_seq_sdata;
	mad.lo.s32 	%r502, %r500, 31, %r501;
	ld.shared.u8 	%r503, [%r502+22];
	add.s32 	%r504, %r27, %r503;
	mov.u32 	%r505, _ZZ9sw_kernelILi32ELi992EEvPKhiPiS1_S2_iS2_iE17s_blosum62_matrix;
	add.s32 	%r506, %r505, %r504;
	ld.shared.s8 	%r699, [%r506];
$L__BB30_94:
	ld.param.u32 	%r661, [_Z9sw_kernelILi32ELi992EEvPKhiPiS1_S2_iS2_i_param_7];
	setp.eq.s32 	%p70, %r21, 23;
	add.s32 	%r507, %r699, %r135;
	cvt.u32.u16 	%r140, %rs156;
	max.u32 	%r508, %r140, %r136;
	add.s32 	%r509, %r508, %r661;
	max.s32 	%r510, %r507, %r509;
	max.s32 	%r511, %r510, 0;
	cvt.u16.u32 	%rs156, %r511;
	and.b32  	%r141, %r511, 65535;
	max.u32 	%r708, %r708, %r141;
	@%p70 bra 	$L__BB30_119;
	mov.b32 	%r700, -4;
	@%p24 bra 	$L__BB30_97;
	mov.u32 	%r513, %tid.x;
	mov.u32 	%r514, _ZZ9sw_kernelILi32ELi992EEvPKhiPiS1_S2_iS2_iE17s_query_seq_sdata;
	mad.lo.s32 	%r515, %r513, 31, %r514;
	ld.shared.u8 	%r516, [%r515+23];
	add.s32 	%r517, %r27, %r516;
	mov.u32 	%r518, _ZZ9sw_kernelILi32ELi992EEvPKhiPiS1_S2_iS2_iE17s_blosum62_matrix;
	add.s32 	%r519, %r518, %r517;
	ld.shared.s8 	%r700, [%r519];
$L__BB30_97:
	ld.param.u32 	%r662, [_Z9sw_kernelILi32ELi992EEvPKhiPiS1_S2_iS2_i_param_7];
	setp.eq.s32 	%p72, %r21, 24;
	add.s32 	%r520, %r700, %r140;
	cvt.u32.u16 	%r145, %rs155;
	max.u32 	%r521, %r145, %r141;
	add.s32 	%r522, %r521, %r662;
	max.s32 	%r523, %r520, %r522;
	max.s32 	%r524, %r523, 0;
	cvt.u16.u32 	%rs155, %r524;
	and.b32  	%r146, %r524, 65535;
	max.u32 	%r708, %r708, %r146;
	@%p72 bra 	$L__BB30_119;
	mov.b32 	%r701, -4;
	@%p24 bra 	$L__BB30_100;
	mov.u32 	%r526, %tid.x;
	mov.u32 	%r527, _ZZ9sw_kernelILi32ELi992EEvPKhiPiS1_S2_iS2_iE17s_query_seq_sdata;
	mad.lo.s32 	%r528, %r526, 31, %r527;
	ld.shared.u8 	%r529, [%r528+24];
	add.s32 	%r530, %r27, %r529;
	mov.u32 	%r531, _ZZ9sw_kernelILi32ELi992EEvPKhiPiS1_S2_iS2_iE17s_blosum62_matrix;
	add.s32 	%r532, %r531, %r530;
	ld.shared.s8 	%r701, [%r532];
$L__BB30_100:
	ld.param.u32 	%r663, [_Z9sw_kernelILi32ELi992EEvPKhiPiS1_S2_iS2_i_param_7];
	setp.eq.s32 	%p74, %r21, 25;
	add.s32 	%r533, %r701, %r145;
	cvt.u32.u16 	%r150, %rs154;
	max.u32 	%r534, %r150, %r146;
	add.s32 	%r535, %r534, %r663;
	max.s32 	%r536, %r533, %r535;
	max.s32 	%r537, %r536, 0;
	cvt.u16.u32 	%rs154, %r537;
	and.b32  	%r151, %r537, 65535;
	max.u32 	%r708, %r708, %r151;
	@%p74 bra 	$L__BB30_119;
	mov.b32 	%r702, -4;
	@%p24 bra 	$L__BB30_103;
	mov.u32 	%r539, %tid.x;
	mov.u32 	%r540, _ZZ9sw_kernelILi32ELi992EEvPKhiPiS1_S2_iS2_iE17s_query_seq_sdata;
	mad.lo.s32 	%r541, %r539, 31, %r540;
	ld.shared.u8 	%r542, [%r541+25];
	add.s32 	%r543, %r27, %r542;
	mov.u32 	%r544, _ZZ9sw_kernelILi32ELi992EEvPKhiPiS1_S2_iS2_iE17s_blosum62_matrix;
	add.s32 	%r545, %r544, %r543;
	ld.shared.s8 	%r702, [%r545];
$L__BB30_103:
	ld.param.u32 	%r664, [_Z9sw_kernelILi32ELi992EEvPKhiPiS1_S2_iS2_i_param_7];
	setp.eq.s32 	%p76, %r21, 26;
	add.s32 	%r546, %r702, %r150;
	cvt.u32.u16 	%r155, %rs153;
	max.u32 	%r547, %r155, %r151;
	add.s32 	%r548, %r547, %r664;
	max.s32 	%r549, %r546, %r548;
	max.s32 	%r550, %r549, 0;
	cvt.u16.u32 	%rs153, %r550;
	and.b32  	%r156, %r550, 65535;
	max.u32 	%r708, %r708, %r156;
	@%p76 bra 	$L__BB30_119;
	mov.b32 	%r703, -4;
	@%p24 bra 	$L__BB30_106;
	mov.u32 	%r552, %tid.x;
	mov.u32 	%r553, _ZZ9sw_kernelILi32ELi992EEvPKhiPiS1_S2_iS2_iE17s_query_seq_sdata;
	mad.lo.s32 	%r554, %r552, 31, %r553;
	ld.shared.u8 	%r555, [%r554+26];
	add.s32 	%r556, %r27, %r555;
	mov.u32 	%r557, _ZZ9sw_kernelILi32ELi992EEvPKhiPiS1_S2_iS2_iE17s_blosum62_matrix;
	add.s32 	%r558, %r557, %r556;
	ld.shared.s8 	%r703, [%r558];
$L__BB30_106:
	ld.param.u32 	%r665, [_Z9sw_kernelILi32ELi992EEvPKhiPiS1_S2_iS2_i_param_7];
	setp.eq.s32 	%p78, %r21, 27;
	add.s32 	%r559, %r703, %r155;
	cvt.u32.u16 	%r160, %rs152;
	max.u32 	%r560, %r160, %r156;
	add.s32 	%r561, %r560, %r665;
	max.s32 	%r562, %r559, %r561;
	max.s32 	%r563, %r562, 0;
	cvt.u16.u32 	%rs152, %r563;
	and.b32  	%r161, %r563, 65535;
	max.u32 	%r708, %r708, %r161;
	@%p78 bra 	$L__BB30_119;
	mov.b32 	%r704, -4;
	@%p24 bra 	$L__BB30_109;
	mov.u32 	%r565, %tid.x;
	mov.u32 	%r566, _ZZ9sw_kernelILi32ELi992EEvPKhiPiS1_S2_iS2_iE17s_query_seq_sdata;
	mad.lo.s32 	%r567, %r565, 31, %r566;
	ld.shared.u8 	%r568, [%r567+27];
	add.s32 	%r569, %r27, %r568;
	mov.u32 	%r570, _ZZ9sw_kernelILi32ELi992EEvPKhiPiS1_S2_iS2_iE17s_blosum62_matrix;
	add.s32 	%r571, %r570, %r569;
	ld.shared.s8 	%r704, [%r571];
$L__BB30_109:
	ld.param.u32 	%r666, [_Z9sw_kernelILi32ELi992EEvPKhiPiS1_S2_iS2_i_param_7];
	setp.eq.s32 	%p80, %r21, 28;
	add.s32 	%r572, %r704, %r160;
	cvt.u32.u16 	%r165, %rs151;
	max.u32 	%r573, %r165, %r161;
	add.s32 	%r574, %r573, %r666;
	max.s32 	%r575, %r572, %r574;
	max.s32 	%r576, %r575, 0;
	cvt.u16.u32 	%rs151, %r576;
	and.b32  	%r166, %r576, 65535;
	max.u32 	%r708, %r708, %r166;
	@%p80 bra 	$L__BB30_119;
	mov.b32 	%r705, -4;
	@%p24 bra 	$L__BB30_112;
	mov.u32 	%r578, %tid.x;
	mov.u32 	%r579, _ZZ9sw_kernelILi32ELi992EEvPKhiPiS1_S2_iS2_iE17s_query_seq_sdata;
	mad.lo.s32 	%r580, %r578, 31, %r579;
	ld.shared.u8 	%r581, [%r580+28];
	add.s32 	%r582, %r27, %r581;
	mov.u32 	%r583, _ZZ9sw_kernelILi32ELi992EEvPKhiPiS1_S2_iS2_iE17s_blosum62_matrix;
	add.s32 	%r584, %r583, %r582;
	ld.shared.s8 	%r705, [%r584];
$L__BB30_112:
	ld.param.u32 	%r667, [_Z9sw_kernelILi32ELi992EEvPKhiPiS1_S2_iS2_i_param_7];
	setp.eq.s32 	%p82, %r21, 29;
	add.s32 	%r585, %r705, %r165;
	cvt.u32.u16 	%r170, %rs150;
	max.u32 	%r586, %r170, %r166;
	add.s32 	%r587, %r586, %r667;
	max.s32 	%r588, %r585, %r587;
	max.s32 	%r589, %r588, 0;
	cvt.u16.u32 	%rs150, %r589;
	and.b32  	%r171, %r589, 65535;
	max.u32 	%r708, %r708, %r171;
	@%p82 bra 	$L__BB30_119;
	mov.b32 	%r706, -4;
	@%p24 bra 	$L__BB30_115;
	mov.u32 	%r591, %tid.x;
	mov.u32 	%r592, _ZZ9sw_kernelILi32ELi992EEvPKhiPiS1_S2_iS2_iE17s_query_seq_sdata;
	mad.lo.s32 	%r593, %r591, 31, %r592;
	ld.shared.u8 	%r594, [%r593+29];
	add.s32 	%r595, %r27, %r594;
	mov.u32 	%r596, _ZZ9sw_kernelILi32ELi992EEvPKhiPiS1_S2_iS2_iE17s_blosum62_matrix;
	add.s32 	%r597, %r596, %r595;
	ld.shared.s8 	%r706, [%r597];
$L__BB30_115:
	ld.param.u32 	%r668, [_Z9sw_kernelILi32ELi992EEvPKhiPiS1_S2_iS2_i_param_7];
	setp.eq.s32 	%p84, %r21, 30;
	add.s32 	%r598, %r706, %r170;
	cvt.u32.u16 	%r175, %rs149;
	max.u32 	%r599, %r175, %r171;
	add.s32 	%r600, %r599, %r668;
	max.s32 	%r601, %r598, %r600;
	max.s32 	%r602, %r601, 0;
	cvt.u16.u32 	%rs149, %r602;
	and.b32  	%r176, %r602, 65535;
	max.u32 	%r708, %r708, %r176;
	@%p84 bra 	$L__BB30_119;
	mov.b32 	%r707, -4;
	@%p24 bra 	$L__BB30_118;
	mov.u32 	%r604, %tid.x;
	mov.u32 	%r605, _ZZ9sw_kernelILi32ELi992EEvPKhiPiS1_S2_iS2_iE17s_query_seq_sdata;
	mad.lo.s32 	%r606, %r604, 31, %r605;
	ld.shared.u8 	%r607, [%r606+30];
	add.s32 	%r608, %r27, %r607;
	mov.u32 	%r609, _ZZ9sw_kernelILi32ELi992EEvPKhiPiS1_S2_iS2_iE17s_blosum62_matrix;
	add.s32 	%r610, %r609, %r608;
	ld.shared.s8 	%r707, [%r610];
$L__BB30_118:
	ld.param.u32 	%r669, [_Z9sw_kernelILi32ELi992EEvPKhiPiS1_S2_iS2_i_param_7];
	add.s32 	%r611, %r707, %r175;
	max.u32 	%r612, %r25, %r176;
	add.s32 	%r613, %r612, %r669;
	max.s32 	%r614, %r611, %r613;
	max.s32 	%r615, %r614, 0;
	cvt.u16.u32 	%rs148, %r615;
	and.b32  	%r616, %r615, 65535;
	max.u32 	%r708, %r708, %r616;
$L__BB30_119:
	cvt.u32.u16 	%r617, %rs148;
	shfl.sync.up.b32	%r618|%p86, %r617, 1, 0, -1;
	add.s32 	%r675, %r675, 1;
	add.s64 	%rd46, %rd46, 1;
	setp.ne.s32 	%p87, %r675, -1;
	@%p87 bra 	$L__BB30_25;
$L__BB30_120:
	mov.u32 	%r184, %tid.x;
	shl.b32 	%r619, %r184, 2;
	mov.u32 	%r620, _ZZ9sw_kernelILi32ELi992EEvPKhiPiS1_S2_iS2_iE17s_reduction_array;
	add.s32 	%r185, %r620, %r619;
	st.shared.u32 	[%r185], %r708;
	bar.warp.sync 	-1;
	setp.gt.u32 	%p88, %r184, 15;
	@%p88 bra 	$L__BB30_122;
	ld.shared.u32 	%r621, [%r185];
	ld.shared.u32 	%r622, [%r185+64];
	max.s32 	%r623, %r621, %r622;
	st.shared.u32 	[%r185], %r623;
$L__BB30_122:
	bar.warp.sync 	-1;
	setp.gt.u32 	%p89, %r184, 7;
	@%p89 bra 	$L__BB30_124;
	ld.shared.u32 	%r624, [%r185];
	ld.shared.u32 	%r625, [%r185+32];
	max.s32 	%r626, %r624, %r625;
	st.shared.u32 	[%r185], %r626;
$L__BB30_124:
	bar.warp.sync 	-1;
	setp.gt.u32 	%p90, %r184, 3;
	@%p90 bra 	$L__BB30_126;
	ld.shared.u32 	%r627, [%r185];
	ld.shared.u32 	%r628, [%r185+16];
	max.s32 	%r629, %r627, %r628;
	st.shared.u32 	[%r185], %r629;
$L__BB30_126:
	bar.warp.sync 	-1;
	setp.gt.u32 	%p91, %r184, 1;
	@%p91 bra 	$L__BB30_128;
	ld.shared.u32 	%r630, [%r185];
	ld.shared.u32 	%r631, [%r185+8];
	max.s32 	%r632, %r630, %r631;
	st.shared.u32 	[%r185], %r632;
$L__BB30_128:
	bar.warp.sync 	-1;
	setp.ne.s32 	%p92, %r184, 0;
	@%p92 bra 	$L__BB30_130;
	ld.shared.u32 	%r633, [%r185];
	ld.shared.u32 	%r634, [_ZZ9sw_kernelILi32ELi992EEvPKhiPiS1_S2_iS2_iE17s_reduction_array+4];
	max.s32 	%r635, %r633, %r634;
	st.shared.u32 	[%r185], %r635;
$L__BB30_130:
	setp.ne.s32 	%p93, %r184, 0;
	bar.warp.sync 	-1;
	@%p93 bra 	$L__BB30_132;
	ld.param.u64 	%rd42, [_Z9sw_kernelILi32ELi992EEvPKhiPiS1_S2_iS2_i_param_6];
	mov.u32 	%r636, %ctaid.x;
	ld.shared.u32 	%r637, [_ZZ9sw_kernelILi32ELi992EEvPKhiPiS1_S2_iS2_iE17s_reduction_array];
	cvta.to.global.u64 	%rd37, %rd42;
	mul.wide.u32 	%rd38, %r636, 4;
	add.s64 	%rd39, %rd37, %rd38;
	st.global.u32 	[%rd39], %r637;
$L__BB30_132:
	bar.sync 	0;
$L__BB30_133:
	ret;

}
	// .globl	_Z9sw_kernelILi32ELi1024EEvPKhiPiS1_S2_iS2_i
.visible .entry _Z9sw_kernelILi32ELi1024EEvPKhiPiS1_S2_iS2_i(
	.param .u64 .ptr .align 1 _Z9sw_kernelILi32ELi1024EEvPKhiPiS1_S2_iS2_i_param_0,
	.param .u32 _Z9sw_kernelILi32ELi1024EEvPKhiPiS1_S2_iS2_i_param_1,
	.param .u64 .ptr .align 1 _Z9sw_kernelILi32ELi1024EEvPKhiPiS1_S2_iS2_i_param_2,
	.param .u64 .ptr .align 1 _Z9sw_kernelILi32ELi1024EEvPKhiPiS1_S2_iS2_i_param_3,
	.param .u64 .ptr .align 1 _Z9sw_kernelILi32ELi1024EEvPKhiPiS1_S2_iS2_i_param_4,
	.param .u32 _Z9sw_kernelILi32ELi1024EEvPKhiPiS1_S2_iS2_i_param_5,
	.param .u64 .ptr .align 1 _Z9sw_kernelILi32ELi1024EEvPKhiPiS1_S2_iS2_i_param_6,
	.param .u32 _Z9sw_kernelILi32ELi1024EEvPKhiPiS1_S2_iS2_i_param_7
)
{
	.reg .pred 	%p<95>;
	.reg .b16 	%rs<184>;
	.reg .b32 	%r<601>;
	.reg .b64 	%rd<47>;
	// demoted variable
	.shared .align 1 .b8 _ZZ9sw_kernelILi32ELi1024EEvPKhiPiS1_S2_iS2_iE17s_blosum62_matrix[400];
	// demoted variable
	.shared .align 1 .b8 _ZZ9sw_kernelILi32ELi1024EEvPKhiPiS1_S2_iS2_iE17s_query_seq_sdata[1024];
	// demoted variable
	.shared .align 4 .b8 _ZZ9sw_kernelILi32ELi1024EEvPKhiPiS1_S2_iS2_iE17s_reduction_array[128];
	ld.param.u64 	%rd19, [_Z9sw_kernelILi32ELi1024EEvPKhiPiS1_S2_iS2_i_param_0];
	ld.param.u32 	%r191, [_Z9sw_kernelILi32ELi1024EEvPKhiPiS1_S2_iS2_i_param_1];
	ld.param.u64 	%rd15, [_Z9sw_kernelILi32ELi1024EEvPKhiPiS1_S2_iS2_i_param_2];
	ld.param.u64 	%rd16, [_Z9sw_kernelILi32ELi1024EEvPKhiPiS1_S2_iS2_i_param_3];
	ld.param.u64 	%rd17, [_Z9sw_kernelILi32ELi1024EEvPKhiPiS1_S2_iS2_i_param_4];
	ld.param.u32 	%r193, [_Z9sw_kernelILi32ELi1024EEvPKhiPiS1_S2_iS2_i_param_5];
	ld.param.u64 	%rd18, [_Z9sw_kernelILi32ELi1024EEvPKhiPiS1_S2_iS2_i_param_6];
	ld.param.u32 	%r192, [_Z9sw_kernelILi32ELi1024EEvPKhiPiS1_S2_iS2_i_param_7];
	cvta.to.global.u64 	%rd1, %rd19;
	cvta.to.global.u64 	%rd2, %rd18;
	mov.u32 	%r1, %ctaid.x;
	setp.ge.s32 	%p1, %r1, %r193;
	@%p1 bra 	$L__BB31_135;
	cvta.to.global.u64 	%rd20, %rd15;
	cvta.to.global.u64 	%rd21, %rd17;
	mul.wide.u32 	%rd22, %r1, 4;
	add.s64 	%rd23, %rd20, %rd22;
	ld.global.u32 	%r194, [%rd23];
	mul.wide.s32 	%rd24, %r194, 4;
	add.s64 	%rd25, %rd21, %rd24;
	ld.global.u32 	%r195, [%rd25+-4];
	ld.global.u32 	%r196, [%rd25];
	not.b32 	%r197, %r195;
	add.s32 	%r4, %r196, %r197;
	setp.ne.s32 	%p2, %r191, 0;
	setp.ne.s32 	%p3, %r4, 0;
	and.pred  	%p4, %p2, %p3;
	setp.lt.s32 	%p5, %r191, 1025;
	and.pred  	%p6, %p5, %p4;
	setp.le.s32 	%p7, %r195, %r196;
	and.pred  	%p8, %p6, %p7;
	@%p8 bra 	$L__BB31_3;
	add.s64 	%rd41, %rd2, %rd22;
	mov.b32 	%r559, -1;
	st.global.u32 	[%rd41], %r559;
	bra.uni 	$L__BB31_135;
$L__BB31_3:
	mov.u32 	%r5, %tid.x;
	setp.gt.u32 	%p9, %r5, 399;
	@%p9 bra 	$L__BB31_6;
	cvt.u64.u32 	%rd26, %r5;
	mov.u64 	%rd27, blosum62_matrix_cuda_global;
	add.s64 	%rd44, %rd27, %rd26;
	mov.u32 	%r198, _ZZ9sw_kernelILi32ELi1024EEvPKhiPiS1_S2_iS2_iE17s_blosum62_matrix;
	mov.u32 	%r563, %r5;
$L__BB31_5:
	ld.global.u8 	%rs108, [%rd44];
	add.s32 	%r199, %r198, %r563;
	st.shared.u8 	[%r199], %rs108;
	add.s32 	%r15, %r563, 32;
	add.s64 	%rd44, %rd44, 32;
	setp.lt.u32 	%p10, %r563, 368;
	mov.u32 	%r563, %r15;
	@%p10 bra 	$L__BB31_5;
$L__BB31_6:
	max.u32 	%r200, %r5, 992;
	sub.s32 	%r201, %r200, %r5;
	add.s32 	%r6, %r201, 31;
	and.b32  	%r202, %r6, 96;
	setp.eq.s32 	%p11, %r202, 96;
	mov.u32 	%r562, %r5;
	@%p11 bra 	$L__BB31_11;
	cvt.u64.u32 	%rd28, %r5;
	add.s64 	%rd43, %rd1, %rd28;
	shr.u32 	%r203, %r6, 5;
	add.s32 	%r204, %r203, 1;
	and.b32  	%r205, %r204, 3;
	neg.s32 	%r560, %r205;
	mov.u32 	%r206, _ZZ9sw_kernelILi32ELi1024EEvPKhiPiS1_S2_iS2_iE17s_query_seq_sdata;
	mov.u32 	%r562, %r5;
$L__BB31_8:
	.pragma "nounroll";
	setp.ge.s32 	%p12, %r562, %r191;
	mov.b16 	%rs115, 0;
	@%p12 bra 	$L__BB31_10;
	ld.global.u8 	%rs115, [%rd43];
$L__BB31_10:
	add.s32 	%r207, %r206, %r562;
	st.shared.u8 	[%r207], %rs115;
	add.s32 	%r562, %r562, 32;
	add.s64 	%rd43, %rd43, 32;
	add.s32 	%r560, %r560, 1;
	setp.ne.s32 	%p13, %r560, 0;
	@%p13 bra 	$L__BB31_8;
$L__BB31_11:
	setp.lt.u32 	%p14, %r6, 96;
	@%p14 bra 	$L__BB31_22;
	add.s32 	%r564, %r562, 64;
	cvt.u64.u32 	%rd29, %r562;
	add.s64 	%rd30, %rd29, %rd1;
	add.s64 	%rd45, %rd30, 64;
	mov.u32 	%r208, _ZZ9sw_kernelILi32ELi1024EEvPKhiPiS1_S2_iS2_iE17s_query_seq_sdata;
$L__BB31_13:
	add.s32 	%r17, %r564, -64;
	setp.ge.s32 	%p15, %r17, %r191;
	mov.b16 	%rs116, 0;
	@%p15 bra 	$L__BB31_15;
	ld.global.u8 	%rs116, [%rd45+-64];
$L__BB31_15:
	add.s32 	%r209, %r208, %r564;
	add.s32 	%r18, %r209, 96;
	st.shared.u8 	[%r209+-64], %rs116;
	add.s32 	%r210, %r17, 32;
	setp.ge.s32 	%p16, %r210, %r191;
	mov.b16 	%rs117, 0;
	@%p16 bra 	$L__BB31_17;
	ld.global.u8 	%rs117, [%rd45+-32];
$L__BB31_17:
	st.shared.u8 	[%r18+-128], %rs117;
	setp.ge.s32 	%p17, %r564, %r191;
	mov.b16 	%rs118, 0;
	@%p17 bra 	$L__BB31_19;
	ld.global.u8 	%rs118, [%rd45];
$L__BB31_19:
	st.shared.u8 	[%r18+-96], %rs118;
	add.s32 	%r19, %r564, 32;
	setp.ge.s32 	%p18, %r19, %r191;
	mov.b16 	%rs119, 0;
	@%p18 bra 	$L__BB31_21;
	ld.global.u8 	%rs119, [%rd45+32];
$L__BB31_21:
	st.shared.u8 	[%r18+-64], %rs119;
	add.s32 	%r564, %r564, 128;
	add.s64 	%rd45, %rd45, 128;
	add.s32 	%r211, %r19, -96;
	setp.lt.u32 	%p19, %r211, 896;
	@%p19 bra 	$L__BB31_13;
$L__BB31_22:
	setp.lt.s32 	%p20, %r4, 1;
	mov.b32 	%r599, 0;
	@%p20 bra 	$L__BB31_122;
	cvt.s64.s32 	%rd31, %r195;
	shl.b32 	%r214, %r5, 5;
	max.s32 	%r215, %r191, %r214;
	sub.s32 	%r21, %r215, %r214;
	mov.u32 	%r216, _ZZ9sw_kernelILi32ELi1024EEvPKhiPiS1_S2_iS2_iE17s_query_seq_sdata;
	add.s32 	%r22, %r216, %r214;
	sub.s32 	%r565, %r195, %r196;
	cvta.to.global.u64 	%rd32, %rd16;
	add.s64 	%rd33, %rd31, %rd32;
	add.s64 	%rd46, %rd33, 1;
	mov.b32 	%r599, 0;
	mov.b16 	%rs152, 0;
	mov.u64 	%rd35, char_to_uint;
	mov.u16 	%rs153, %rs152;
	mov.u16 	%rs154, %rs152;
	mov.u16 	%rs155, %rs152;
	mov.u16 	%rs156, %rs152;
	mov.u16 	%rs157, %rs152;
	mov.u16 	%rs158, %rs152;
	mov.u16 	%rs159, %rs152;
	mov.u16 	%rs160, %rs152;
	mov.u16 	%rs161, %rs152;
	mov.u16 	%rs162, %rs152;
	mov.u16 	%rs163, %rs152;
	mov.u16 	%rs164, %rs152;
	mov.u16 	%rs165, %rs152;
	mov.u16 	%rs166, %rs152;
	mov.u16 	%rs167, %rs152;
	mov.u16 	%rs168, %rs152;
	mov.u16 	%rs169, %rs152;
	mov.u16 	%rs170, %rs152;
	mov.u16 	%rs171, %rs152;
	mov.u16 	%rs172, %rs152;
	mov.u16 	%rs173, %rs152;
	mov.u16 	%rs174, %rs152;
	mov.u16 	%rs175, %rs152;
	mov.u16 	%rs176, %rs152;
	mov.u16 	%rs177, %rs152;
	mov.u16 	%rs178, %rs152;
	mov.u16 	%rs179, %rs152;
	mov.u16 	%rs180, %rs152;
	mov.u16 	%rs181, %rs152;
	mov.u16 	%rs182, %rs152;
	mov.u16 	%rs183, %rs152;
$L__BB31_24:
	setp.eq.s32 	%p21, %r21, 0;
	cvt.u32.u16 	%r26, %rs152;
	shfl.sync.up.b32	%r27|%p22, %r26, 1, 0, -1;
	ld.global.s8 	%rd34, [%rd46];
	add.s64 	%rd36, %rd35, %rd34;
	ld.const.u8 	%rs43, [%rd36];
	mul.wide.u16 	%r28, %rs43, 20;
	@%p21 bra 	$L__BB31_121;
	setp.gt.u16 	%p23, %rs43, 19;
	mov.b32 	%r567, -4;
	@%p23 bra 	$L__BB31_27;
	ld.shared.u8 	%r218, [%r22];
	add.s32 	%r219, %r28, %r218;
	mov.u32 	%r220, _ZZ9sw_kernelILi32ELi1024EEvPKhiPiS1_S2_iS2_iE17s_blosum62_matrix;
	add.s32 	%r221, %r220, %r219;
	ld.shared.s8 	%r567, [%r221];
$L__BB31_27:
	setp.eq.s32 	%p24, %r21, 1;
	setp.eq.s32 	%p25, %r5, 0;
	and.b32  	%r222, %r27, 65535;
	selp.b32 	%r223, 0, %r222, %p25;
	add.s32 	%r224, %r567, %r223;
	cvt.u32.u16 	%r31, %rs183;
	add.s32 	%r225, %r192, %r31;
	max.s32 	%r226, %r224, %r225;
	max.s32 	%r227, %r226, 0;
	cvt.u16.u32 	%rs183, %r227;
	and.b32  	%r32, %r227, 65535;
	max.s32 	%r599, %r599, %r32;
	@%p24 bra 	$L__BB31_121;
	mov.b32 	%r568, -4;
	@%p23 bra 	$L__BB31_30;
	ld.shared.u8 	%r229, [%r22+1];
	add.s32 	%r230, %r28, %r229;
	mov.u32 	%r231, _ZZ9sw_kernelILi32ELi1024EEvPKhiPiS1_S2_iS2_iE17s_blosum62_matrix;
	add.s32 	%r232, %r231, %r230;
	ld.shared.s8 	%r568, [%r232];
$L__BB31_30:
	setp.eq.s32 	%p27, %r21, 2;
	add.s32 	%r233, %r568, %r31;
	cvt.u32.u16 	%r36, %rs182;
	max.u32 	%r234, %r36, %r32;
	add.s32 	%r235, %r234, %r192;
	max.s32 	%r236, %r233, %r235;
	max.s32 	%r237, %r236, 0;
	cvt.u16.u32 	%rs182, %r237;
	and.b32  	%r37, %r237, 65535;
	max.u32 	%r599, %r599, %r37;
	@%p27 bra 	$L__BB31_121;
	mov.b32 	%r569, -4;
	@%p23 bra 	$L__BB31_33;
	ld.shared.u8 	%r239, [%r22+2];
	add.s32 	%r240, %r28, %r239;
	mov.u32 	%r241, _ZZ9sw_kernelILi32ELi1024EEvPKhiPiS1_S2_iS2_iE17s_blosum62_matrix;
	add.s32 	%r242, %r241, %r240;
	ld.shared.s8 	%r569, [%r242];
$L__BB31_33:
	setp.eq.s32 	%p29, %r21, 3;
	add.s32 	%r243, %r569, %r36;
	cvt.u32.u16 	%r41, %rs181;
	max.u32 	%r244, %r41, %r37;
	add.s32 	%r245, %r244, %r192;
	max.s32 	%r246, %r243, %r245;
	max.s32 	%r247, %r246, 0;
	cvt.u16.u32 	%rs181, %r247;
	and.b32  	%r42, %r247, 65535;
	max.u32 	%r599, %r599, %r42;
	@%p29 bra 	$L__BB31_121;
	mov.b32 	%r570, -4;
	@%p23 bra 	$L__BB31_36;
	ld.shared.u8 	%r249, [%r22+3];
	add.s32 	%r250, %r28, %r249;
	mov.u32 	%r251, _ZZ9sw_kernelILi32ELi1024EEvPKhiPiS1_S2_iS2_iE17s_blosum62_matrix;
	add.s32 	%r252, %r251, %r250;
	ld.shared.s8 	%r570, [%r252];
$L__BB31_36:
	setp.eq.s32 	%p31, %r21, 4;
	add.s32 	%r253, %r570, %r41;
	cvt.u32.u16 	%r46, %rs180;
	max.u32 	%r254, %r46, %r42;
	add.s32 	%r255, %r254, %r192;
	max.s32 	%r256, %r253, %r255;
	max.s32 	%r257, %r256, 0;
	cvt.u16.u32 	%rs180, %r257;
	and.b32  	%r47, %r257, 65535;
	max.u32 	%r599, %r599, %r47;
	@%p31 bra 	$L__BB31_121;
	mov.b32 	%r571, -4;
	@%p23 bra 	$L__BB31_39;
	ld.shared.u8 	%r259, [%r22+4];
	add.s32 	%r260, %r28, %r259;
	mov.u32 	%r261, _ZZ9sw_kernelILi32ELi1024EEvPKhiPiS1_S2_iS2_iE17s_blosum62_matrix;
	add.s32 	%r262, %r261, %r260;
	ld.shared.s8 	%r571, [%r262];
$L__BB31_39:
	setp.eq.s32 	%p33, %r21, 5;
	add.s32 	%r263, %r571, %r46;
	cvt.u32.u16 	%r51, %rs179;
	max.u32 	%r264, %r51, %r47;
	add.s32 	%r265, %r264, %r192;
	max.s32 	%r266, %r263, %r265;
	max.s32 	%r267, %r266, 0;
	cvt.u16.u32 	%rs179, %r267;
	and.b32  	%r52, %r267, 65535;
	max.u32 	%r599, %r599, %r52;
	@%p33 bra 	$L__BB31_121;
	mov.b32 	%r572, -4;
	@%p23 bra 	$L__BB31_42;
	ld.shared.u8 	%r269, [%r22+5];
	add.s32 	%r270, %r28, %r269;
	mov.u32 	%r271, _ZZ9sw_kernelILi32ELi1024EEvPKhiPiS1_S2_iS2_iE17s_blosum62_matrix;
	add.s32 	%r272, %r271, %r270;
	ld.shared.s8 	%r572, [%r272];
$L__BB31_42:
	setp.eq.s32 	%p35, %r21, 6;
	add.s32 	%r273, %r572, %r51;
	cvt.u32.u16 	%r56, %rs178;
	max.u32 	%r274, %r56, %r52;
	add.s32 	%r275, %r274, %r192;
	max.s32 	%r276, %r273, %r275;
	max.s32 	%r277, %r276, 0;
	cvt.u16.u32 	%rs178, %r277;
	and.b32  	%r57, %r277, 65535;
	max.u32 	%r599, %r599, %r57;
	@%p35 bra 	$L__BB31_121;
	mov.b32 	%r573, -4;
	@%p23 bra 	$L__BB31_45;
	ld.shared.u8 	%r279, [%r22+6];
	add.s32 	%r280, %r28, %r279;
	mov.u32 	%r281, _ZZ9sw_kernelILi32ELi1024EEvPKhiPiS1_S2_iS2_iE17s_blosum62_matrix;
	add.s32 	%r282, %r281, %r280;
	ld.shared.s8 	%r573, [%r282];
$L__BB31_45:
	setp.eq.s32 	%p37, %r21, 7;
	add.s32 	%r283, %r573, %r56;
	cvt.u32.u16 	%r61, %rs177;
	max.u32 	%r284, %r61, %r57;
	add.s32 	%r285, %r284, %r192;
	max.s32 	%r286, %r283, %r285;
	max.s32 	%r287, %r286, 0;
	cvt.u16.u32 	%rs177, %r287;
	and.b32  	%r62, %r287, 65535;
	max.u32 	%r599, %r599, %r62;
	@%p37 bra 	$L__BB31_121;
	mov.b32 	%r574, -4;
	@%p23 bra 	$L__BB31_48;
	ld.shared.u8 	%r289, [%r22+7];
	add.s32 	%r290, %r28, %r289;
	mov.u32 	%r291, _ZZ9sw_kernelILi32ELi1024EEvPKhiPiS1_S2_iS2_iE17s_blosum62_matrix;
	add.s32 	%r292, %r291, %r290;
	ld.shared.s8 	%r574, [%r292];
$L__BB31_48:
	setp.eq.s32 	%p39, %r21, 8;
	add.s32 	%r293, %r574, %r61;
	cvt.u32.u16 	%r66, %rs176;
	max.u32 	%r294, %r66, %r62;
	add.s32 	%r295, %r294, %r192;
	max.s32 	%r296, %r293, %r295;
	max.s32 	%r297, %r296, 0;
	cvt.u16.u32 	%rs176, %r297;
	and.b32  	%r67, %r297, 65535;
	max.u32 	%r599, %r599, %r67;
	@%p39 bra 	$L__BB31_121;
	mov.b32 	%r575, -4;
	@%p23 bra 	$L__BB31_51;
	ld.shared.u8 	%r299, [%r22+8];
	add.s32 	%r300, %r28, %r299;
	mov.u32 	%r301, _ZZ9sw_kernelILi32ELi1024EEvPKhiPiS1_S2_iS2_iE17s_blosum62_matrix;
	add.s32 	%r302, %r301, %r300;
	ld.shared.s8 	%r575, [%r302];
$L__BB31_51:
	setp.eq.s32 	%p41, %r21, 9;
	add.s32 	%r303, %r575, %r66;
	cvt.u32.u16 	%r71, %rs175;
	max.u32 	%r304, %r71, %r67;
	add.s32 	%r305, %r304, %r192;
	max.s32 	%r306, %r303, %r305;
	max.s32 	%r307, %r306, 0;
	cvt.u16.u32 	%rs175, %r307;
	and.b32  	%r72, %r307, 65535;
	max.u32 	%r599, %r599, %r72;
	@%p41 bra 	$L__BB31_121;
	mov.b32 	%r576, -4;
	@%p23 bra 	$L__BB31_54;
	ld.shared.u8 	%r309, [%r22+9];
	add.s32 	%r310, %r28, %r309;
	mov.u32 	%r311, _ZZ9sw_kernelILi32ELi1024EEvPKhiPiS1_S2_iS2_iE17s_blosum62_matrix;
	add.s32 	%r312, %r311, %r310;
	ld.shared.s8 	%r576, [%r312];
$L__BB31_54:
	setp.eq.s32 	%p43, %r21, 10;
	add.s32 	%r313, %r576, %r71;
	cvt.u32.u16 	%r76, %rs174;
	max.u32 	%r314, %r76, %r72;
	add.s32 	%r315, %r314, %r192;
	max.s32 	%r316, %r313, %r315;
	max.s32 	%r317, %r316, 0;
	cvt.u16.u32 	%rs174, %r317;
	and.b32  	%r77, %r317, 65535;
	max.u32 	%r599, %r599, %r77;
	@%p43 bra 	$L__BB31_121;
	mov.b32 	%r577, -4;
	@%p23 bra 	$L__BB31_57;
	ld.shared.u8 	%r319, [%r22+10];
	add.s32 	%r320, %r28, %r319;
	mov.u32 	%r321, _ZZ9sw_kernelILi32ELi1024EEvPKhiPiS1_S2_iS2_iE17s_blosum62_matrix;
	add.s32 	%r322, %r321, %r320;
	ld.shared.s8 	%r577, [%r322];
$L__BB31_57:
	setp.eq.s32 	%p45, %r21, 11;
	add.s32 	%r323, %r577, %r76;
	cvt.u32.u16 	%r81, %rs173;
	max.u32 	%r324, %r81, %r77;
	add.s32 	%r325, %r324, %r192;
	max.s32 	%r326, %r323, %r325;
	max.s32 	%r327, %r326, 0;
	cvt.u16.u32 	%rs173, %r327;
	and.b32  	%r82, %r327, 65535;
	max.u32 	%r599, %r599, %r82;
	@%p45 bra 	$L__BB31_121;
	mov.b32 	%r578, -4;
	@%p23 bra 	$L__BB31_60;
	ld.shared.u8 	%r329, [%r22+11];
	add.s32 	%r330, %r28, %r329;
	mov.u32 	%r331, _ZZ9sw_kernelILi32ELi1024EEvPKhiPiS1_S2_iS2_iE17s_blosum62_matrix;
	add.s32 	%r332, %r331, %r330;
	ld.shared.s8 	%r578, [%r332];
$L__BB31_60:
	setp.eq.s32 	%p47, %r21, 12;
	add.s32 	%r333, %r578, %r81;
	cvt.u32.u16 	%r86, %rs172;
	max.u32 	%r334, %r86, %r82;
	add.s32 	%r335, %r334, %r192;
	max.s32 	%r336, %r333, %r335;
	max.s32 	%r337, %r336, 0;
	cvt.u16.u32 	%rs172, %r337;
	and.b32  	%r87, %r337, 65535;
	max.u32 	%r599, %r599, %r87;
	@%p47 bra 	$L__BB31_121;
	mov.b32 	%r579, -4;
	@%p23 bra 	$L__BB31_63;
	ld.shared.u8 	%r339, [%r22+12];
	add.s32 	%r340, %r28, %r339;
	mov.u32 	%r341, _ZZ9sw_kernelILi32ELi1024EEvPKhiPiS1_S2_iS2_iE17s_blosum62_matrix;
	add.s32 	%r342, %r341, %r340;
	ld.shared.s8 	%r579, [%r342];
$L__BB31_63:
	setp.eq.s32 	%p49, %r21, 13;
	add.s32 	%r343, %r579, %r86;
	cvt.u32.u16 	%r91, %rs171;
	max.u32 	%r344, %r91, %r87;
	add.s32 	%r345, %r344, %r192;
	max.s32 	%r346, %r343, %r345;
	max.s32 	%r347, %r346, 0;
	cvt.u16.u32 	%rs171, %r347;
	and.b32  	%r92, %r347, 65535;
	max.u32 	%r599, %r599, %r92;
	@%p49 bra 	$L__BB31_121;
	mov.b32 	%r580, -4;
	@%p23 bra 	$L__BB31_66;
	ld.shared.u8 	%r349, [%r22+13];
	add.s32 	%r350, %r28, %r349;
	mov.u32 	%r351, _ZZ9sw_kernelILi32ELi1024EEvPKhiPiS1_S2_iS2_iE17s_blosum62_matrix;
	add.s32 	%r352, %r351, %r350;
	ld.shared.s8 	%r580, [%r352];
$L__BB31_66:
	setp.eq.s32 	%p51, %r21, 14;
	add.s32 	%r353, %r580, %r91;
	cvt.u32.u16 	%r96, %rs170;
	max.u32 	%r354, %r96, %r92;
	add.s32 	%r355, %r354, %r192;
	max.s32 	%r356, %r353, %r355;
	max.s32 	%r357, %r356, 0;
	cvt.u16.u32 	%rs170, %r357;
	and.b32  	%r97, %r357, 65535;
	max.u32 	%r599, %r599, %r97;
	@%p51 bra 	$L__BB31_121;
	mov.b32 	%r581, -4;
	@%p23 bra 	$L__BB31_69;
	ld.shared.u8 	%r359, [%r22+14];
	add.s32 	%r360, %r28, %r359;
	mov.u32 	%r361, _ZZ9sw_kernelILi32ELi1024EEvPKhiPiS1_S2_iS2_iE17s_blosum62_matrix;
	add.s32 	%r362, %r361, %r360;
	ld.shared.s8 	%r581, [%r362];
$L__BB31_69:
	setp.eq.s32 	%p53, %r21, 15;
	add.s32 	%r363, %r581, %r96;
	cvt.u32.u16 	%r101, %rs169;
	max.u32 	%r364, %r101, %r97;
	add.s32 	%r365, %r364, %r192;
	max.s32 	%r366, %r363, %r365;
	max.s32 	%r367, %r366, 0;
	cvt.u16.u32 	%rs169, %r367;
	and.b32  	%r102, %r367, 65535;
	max.u32 	%r599, %r599, %r102;
	@%p53 bra 	$L__BB31_121;
	mov.b32 	%r582, -4;
	@%p23 bra 	$L__BB31_72;
	ld.shared.u8 	%r369, [%r22+15];
	add.s32 	%r370, %r28, %r369;
	mov.u32 	%r371, _ZZ9sw_kernelILi32ELi1024EEvPKhiPiS1_S2_iS2_iE17s_blosum62_matrix;
	add.s32 	%r372, %r371, %r370;
	ld.shared.s8 	%r582, [%r372];
$L__BB31_72:
	setp.eq.s32 	%p55, %r21, 16;
	add.s32 	%r373, %r582, %r101;
	cvt.u32.u16 	%r106, %rs168;
	max.u32 	%r374, %r106, %r102;
	add.s32 	%r375, %r374, %r192;
	max.s32 	%r376, %r373, %r375;
	max.s32 	%r377, %r376, 0;
	cvt.u16.u32 	%rs168, %r377;
	and.b32  	%r107, %r377, 65535;
	max.u32 	%r599, %r599, %r107;
	@%p55 bra 	$L__BB31_121;
	mov.b32 	%r583, -4;
	@%p23 bra 	$L__BB31_75;
	ld.shared.u8 	%r379, [%r22+16];
	add.s32 	%r380, %r28, %r379;
	mov.u32 	%r381, _ZZ9sw_kernelILi32ELi1024EEvPKhiPiS1_S2_iS2_iE17s_blosum62_matrix;
	add.s32 	%r382, %r381, %r380;
	ld.shared.s8 	%r583, [%r382];
$L__BB31_75:
	setp.eq.s32 	%p57, %r21, 17;
	add.s32 	%r383, %r583, %r106;
	cvt.u32.u16 	%r111, %rs167;
	max.u32 	%r384, %r111, %r107;
	add.s32 	%r385, %r384, %r192;
	max.s32 	%r386, %r383, %r385;
	max.s32 	%r387, %r386, 0;
	cvt.u16.u32 	%rs167, %r387;
	and.b32  	%r112, %r387, 65535;
	max.u32 	%r599, %r599, %r112;
	@%p57 bra 	$L__BB31_121;
	mov.b32 	%r584, -4;
	@%p23 bra 	$L__BB31_78;
	ld.shared.u8 	%r389, [%r22+17];
	add.s32 	%r390, %r28, %r389;
	mov.u32 	%r391, _ZZ9sw_kernelILi32ELi1024EEvPKhiPiS1_S2_iS2_iE17s_blosum62_matrix;
	add.s32 	%r392, %r391, %r390;
	ld.shared.s8 	%r584, [%r392];
$L__BB31_78:
	setp.eq.s32 	%p59, %r21, 18;
	add.s32 	%r393, %r584, %r111;
	cvt.u32.u16 	%r116, %rs166;
	max.u32 	%r394, %r116, %r112;
	add.s32 	%r395, %r394, %r192;
	max.s32 	%r396, %r393, %r395;
	max.s32 	%r397, %r396, 0;
	cvt.u16.u32 	%rs166, %r397;
	and.b32  	%r117, %r397, 65535;
	max.u32 	%r599, %r599, %r117;
	@%p59 bra 	$L__BB31_121;
	mov.b32 	%r585, -4;
	@%p23 bra 	$L__BB31_81;
	ld.shared.u8 	%r399, [%r22+18];
	add.s32 	%r400, %r28, %r399;
	mov.u32 	%r401, _ZZ9sw_kernelILi32ELi1024EEvPKhiPiS1_S2_iS2_iE17s_blosum62_matrix;
	add.s32 	%r402, %r401, %r400;
	ld.shared.s8 	%r585, [%r402];
$L__BB31_81:
	setp.eq.s32 	%p61, %r21, 19;
	add.s32 	%r403, %r585, %r116;
	cvt.u32.u16 	%r121, %rs165;
	max.u32 	%r404, %r121, %r117;
	add.s32 	%r405, %r404, %r192;
	max.s32 	%r406, %r403, %r405;
	max.s32 	%r407, %r406, 0;
	cvt.u16.u32 	%rs165, %r407;
	and.b32  	%r122, %r407, 65535;
	max.u32 	%r599, %r599, %r122;
	@%p61 bra 	$L__BB31_121;
	mov.b32 	%r586, -4;
	@%p23 bra 	$L__BB31_84;
	ld.shared.u8 	%r409, [%r22+19];
	add.s32 	%r410, %r28, %r409;
	mov.u32 	%r411, _ZZ9sw_kernelILi32ELi1024EEvPKhiPiS1_S2_iS2_iE17s_blosum62_matrix;
	add.s32 	%r412, %r411, %r410;
	ld.shared.s8 	%r586, [%r412];
$L__BB31_84:
	setp.eq.s32 	%p63, %r21, 20;
	add.s32 	%r413, %r586, %r121;
	cvt.u32.u16 	%r126, %rs164;
	max.u32 	%r414, %r126, %r122;
	add.s32 	%r415, %r414, %r192;
	max.s32 	%r416, %r413, %r415;
	max.s32 	%r417, %r416, 0;
	cvt.u16.u32 	%rs164, %r417;
	and.b32  	%r127, %r417, 65535;
	max.u32 	%r599, %r599, %r127;
	@%p63 bra 	$L__BB31_121;
	mov.b32 	%r587, -4;
	@%p23 bra 	$L__BB31_87;
	ld.shared.u8 	%r419, [%r22+20];
	add.s32 	%r420, %r28, %r419;
	mov.u32 	%r421, _ZZ9sw_kernelILi32ELi1024EEvPKhiPiS1_S2_iS2_iE17s_blosum62_matrix;
	add.s32 	%r422, %r421, %r420;
	ld.shared.s8 	%r587, [%r422];
$L__BB31_87:
	setp.eq.s32 	%p65, %r21, 21;
	add.s32 	%r423, %r587, %r126;
	cvt.u32.u16 	%r131, %rs163;
	max.u32 	%r424, %r131, %r127;
	add.s32 	%r425, %r424, %r192;
	max.s32 	%r426, %r423, %r425;
	max.s32 	%r427, %r426, 0;
	cvt.u16.u32 	%rs163, %r427;
	and.b32  	%r132, %r427, 65535;
	max.u32 	%r599, %r599, %r132;
	@%p65 bra 	$L__BB31_121;
	mov.b32 	%r588, -4;
	@%p23 bra 	$L__BB31_90;
	ld.shared.u8 	%r429, [%r22+21];
	add.s32 	%r430, %r28, %r429;
	mov.u32 	%r431, _ZZ9sw_kernelILi32ELi1024EEvPKhiPiS1_S2_iS2_iE17s_blosum62_matrix;
	add.s32 	%r432, %r431, %r430;
	ld.shared.s8 	%r588, [%r432];
$L__BB31_90:
	setp.eq.s32 	%p67, %r21, 22;
	add.s32 	%r433, %r588, %r131;
	cvt.u32.u16 	%r136, %rs162;
	max.u32 	%r434, %r136, %r132;
	add.s32 	%r435, %r434, %r192;
	max.s32 	%r436, %r433, %r435;
	max.s32 	%r437, %r436, 0;
	cvt.u16.u32 	%rs162, %r437;
	and.b32  	%r137, %r437, 65535;
	max.u32 	%r599, %r599, %r137;
	@%p67 bra 	$L__BB31_121;
	mov.b32 	%r589, -4;
	@%p23 bra 	$L__BB31_93;
	ld.shared.u8 	%r439, [%r22+22];
	add.s32 	%r440, %r28, %r439;
	mov.u32 	%r441, _ZZ9sw_kernelILi32ELi1024EEvPKhiPiS1_S2_iS2_iE17s_blosum62_matrix;
	add.s32 	%r442, %r441, %r440;
	ld.shared.s8 	%r589, [%r442];
$L__BB31_93:
	setp.eq.s32 	%p69, %r21, 23;
	add.s32 	%r443, %r589, %r136;
	cvt.u32.u16 	%r141, %rs161;
	max.u32 	%r444, %r141, %r137;
	add.s32 	%r445, %r444, %r192;
	max.s32 	%r446, %r443, %r445;
	max.s32 	%r447, %r446, 0;
	cvt.u16.u32 	%rs161, %r447;
	and.b32  	%r142, %r447, 65535;
	max.u32 	%r599, %r599, %r142;
	@%p69 bra 	$L__BB31_121;
	mov.b32 	%r590, -4;
	@%p23 bra 	$L__BB31_96;
	ld.shared.u8 	%r449, [%r22+23];
	add.s32 	%r450, %r28, %r449;
	mov.u32 	%r451, _ZZ9sw_kernelILi32ELi1024EEvPKhiPiS1_S2_iS2_iE17s_blosum62_matrix;
	add.s32 	%r452, %r451, %r450;
	ld.shared.s8 	%r590, [%r452];
$L__BB31_96:
	setp.eq.s32 	%p71, %r21, 24;
	add.s32 	%r453, %r590, %r141;
	cvt.u32.u16 	%r146, %rs160;
	max.u32 	%r454, %r146, %r142;
	add.s32 	%r455, %r454, %r192;
	max.s32 	%r456, %r453, %r455;
	max.s32 	%r457, %r456, 0;
	cvt.u16.u32 	%rs160, %r457;
	and.b32  	%r147, %r457, 65535;
	max.u32 	%r599, %r599, %r147;
	@%p71 bra 	$L__BB31_121;
	mov.b32 	%r591, -4;
	@%p23 bra 	$L__BB31_99;
	ld.shared.u8 	%r459, [%r22+24];
	add.s32 	%r460, %r28, %r459;
	mov.u32 	%r461, _ZZ9sw_kernelILi32ELi1024EEvPKhiPiS1_S2_iS2_iE17s_blosum62_matrix;
	add.s32 	%r462, %r461, %r460;
	ld.shared.s8 	%r591, [%r462];
$L__BB31_99:
	setp.eq.s32 	%p73, %r21, 25;
	add.s32 	%r463, %r591, %r146;
	cvt.u32.u16 	%r151, %rs159;
	max.u32 	%r464, %r151, %r147;
	add.s32 	%r465, %r464, %r192;
	max.s32 	%r466, %r463, %r465;
	max.s32 	%r467, %r466, 0;
	cvt.u16.u32 	%rs159, %r467;
	and.b32  	%r152, %r467, 65535;
	max.u32 	%r599, %r599, %r152;
	@%p73 bra 	$L__BB31_121;
	mov.b32 	%r592, -4;
	@%p23 bra 	$L__BB31_102;
	ld.shared.u8 	%r469, [%r22+25];
	add.s32 	%r470, %r28, %r469;
	mov.u32 	%r471, _ZZ9sw_kernelILi32ELi1024EEvPKhiPiS1_S2_iS2_iE17s_blosum62_matrix;
	add.s32 	%r472, %r471, %r470;
	ld.shared.s8 	%r592, [%r472];
$L__BB31_102:
	setp.eq.s32 	%p75, %r21, 26;
	add.s32 	%r473, %r592, %r151;
	cvt.u32.u16 	%r156, %rs158;
	max.u32 	%r474, %r156, %r152;
	add.s32 	%r475, %r474, %r192;
	max.s32 	%r476, %r473, %r475;
	max.s32 	%r477, %r476, 0;
	cvt.u16.u32 	%rs158, %r477;
	and.b32  	%r157, %r477, 65535;
	max.u32 	%r599, %r599, %r157;
	@%p75 bra 	$L__BB31_121;
	mov.b32 	%r593, -4;
	@%p23 bra 	$L__BB31_105;
	ld.shared.u8 	%r479, [%r22+26];
	add.s32 	%r480, %r28, %r479;
	mov.u32 	%r481, _ZZ9sw_kernelILi32ELi1024EEvPKhiPiS1_S2_iS2_iE17s_blosum62_matrix;
	add.s32 	%r482, %r481, %r480;
	ld.shared.s8 	%r593, [%r482];
$L__BB31_105:
	setp.eq.s32 	%p77, %r21, 27;
	add.s32 	%r483, %r593, %r156;
	cvt.u32.u16 	%r161, %rs157;
	max.u32 	%r484, %r161, %r157;
	add.s32 	%r485, %r484, %r192;
	max.s32 	%r486, %r483, %r485;
	max.s32 	%r487, %r486, 0;
	cvt.u16.u32 	%rs157, %r487;
	and.b32  	%r162, %r487, 65535;
	max.u32 	%r599, %r599, %r162;
	@%p77 bra 	$L__BB31_121;
	mov.b32 	%r594, -4;
	@%p23 bra 	$L__BB31_108;
	ld.shared.u8 	%r489, [%r22+27];
	add.s32 	%r490, %r28, %r489;
	mov.u32 	%r491, _ZZ9sw_kernelILi32ELi1024EEvPKhiPiS1_S2_iS2_iE17s_blosum62_matrix;
	add.s32 	%r492, %r491, %r490;
	ld.shared.s8 	%r594, [%r492];
$L__BB31_108:
	setp.eq.s32 	%p79, %r21, 28;
	add.s32 	%r493, %r594, %r161;
	cvt.u32.u16 	%r166, %rs156;
	max.u32 	%r494, %r166, %r162;
	add.s32 	%r495, %r494, %r192;
	max.s32 	%r496, %r493, %r495;
	max.s32 	%r497, %r496, 0;
	cvt.u16.u32 	%rs156, %r497;
	and.b32  	%r167, %r497, 65535;
	max.u32 	%r599, %r599, %r167;
	@%p79 bra 	$L__BB31_121;
	mov.b32 	%r595, -4;
	@%p23 bra 	$L__BB31_111;
	ld.shared.u8 	%r499, [%r22+28];
	add.s32 	%r500, %r28, %r499;
	mov.u32 	%r501, _ZZ9sw_kernelILi32ELi1024EEvPKhiPiS1_S2_iS2_iE17s_blosum62_matrix;
	add.s32 	%r502, %r501, %r500;
	ld.shared.s8 	%r595, [%r502];
$L__BB31_111:
	setp.eq.s32 	%p81, %r21, 29;
	add.s32 	%r503, %r595, %r166;
	cvt.u32.u16 	%r171, %rs155;
	max.u32 	%r504, %r171, %r167;
	add.s32 	%r505, %r504, %r192;
	max.s32 	%r506, %r503, %r505;
	max.s32 	%r507, %r506, 0;
	cvt.u16.u32 	%rs155, %r507;
	and.b32  	%r172, %r507, 65535;
	max.u32 	%r599, %r599, %r172;
	@%p81 bra 	$L__BB31_121;
	mov.b32 	%r596, -4;
	@%p23 bra 	$L__BB31_114;
	ld.shared.u8 	%r509, [%r22+29];
	add.s32 	%r510, %r28, %r509;
	mov.u32 	%r511, _ZZ9sw_kernelILi32ELi1024EEvPKhiPiS1_S2_iS2_iE17s_blosum62_matrix;
	add.s32 	%r512, %r511, %r510;
	ld.shared.s8 	%r596, [%r512];
$L__BB31_114:
	setp.eq.s32 	%p83, %r21, 30;
	add.s32 	%r513, %r596, %r171;
	cvt.u32.u16 	%r176, %rs154;
	max.u32 	%r514, %r176, %r172;
	add.s32 	%r515, %r514, %r192;
	max.s32 	%r516, %r513, %r515;
	max.s32 	%r517, %r516, 0;
	cvt.u16.u32 	%rs154, %r517;
	and.b32  	%r177, %r517, 65535;
	max.u32 	%r599, %r599, %r177;
	@%p83 bra 	$L__BB31_121;
	mov.b32 	%r597, -4;
	@%p23 bra 	$L__BB31_117;
	ld.shared.u8 	%r519, [%r22+30];
	add.s32 	%r520, %r28, %r519;
	mov.u32 	%r521, _ZZ9sw_kernelILi32ELi1024EEvPKhiPiS1_S2_iS2_iE17s_blosum62_matrix;
	add.s32 	%r522, %r521, %r520;
	ld.shared.s8 	%r597, [%r522];
$L__BB31_117:
	setp.eq.s32 	%p85, %r21, 31;
	add.s32 	%r523, %r597, %r176;
	cvt.u32.u16 	%r181, %rs153;
	max.u32 	%r524, %r181, %r177;
	add.s32 	%r525, %r524, %r192;
	max.s32 	%r526, %r523, %r525;
	max.s32 	%r527, %r526, 0;
	cvt.u16.u32 	%rs153, %r527;
	and.b32  	%r182, %r527, 65535;
	max.u32 	%r599, %r599, %r182;
	@%p85 bra 	$L__BB31_121;
	mov.b32 	%r598, -4;
	@%p23 bra 	$L__BB31_120;
	ld.shared.u8 	%r529, [%r22+31];
	add.s32 	%r530, %r28, %r529;
	mov.u32 	%r531, _ZZ9sw_kernelILi32ELi1024EEvPKhiPiS1_S2_iS2_iE17s_blosum62_matrix;
	add.s32 	%r532, %r531, %r530;
	ld.shared.s8 	%r598, [%r532];
$L__BB31_120:
	add.s32 	%r533, %r598, %r181;
	max.u32 	%r534, %r26, %r182;
	add.s32 	%r535, %r534, %r192;
	max.s32 	%r536, %r533, %r535;
	max.s32 	%r537, %r536, 0;
	cvt.u16.u32 	%rs152, %r537;
	and.b32  	%r538, %r537, 65535;
	max.u32 	%r599, %r599, %r538;
$L__BB31_121:
	cvt.u32.u16 	%r539, %rs152;
	shfl.sync.up.b32	%r540|%p87, %r539, 1, 0, -1;
	add.s32 	%r565, %r565, 1;
	add.s64 	%rd46, %rd46, 1;
	setp.ne.s32 	%p88, %r565, -1;
	@%p88 bra 	$L__BB31_24;
$L__BB31_122:
	shl.b32 	%r541, %r5, 2;
	mov.u32 	%r542, _ZZ9sw_kernelILi32ELi1024EEvPKhiPiS1_S2_iS2_iE17s_reduction_array;
	add.s32 	%r190, %r542, %r541;
	st.shared.u32 	[%r190], %r599;
	bar.warp.sync 	-1;
	setp.gt.u32 	%p89, %r5, 15;
	@%p89 bra 	$L__BB31_124;
	ld.shared.u32 	%r543, [%r190];
	ld.shared.u32 	%r544, [%r190+64];
	max.s32 	%r545, %r543, %r544;
	st.shared.u32 	[%r190], %r545;
$L__BB31_124:
	bar.warp.sync 	-1;
	setp.gt.u32 	%p90, %r5, 7;
	@%p90 bra 	$L__BB31_126;
	ld.shared.u32 	%r546, [%r190];
	ld.shared.u32 	%r547, [%r190+32];
	max.s32 	%r548, %r546, %r547;
	st.shared.u32 	[%r190], %r548;
$L__BB31_126:
	bar.warp.sync 	-1;
	setp.gt.u32 	%p91, %r5, 3;
	@%p91 bra 	$L__BB31_128;
	ld.shared.u32 	%r549, [%r190];
	ld.shared.u32 	%r550, [%r190+16];
	max.s32 	%r551, %r549, %r550;
	st.shared.u32 	[%r190], %r551;
$L__BB31_128:
	bar.warp.sync 	-1;
	setp.gt.u32 	%p92, %r5, 1;
	@%p92 bra 	$L__BB31_130;
	ld.shared.u32 	%r552, [%r190];
	ld.shared.u32 	%r553, [%r190+8];
	max.s32 	%r554, %r552, %r553;
	st.shared.u32 	[%r190], %r554;
$L__BB31_130:
	bar.warp.sync 	-1;
	setp.ne.s32 	%p93, %r5, 0;
	@%p93 bra 	$L__BB31_132;
	ld.shared.u32 	%r555, [%r190];
	ld.shared.u32 	%r556, [_ZZ9sw_kernelILi32ELi1024EEvPKhiPiS1_S2_iS2_iE17s_reduction_array+4];
	max.s32 	%r557, %r555, %r556;
	st.shared.u32 	[%r190], %r557;
$L__BB31_132:
	setp.ne.s32 	%p94, %r5, 0;
	bar.warp.sync 	-1;
	@%p94 bra 	$L__BB31_134;
	ld.param.u64 	%rd42, [_Z9sw_kernelILi32ELi1024EEvPKhiPiS1_S2_iS2_i_param_6];
	ld.shared.u32 	%r558, [_ZZ9sw_kernelILi32ELi1024EEvPKhiPiS1_S2_iS2_iE17s_reduction_array];
	cvta.to.global.u64 	%rd37, %rd42;
	mul.wide.u32 	%rd38, %r1, 4;
	add.s64 	%rd39, %rd37, %rd38;
	st.global.u32 	[%rd39], %r558;
$L__BB31_134:
	bar.sync 	0;
$L__BB31_135:
	ret;

}
	// .globl	_Z16sw_kernel_affineILi32ELi32EEvPKhiPiS1_S2_iS2_ii
.visible .entry _Z16sw_kernel_affineILi32ELi32EEvPKhiPiS1_S2_iS2_ii(
	.param .u64 .ptr .align 1 _Z16sw_kernel_affineILi32ELi32EEvPKhiPiS1_S2_iS2_ii_param_0,
	.param .u32 _Z16sw_kernel_affineILi32ELi32EEvPKhiPiS1_S2_iS2_ii_param_1,
	.param .u64 .ptr .align 1 _Z16sw_kernel_affineILi32ELi32EEvPKhiPiS1_S2_iS2_ii_param_2,
	.param .u64 .ptr .align 1 _Z16sw_kernel_affineILi32ELi32EEvPKhiPiS1_S2_iS2_ii_param_3,
	.param .u64 .ptr .align 1 _Z16sw_kernel_affineILi32ELi32EEvPKhiPiS1_S2_iS2_ii_param_4,
	.param .u32 _Z16sw_kernel_affineILi32ELi32EEvPKhiPiS1_S2_iS2_ii_param_5,
	.param .u64 .ptr .align 1 _Z16sw_kernel_affineILi32ELi32EEvPKhiPiS1_S2_iS2_ii_param_6,
	.param .u32 _Z16sw_kernel_affineILi32ELi32EEvPKhiPiS1_S2_iS2_ii_param_7,
	.param .u32 _Z16sw_kernel_affineILi32ELi32EEvPKhiPiS1_S2_iS2_ii_param_8
)
{
	.reg .pred 	%p<54>;
	.reg .b16 	%rs<122>;
	.reg .b32 	%r<231>;
	.reg .b64 	%rd<61>;
	// demoted variable
	.shared .align 1 .b8 _ZZ16sw_kernel_affineILi32ELi32EEvPKhiPiS1_S2_iS2_iiE17s_blosum62_matrix[400];
	// demoted variable
	.shared .align 1 .b8 _ZZ16sw_kernel_affineILi32ELi32EEvPKhiPiS1_S2_iS2_iiE17s_query_seq_sdata[32];
	// demoted variable
	.shared .align 4 .b8 _ZZ16sw_kernel_affineILi32ELi32EEvPKhiPiS1_S2_iS2_iiE17s_reduction_array[128];
	ld.param.u64 	%rd16, [_Z16sw_kernel_affineILi32ELi32EEvPKhiPiS1_S2_iS2_ii_param_0];
	ld.param.u32 	%r44, [_Z16sw_kernel_affineILi32ELi32EEvPKhiPiS1_S2_iS2_ii_param_1];
	ld.param.u64 	%rd17, [_Z16sw_kernel_affineILi32ELi32EEvPKhiPiS1_S2_iS2_ii_param_2];
	ld.param.u64 	%rd19, [_Z16sw_kernel_affineILi32ELi32EEvPKhiPiS1_S2_iS2_ii_param_3];
	ld.param.u64 	%rd18, [_Z16sw_kernel_affineILi32ELi32EEvPKhiPiS1_S2_iS2_ii_param_4];
	ld.param.u32 	%r47, [_Z16sw_kernel_affineILi32ELi32EEvPKhiPiS1_S2_iS2_ii_param_5];
	ld.param.u64 	%rd20, [_Z16sw_kernel_affineILi32ELi32EEvPKhiPiS1_S2_iS2_ii_param_6];
	ld.param.u32 	%r45, [_Z16sw_kernel_affineILi32ELi32EEvPKhiPiS1_S2_iS2_ii_param_7];
	ld.param.u32 	%r46, [_Z16sw_kernel_affineILi32ELi32EEvPKhiPiS1_S2_iS2_ii_param_8];
	cvta.to.global.u64 	%rd1, %rd19;
	cvta.to.global.u64 	%rd2, %rd20;
	mov.u32 	%r1, %ctaid.x;
	setp.ge.s32 	%p1, %r1, %r47;
	@%p1 bra 	$L__BB32_47;
	cvta.to.global.u64 	%rd21, %rd17;
	cvta.to.global.u64 	%rd22, %rd18;
	mul.wide.u32 	%rd23, %r1, 4;
	add.s64 	%rd24, %rd21, %rd23;
	ld.global.u32 	%r48, [%rd24];
	mul.wide.s32 	%rd25, %r48, 4;
	add.s64 	%rd26, %rd22, %rd25;
	ld.global.u32 	%r49, [%rd26+-4];
	cvt.s64.s32 	%rd3, %r49;
	ld.global.u32 	%r51, [%rd26];
	not.b32 	%r52, %r49;
	add.s32 	%r3, %r51, %r52;
	setp.ne.s32 	%p2, %r44, 0;
	setp.ne.s32 	%p3, %r3, 0;
	and.pred  	%p4, %p2, %p3;
	setp.lt.s32 	%p5, %r44, 33;
	and.pred  	%p6, %p5, %p4;
	setp.ge.s32 	%p7, %r51, %r49;
	and.pred  	%p8, %p6, %p7;
	@%p8 bra 	$L__BB32_3;
	add.s64 	%rd56, %rd2, %rd23;
	mov.b32 	%r211, -1;
	st.global.u32 	[%rd56], %r211;
	bra.uni 	$L__BB32_47;
$L__BB32_3:
	mov.u32 	%r4, %tid.x;
	setp.gt.u32 	%p9, %r4, 399;
	@%p9 bra 	$L__BB32_6;
	cvt.u64.u32 	%rd27, %r4;
	mov.u64 	%rd28, blosum62_matrix_cuda_global;
	add.s64 	%rd57, %rd28, %rd27;
	mov.u32 	%r53, _ZZ16sw_kernel_affineILi32ELi32EEvPKhiPiS1_S2_iS2_iiE17s_blosum62_matrix;
	mov.u32 	%r212, %r4;
$L__BB32_5:
	ld.global.u8 	%rs58, [%rd57];
	add.s32 	%r54, %r53, %r212;
	st.shared.u8 	[%r54], %rs58;
	add.s32 	%r7, %r212, 32;
	add.s64 	%rd57, %rd57, 32;
	setp.lt.u32 	%p10, %r212, 368;
	mov.u32 	%r212, %r7;
	@%p10 bra 	$L__BB32_5;
$L__BB32_6:
	setp.lt.u32 	%p11, %r4, 32;
	mov.u32 	%r55, _ZZ16sw_kernel_affineILi32ELi32EEvPKhiPiS1_S2_iS2_iiE17s_query_seq_sdata;
	add.s32 	%r5, %r55, %r4;
	@%p11 bra 	$L__BB32_48;
$L__BB32_7:
	setp.lt.s32 	%p13, %r3, 1;
	mov.b32 	%r216, 0;
	@%p13 bra 	$L__BB32_34;
	cvt.u32.u64 	%r59, %rd3;
	min.s32 	%r60, %r45, %r46;
	neg.s32 	%r61, %r60;
	max.s32 	%r62, %r61, 0;
	cvt.s32.s16 	%r8, %r62;
	cvt.u16.u32 	%rs1, %r62;
	sub.s32 	%r63, %r51, %r59;
	add.s32 	%r64, %r63, -2;
	and.b32  	%r9, %r3, 3;
	setp.lt.u32 	%p14, %r64, 3;
	mov.b16 	%rs103, 0;
	mov.b32 	%r224, 0;
	mov.u32 	%r216, %r224;
	mov.u16 	%rs102, %rs103;
	mov.u16 	%rs101, %rs103;
	@%p14 bra 	$L__BB32_27;
	and.b32  	%r224, %r3, 2147483644;
	neg.s32 	%r213, %r224;
	add.s32 	%r67, %r59, 1;
	cvt.s64.s32 	%rd32, %r67;
	add.s64 	%rd33, %rd32, %rd1;
	add.s64 	%rd59, %rd33, 3;
	add.s64 	%rd34, %rd3, %rd1;
	add.s64 	%rd58, %rd34, 1;
	mov.b16 	%rs103, 0;
	mov.b32 	%r216, 0;
	mov.u64 	%rd36, char_to_uint;
$L__BB32_10:
	setp.ge.s32 	%p15, %r4, %r44;
	setp.eq.s32 	%p16, %r4, 0;
	cvt.u32.u16 	%r68, %rs101;
	shfl.sync.up.b32	%r69|%p17, %r68, 1, 0, -1;
	cvt.u16.u32 	%rs62, %r69;
	cvt.u32.u16 	%r70, %rs102;
	shfl.sync.up.b32	%r71|%p18, %r70, 1, 0, -1;
	cvt.u16.u32 	%rs63, %r71;
	cvt.u32.u16 	%r72, %rs103;
	shfl.sync.up.b32	%r73|%p19, %r72, 1, 0, -1;
	cvt.u16.u32 	%rs64, %r73;
	selp.b16 	%rs7, 0, %rs62, %p16;
	selp.b16 	%rs8, 0, %rs63, %p16;
	selp.b16 	%rs9, 0, %rs64, %p16;
	ld.global.s8 	%rd35, [%rd58];
	add.s64 	%rd37, %rd36, %rd35;
	ld.const.u8 	%rs10, [%rd37];
	@%p15 bra 	$L__BB32_14;
	setp.gt.u16 	%p20, %rs10, 19;
	mov.b32 	%r215, -4;
	@%p20 bra 	$L__BB32_13;
	ld.shared.u8 	%r75, [%r5];
	mul.wide.u16 	%r76, %rs10, 20;
	add.s32 	%r77, %r76, %r75;
	mov.u32 	%r78, _ZZ16sw_kernel_affineILi32ELi32EEvPKhiPiS1_S2_iS2_iiE17s_blosum62_matrix;
	add.s32 	%r79, %r78, %r77;
	ld.shared.s8 	%r215, [%r79];
$L__BB32_13:
	max.s16 	%rs67, %rs8, %rs9;
	max.s16 	%rs68, %rs7, %rs67;
	cvt.s32.s16 	%r80, %rs68;
	add.s32 	%r81, %r215, %r80;
	max.s32 	%r82, %r81, 0;
	cvt.s32.s16 	%r83, %rs101;
	sub.s32 	%r84, %r83, %r45;
	cvt.s32.s16 	%r85, %rs103;
	sub.s32 	%r86, %r85, %r46;
	max.s32 	%r87, %r84, %r86;
	max.s32 	%r88, %r87, 0;
	cvt.s32.s16 	%r89, %r82;
	cvt.s32.s16 	%r90, %r88;
	max.s32 	%r91, %r8, %r90;
	max.s32 	%r92, %r89, %r91;
	max.s32 	%r216, %r216, %r92;
	cvt.u16.u32 	%rs103, %r88;
	cvt.u16.u32 	%rs101, %r82;
	mov.u16 	%rs102, %rs1;
$L__BB32_14:
	cvt.u32.u16 	%r93, %rs101;
	shfl.sync.up.b32	%r94|%p23, %r93, 1, 0, -1;
	cvt.u16.u32 	%rs69, %r94;
	cvt.u32.u16 	%r95, %rs102;
	shfl.sync.up.b32	%r96|%p24, %r95, 1, 0, -1;
	cvt.u16.u32 	%rs70, %r96;
	cvt.u32.u16 	%r97, %rs103;
	shfl.sync.up.b32	%r98|%p25, %r97, 1, 0, -1;
	cvt.u16.u32 	%rs71, %r98;
	selp.b16 	%rs16, 0, %rs69, %p16;
	selp.b16 	%rs17, 0, %rs70, %p16;
	selp.b16 	%rs18, 0, %rs71, %p16;
	ld.global.s8 	%rd38, [%rd59+-2];
	mov.u64 	%rd39, char_to_uint;
	add.s64 	%rd40, %rd39, %rd38;
	ld.const.u8 	%rs19, [%rd40];
	@%p15 bra 	$L__BB32_18;
	setp.gt.u16 	%p26, %rs19, 19;
	mov.b32 	%r217, -4;
	@%p26 bra 	$L__BB32_17;
	ld.shared.u8 	%r100, [%r5];
	mul.wide.u16 	%r101, %rs19, 20;
	add.s32 	%r102, %r101, %r100;
	mov.u32 	%r103, _ZZ16sw_kernel_affineILi32ELi32EEvPKhiPiS1_S2_iS2_iiE17s_blosum62_matrix;
	add.s32 	%r104, %r103, %r102;
	ld.shared.s8 	%r217, [%r104];
$L__BB32_17:
	max.s16 	%rs74, %rs17, %rs18;
	max.s16 	%rs75, %rs16, %rs74;
	cvt.s32.s16 	%r105, %rs75;
	add.s32 	%r106, %r217, %r105;
	max.s32 	%r107, %r106, 0;
	cvt.s32.s16 	%r108, %rs101;
	sub.s32 	%r109, %r108, %r45;
	cvt.s32.s16 	%r110, %rs103;
	sub.s32 	%r111, %r110, %r46;
	max.s32 	%r112, %r109, %r111;
	max.s32 	%r113, %r112, 0;
	cvt.s32.s16 	%r114, %r107;
	cvt.s32.s16 	%r115, %r113;
	max.s32 	%r116, %r8, %r115;
	max.s32 	%r117, %r114, %r116;
	max.s32 	%r216, %r216, %r117;
	cvt.u16.u32 	%rs103, %r113;
	cvt.u16.u32 	%rs101, %r107;
	mov.u16 	%rs102, %rs1;
$L__BB32_18:
	setp.ge.s32 	%p27, %r4, %r44;
	setp.eq.s32 	%p28, %r4, 0;
	cvt.u32.u16 	%r118, %rs101;
	shfl.sync.up.b32	%r119|%p29, %r118, 1, 0, -1;
	cvt.u16.u32 	%rs76, %r119;
	cvt.u32.u16 	%r120, %rs102;
	shfl.sync.up.b32	%r121|%p30, %r120, 1, 0, -1;
	cvt.u16.u32 	%rs77, %r121;
	cvt.u32.u16 	%r122, %rs103;
	shfl.sync.up.b32	%r123|%p31, %r122, 1, 0, -1;
	cvt.u16.u32 	%rs78, %r123;
	selp.b16 	%rs25, 0, %rs76, %p28;
	selp.b16 	%rs26, 0, %rs77, %p28;
	selp.b16 	%rs27, 0, %rs78, %p28;
	ld.global.s8 	%rd41, [%rd59+-1];
	mov.u64 	%rd42, char_to_uint;
	add.s64 	%rd43, %rd42, %rd41;
	ld.const.u8 	%rs28, [%rd43];
	@%p27 bra 	$L__BB32_22;
	setp.gt.u16 	%p32, %rs28, 19;
	mov.b32 	%r219, -4;
	@%p32 bra 	$L__BB32_21;
	ld.shared.u8 	%r125, [%r5];
	mul.wide.u16 	%r126, %rs28, 20;
	add.s32 	%r127, %r126, %r125;
	mov.u32 	%r128, _ZZ16sw_kernel_affineILi32ELi32EEvPKhiPiS1_S2_iS2_iiE17s_blosum62_matrix;
	add.s32 	%r129, %r128, %r127;
	ld.shared.s8 	%r219, [%r129];
$L__BB32_21:
	max.s16 	%rs81, %rs26, %rs27;
	max.s16 	%rs82, %rs25, %rs81;
	cvt.s32.s16 	%r130, %rs82;
	add.s32 	%r131, %r219, %r130;
	max.s32 	%r132, %r131, 0;
	cvt.s32.s16 	%r133, %rs101;
	sub.s32 	%r134, %r133, %r45;
	cvt.s32.s16 	%r135, %rs103;
	sub.s32 	%r136, %r135, %r46;
	max.s32 	%r137, %r134, %r136;
	max.s32 	%r138, %r137, 0;
	cvt.s32.s16 	%r139, %r132;
	cvt.s32.s16 	%r140, %r138;
	max.s32 	%r141, %r8, %r140;
	max.s32 	%r142, %r139, %r141;
	max.s32 	%r216, %r216, %r142;
	cvt.u16.u32 	%rs103, %r138;
	cvt.u16.u32 	%rs101, %r132;
	mov.u16 	%rs102, %rs1;
$L__BB32_22:
	cvt.u32.u16 	%r143, %rs101;
	shfl.sync.up.b32	%r144|%p35, %r143, 1, 0, -1;
	cvt.u16.u32 	%rs83, %r144;
	cvt.u32.u16 	%r145, %rs102;
	shfl.sync.up.b32	%r146|%p36, %r145, 1, 0, -1;
	cvt.u16.u32 	%rs84, %r146;
	cvt.u32.u16 	%r147, %rs103;
	shfl.sync.up.b32	%r148|%p37, %r147, 1, 0, -1;
	cvt.u16.u32 	%rs85, %r148;
	selp.b16 	%rs34, 0, %rs83, %p28;
	selp.b16 	%rs35, 0, %rs84, %p28;
	selp.b16 	%rs36, 0, %rs85, %p28;
	ld.global.s8 	%rd44, [%rd59];
	mov.u64 	%rd45, char_to_uint;
	add.s64 	%rd46, %rd45, %rd44;
	ld.const.u8 	%rs37, [%rd46];
	@%p27 bra 	$L__BB32_26;
	setp.gt.u16 	%p38, %rs37, 19;
	mov.b32 	%r221, -4;
	@%p38 bra 	$L__BB32_25;
	ld.shared.u8 	%r150, [%r5];
	mul.wide.u16 	%r151, %rs37, 20;
	add.s32 	%r152, %r151, %r150;
	mov.u32 	%r153, _ZZ16sw_kernel_affineILi32ELi32EEvPKhiPiS1_S2_iS2_iiE17s_blosum62_matrix;
	add.s32 	%r154, %r153, %r152;
	ld.shared.s8 	%r221, [%r154];
$L__BB32_25:
	max.s16 	%rs88, %rs35, %rs36;
	max.s16 	%rs89, %rs34, %rs88;
	cvt.s32.s16 	%r155, %rs89;
	add.s32 	%r156, %r221, %r155;
	max.s32 	%r157, %r156, 0;
	cvt.s32.s16 	%r158, %rs101;
	sub.s32 	%r159, %r158, %r45;
	cvt.s32.s16 	%r160, %rs103;
	sub.s32 	%r161, %r160, %r46;
	max.s32 	%r162, %r159, %r161;
	max.s32 	%r163, %r162, 0;
	cvt.s32.s16 	%r164, %r157;
	cvt.s32.s16 	%r165, %r163;
	max.s32 	%r166, %r8, %r165;
	max.s32 	%r167, %r164, %r166;
	max.s32 	%r216, %r216, %r167;
	cvt.u16.u32 	%rs103, %r163;
	cvt.u16.u32 	%rs101, %r157;
	mov.u16 	%rs102, %rs1;
$L__BB32_26:
	add.s32 	%r213, %r213, 4;
	add.s64 	%rd59, %rd59, 4;
	add.s64 	%rd58, %rd58, 4;
	setp.ne.s32 	%p39, %r213, 0;
	@%p39 bra 	$L__BB32_10;
$L__BB32_27:
	setp.eq.s32 	%p40, %r9, 0;
	@%p40 bra 	$L__BB32_34;
	cvt.u64.u32 	%rd47, %r224;
	add.s64 	%rd48, %rd3, %rd47;
	add.s64 	%rd49, %rd48, %rd1;
	add.s64 	%rd60, %rd49, 1;
	neg.s32 	%r226, %r9;
	mov.u64 	%rd51, char_to_uint;
$L__BB32_29:
	.pragma "nounroll";
	setp.ge.s32 	%p41, %r4, %r44;
	setp.eq.s32 	%p42, %r4, 0;
	cvt.u32.u16 	%r168, %rs101;
	shfl.sync.up.b32	%r169|%p43, %r168, 1, 0, -1;
	cvt.u16.u32 	%rs90, %r169;
	cvt.u32.u16 	%r170, %rs102;
	shfl.sync.up.b32	%r171|%p44, %r170, 1, 0, -1;
	cvt.u16.u32 	%rs91, %r171;
	cvt.u32.u16 	%r172, %rs103;
	shfl.sync.up.b32	%r173|%p45, %r172, 1, 0, -1;
	cvt.u16.u32 	%rs92, %r173;
	selp.b16 	%rs49, 0, %rs90, %p42;
	selp.b16 	%rs50, 0, %rs91, %p42;
	selp.b16 	%rs51, 0, %rs92, %p42;
	ld.global.s8 	%rd50, [%rd60];
	add.s64 	%rd52, %rd51, %rd50;
	ld.const.u8 	%rs52, [%rd52];
	@%p41 bra 	$L__BB32_33;
	setp.gt.u16 	%p46, %rs52, 19;
	mov.b32 	%r228, -4;
	@%p46 bra 	$L__BB32_32;
	ld.shared.u8 	%r175, [%r5];
	mul.wide.u16 	%r176, %rs52, 20;
	add.s32 	%r177, %r176, %r175;
	mov.u32 	%r178, _ZZ16sw_kernel_affineILi32ELi32EEvPKhiPiS1_S2_iS2_iiE17s_blosum62_matrix;
	add.s32 	%r179, %r178, %r177;
	ld.shared.s8 	%r228, [%r179];
$L__BB32_32:
	max.s16 	%rs95, %rs50, %rs51;
	max.s16 	%rs96, %rs49, %rs95;
	cvt.s32.s16 	%r180, %rs96;
	add.s32 	%r181, %r228, %r180;
	max.s32 	%r182, %r181, 0;
	cvt.s32.s16 	%r183, %rs101;
	sub.s32 	%r184, %r183, %r45;
	cvt.s32.s16 	%r185, %rs103;
	sub.s32 	%r186, %r185, %r46;
	max.s32 	%r187, %r184, %r186;
	max.s32 	%r188, %r187, 0;
	cvt.s32.s16 	%r189, %r182;
	cvt.s32.s16 	%r190, %r188;
	max.s32 	%r191, %r8, %r190;
	max.s32 	%r192, %r189, %r191;
	max.s32 	%r216, %r216, %r192;
	cvt.u16.u32 	%rs103, %r188;
	cvt.u16.u32 	%rs101, %r182;
	mov.u16 	%rs102, %rs1;
$L__BB32_33:
	add.s64 	%rd60, %rd60, 1;
	add.s32 	%r226, %r226, 1;
	setp.ne.s32 	%p47, %r226, 0;
	@%p47 bra 	$L__BB32_29;
$L__BB32_34:
	shl.b32 	%r193, %r4, 2;
	mov.u32 	%r194, _ZZ16sw_kernel_affineILi32ELi32EEvPKhiPiS1_S2_iS2_iiE17s_reduction_array;
	add.s32 	%r43, %r194, %r193;
	st.shared.u32 	[%r43], %r216;
	bar.warp.sync 	-1;
	setp.gt.u32 	%p48, %r4, 15;
	@%p48 bra 	$L__BB32_36;
	ld.shared.u32 	%r195, [%r43];
	ld.shared.u32 	%r196, [%r43+64];
	max.s32 	%r197, %r195, %r196;
	st.shared.u32 	[%r43], %r197;
$L__BB32_36:
	bar.warp.sync 	-1;
	setp.gt.u32 	%p49, %r4, 7;
	@%p49 bra 	$L__BB32_38;
	ld.shared.u32 	%r198, [%r43];
	ld.shared.u32 	%r199, [%r43+32];
	max.s32 	%r200, %r198, %r199;
	st.shared.u32 	[%r43], %r200;
$L__BB32_38:
	bar.warp.sync 	-1;
	setp.gt.u32 	%p50, %r4, 3;
	@%p50 bra 	$L__BB32_40;
	ld.shared.u32 	%r201, [%r43];
	ld.shared.u32 	%r202, [%r43+16];
	max.s32 	%r203, %r201, %r202;
	st.shared.u32 	[%r43], %r203;
$L__BB32_40:
	bar.warp.sync 	-1;
	setp.gt.u32 	%p51, %r4, 1;
	@%p51 bra 	$L__BB32_42;
	ld.shared.u32 	%r204, [%r43];
	ld.shared.u32 	%r205, [%r43+8];
	max.s32 	%r206, %r204, %r205;
	st.shared.u32 	[%r43], %r206;
$L__BB32_42:
	bar.warp.sync 	-1;
	setp.ne.s32 	%p52, %r4, 0;
	@%p52 bra 	$L__BB32_44;
	ld.shared.u32 	%r207, [%r43];
	ld.shared.u32 	%r208, [_ZZ16sw_kernel_affineILi32ELi32EEvPKhiPiS1_S2_iS2_iiE17s_reduction_array+4];
	max.s32 	%r209, %r207, %r208;
	st.shared.u32 	[%r43], %r209;
$L__BB32_44:
	setp.ne.s32 	%p53, %r4, 0;
	bar.warp.sync 	-1;
	@%p53 bra 	$L__BB32_46;
	ld.shared.u32 	%r210, [_ZZ16sw_kernel_affineILi32ELi32EEvPKhiPiS1_S2_iS2_iiE17s_reduction_array];
	mul.wide.u32 	%rd53, %r1, 4;
	add.s64 	%rd54, %rd2, %rd53;
	st.global.u32 	[%rd54], %r210;
$L__BB32_46:
	bar.sync 	0;
$L__BB32_47:
	ret;
$L__BB32_48:
	setp.ge.s32 	%p12, %r4, %r44;
	mov.b16 	%rs97, 0;
	@%p12 bra 	$L__BB32_50;
	cvt.u64.u32 	%rd29, %r4;
	cvta.to.global.u64 	%rd30, %rd16;
	add.s64 	%rd31, %rd30, %rd29;
	ld.global.u8 	%rs97, [%rd31];
$L__BB32_50:
	st.shared.u8 	[%r5], %rs97;
	bra.uni 	$L__BB32_7;

}
	// .globl	_Z16sw_kernel_affineILi32ELi64EEvPKhiPiS1_S2_iS2_ii
.visible .entry _Z16sw_kernel_affineILi32ELi64EEvPKhiPiS1_S2_iS2_ii(
	.param .u64 .ptr .align 1 _Z16sw_kernel_affineILi32ELi64EEvPKhiPiS1_S2_iS2_ii_param_0,
	.param .u32 _Z16sw_kernel_affineILi32ELi64EEvPKhiPiS1_S2_iS2_ii_param_1,
	.param .u64 .ptr .align 1 _Z16sw_kernel_affineILi32ELi64EEvPKhiPiS1_S2_iS2_ii_param_2,
	.param .u64 .ptr .align 1 _Z16sw_kernel_affineILi32ELi64EEvPKhiPiS1_S2_iS2_ii_param_3,
	.param .u64 .ptr .align 1 _Z16sw_kernel_affineILi32ELi64EEvPKhiPiS1_S2_iS2_ii_param_4,
	.param .u32 _Z16sw_kernel_affineILi32ELi64EEvPKhiPiS1_S2_iS2_ii_param_5,
	.param .u64 .ptr .align 1 _Z16sw_kernel_affineILi32ELi64EEvPKhiPiS1_S2_iS2_ii_param_6,
	.param .u32 _Z16sw_kernel_affineILi32ELi64EEvPKhiPiS1_S2_iS2_ii_param_7,
	.param .u32 _Z16sw_kernel_affineILi32ELi64EEvPKhiPiS1_S2_iS2_ii_param_8
)
{
	.reg .pred 	%p<49>;
	.reg .b16 	%rs<98>;
	.reg .b32 	%r<253>;
	.reg .b64 	%rd<60>;
	// demoted variable
	.shared .align 1 .b8 _ZZ16sw_kernel_affineILi32ELi64EEvPKhiPiS1_S2_iS2_iiE17s_blosum62_matrix[400];
	// demoted variable
	.shared .align 1 .b8 _ZZ16sw_kernel_affineILi32ELi64EEvPKhiPiS1_S2_iS2_iiE17s_query_seq_sdata[64];
	// demoted variable
	.shared .align 4 .b8 _ZZ16sw_kernel_affineILi32ELi64EEvPKhiPiS1_S2_iS2_iiE17s_reduction_array[128];
	ld.param.u64 	%rd18, [_Z16sw_kernel_affineILi32ELi64EEvPKhiPiS1_S2_iS2_ii_param_0];
	ld.param.u32 	%r51, [_Z16sw_kernel_affineILi32ELi64EEvPKhiPiS1_S2_iS2_ii_param_1];
	ld.param.u64 	%rd19, [_Z16sw_kernel_affineILi32ELi64EEvPKhiPiS1_S2_iS2_ii_param_2];
	ld.param.u64 	%rd22, [_Z16sw_kernel_affineILi32ELi64EEvPKhiPiS1_S2_iS2_ii_param_3];
	ld.param.u64 	%rd20, [_Z16sw_kernel_affineILi32ELi64EEvPKhiPiS1_S2_iS2_ii_param_4];
	ld.param.u32 	%r54, [_Z16sw_kernel_affineILi32ELi64EEvPKhiPiS1_S2_iS2_ii_param_5];
	ld.param.u64 	%rd21, [_Z16sw_kernel_affineILi32ELi64EEvPKhiPiS1_S2_iS2_ii_param_6];
	ld.param.u32 	%r52, [_Z16sw_kernel_affineILi32ELi64EEvPKhiPiS1_S2_iS2_ii_param_7];
	ld.param.u32 	%r53, [_Z16sw_kernel_affineILi32ELi64EEvPKhiPiS1_S2_iS2_ii_param_8];
	cvta.to.global.u64 	%rd1, %rd22;
	cvta.to.global.u64 	%rd2, %rd21;
	mov.u32 	%r1, %ctaid.x;
	setp.ge.s32 	%p1, %r1, %r54;
	@%p1 bra 	$L__BB33_51;
	cvta.to.global.u64 	%rd23, %rd19;
	cvta.to.global.u64 	%rd24, %rd20;
	mul.wide.u32 	%rd25, %r1, 4;
	add.s64 	%rd26, %rd23, %rd25;
	ld.global.u32 	%r55, [%rd26];
	mul.wide.s32 	%rd27, %r55, 4;
	add.s64 	%rd28, %rd24, %rd27;
	ld.global.u32 	%r56, [%rd28+-4];
	cvt.s64.s32 	%rd3, %r56;
	ld.global.u32 	%r57, [%rd28];
	not.b32 	%r58, %r56;
	add.s32 	%r4, %r57, %r58;
	setp.ne.s32 	%p2, %r51, 0;
	setp.ne.s32 	%p3, %r4, 0;
	and.pred  	%p4, %p2, %p3;
	setp.lt.s32 	%p5, %r51, 65;
	and.pred  	%p6, %p5, %p4;
	setp.ge.s32 	%p7, %r57, %r56;
	and.pred  	%p8, %p6, %p7;
	@%p8 bra 	$L__BB33_3;
	add.s64 	%rd53, %rd2, %rd25;
	mov.b32 	%r236, -1;
	st.global.u32 	[%rd53], %r236;
	bra.uni 	$L__BB33_51;
$L__BB33_3:
	mov.u32 	%r5, %tid.x;
	setp.gt.u32 	%p9, %r5, 399;
	@%p9 bra 	$L__BB33_6;
	cvt.u64.u32 	%rd29, %r5;
	mov.u64 	%rd30, blosum62_matrix_cuda_global;
	add.s64 	%rd55, %rd30, %rd29;
	mov.u32 	%r59, _ZZ16sw_kernel_affineILi32ELi64EEvPKhiPiS1_S2_iS2_iiE17s_blosum62_matrix;
	mov.u32 	%r237, %r5;
$L__BB33_5:
	ld.global.u8 	%rs49, [%rd55];
	add.s32 	%r60, %r59, %r237;
	st.shared.u8 	[%r60], %rs49;
	add.s32 	%r7, %r237, 32;
	add.s64 	%rd55, %rd55, 32;
	setp.lt.u32 	%p10, %r237, 368;
	mov.u32 	%r237, %r7;
	@%p10 bra 	$L__BB33_5;
$L__BB33_6:
	setp.gt.u32 	%p11, %r5, 63;
	@%p11 bra 	$L__BB33_11;
	cvt.u64.u32 	%rd31, %r5;
	cvta.to.global.u64 	%rd32, %rd18;
	add.s64 	%rd56, %rd32, %rd31;
	mov.u32 	%r61, _ZZ16sw_kernel_affineILi32ELi64EEvPKhiPiS1_S2_iS2_iiE17s_query_seq_sdata;
	mov.u32 	%r238, %r5;
$L__BB33_8:
	setp.ge.s32 	%p12, %r238, %r51;
	mov.b16 	%rs74, 0;
	@%p12 bra 	$L__BB33_10;
	ld.global.u8 	%rs74, [%rd56];
$L__BB33_10:
	add.s32 	%r62, %r61, %r238;
	st.shared.u8 	[%r62], %rs74;
	add.s32 	%r9, %r238, 32;
	add.s64 	%rd56, %rd56, 32;
	setp.lt.u32 	%p13, %r238, 32;
	mov.u32 	%r238, %r9;
	@%p13 bra 	$L__BB33_8;
$L__BB33_11:
	setp.lt.s32 	%p14, %r4, 1;
	mov.b32 	%r246, 0;
	@%p14 bra 	$L__BB33_38;
	cvt.u32.u64 	%r66, %rd3;
	shl.b32 	%r67, %r5, 1;
	max.s32 	%r68, %r51, %r67;
	sub.s32 	%r10, %r68, %r67;
	add.s32 	%r69, %r57, -2;
	setp.eq.s32 	%p15, %r69, %r66;
	mov.u32 	%r70, _ZZ16sw_kernel_affineILi32ELi64EEvPKhiPiS1_S2_iS2_iiE17s_query_seq_sdata;
	add.s32 	%r11, %r70, %r67;
	mov.b64 	%rd59, 0;
	mov.b32 	%r247, 0;
	mov.b16 	%rs87, 0;
	mov.u16 	%rs88, %rs87;
	mov.u16 	%rs90, %rs87;
	mov.u16 	%rs91, %rs87;
	mov.u16 	%rs92, %rs87;
	mov.u32 	%r246, %r247;
	@%p15 bra 	$L__BB33_30;
	min.s32 	%r72, %r52, %r53;
	neg.s32 	%r73, %r72;
	max.s32 	%r74, %r73, 0;
	cvt.u16.u32 	%rs3, %r74;
	cvt.s32.s16 	%r12, %r74;
	sub.s32 	%r13, %r12, %r53;
	and.b32  	%r75, %r4, 2147483646;
	neg.s32 	%r239, %r75;
	add.s32 	%r77, %r66, 1;
	cvt.s64.s32 	%rd34, %r77;
	add.s64 	%rd35, %rd34, %rd1;
	add.s64 	%rd58, %rd35, 1;
	add.s64 	%rd36, %rd3, %rd1;
	add.s64 	%rd57, %rd36, 1;
	mov.b32 	%r246, 0;
	mov.b16 	%rs87, 0;
	mov.u64 	%rd38, char_to_uint;
	mov.u16 	%rs89, %rs87;
$L__BB33_14:
	setp.eq.s32 	%p16, %r10, 0;
	setp.eq.s32 	%p17, %r5, 0;
	cvt.u32.u16 	%r78, %rs87;
	shfl.sync.up.b32	%r79|%p18, %r78, 1, 0, -1;
	cvt.u16.u32 	%rs53, %r79;
	cvt.u32.u16 	%r80, %rs89;
	shfl.sync.up.b32	%r81|%p19, %r80, 1, 0, -1;
	cvt.u16.u32 	%rs54, %r81;
	cvt.u32.u16 	%r82, %rs91;
	shfl.sync.up.b32	%r83|%p20, %r82, 1, 0, -1;
	cvt.u16.u32 	%rs55, %r83;
	selp.b16 	%rs10, 0, %rs53, %p17;
	selp.b16 	%rs11, 0, %rs54, %p17;
	selp.b16 	%rs12, 0, %rs55, %p17;
	ld.global.s8 	%rd37, [%rd57];
	add.s64 	%rd39, %rd38, %rd37;
	ld.const.u8 	%rs13, [%rd39];
	mul.wide.u16 	%r17, %rs13, 20;
	mov.u16 	%rs82, %rs88;
	mov.u16 	%rs84, %rs90;
	mov.u16 	%rs86, %rs92;
	@%p16 bra 	$L__BB33_21;
	setp.gt.u16 	%p21, %rs13, 19;
	mov.b32 	%r241, -4;
	@%p21 bra 	$L__BB33_17;
	ld.shared.u8 	%r85, [%r11];
	add.s32 	%r86, %r17, %r85;
	mov.u32 	%r87, _ZZ16sw_kernel_affineILi32ELi64EEvPKhiPiS1_S2_iS2_iiE17s_blosum62_matrix;
	add.s32 	%r88, %r87, %r86;
	ld.shared.s8 	%r241, [%r88];
$L__BB33_17:
	setp.eq.s32 	%p22, %r10, 1;
	max.s16 	%rs56, %rs11, %rs12;
	max.s16 	%rs57, %rs10, %rs56;
	cvt.s32.s16 	%r89, %rs57;
	add.s32 	%r90, %r241, %r89;
	max.s32 	%r91, %r90, 0;
	cvt.u16.u32 	%rs82, %r91;
	cvt.s32.s16 	%r92, %rs88;
	sub.s32 	%r93, %r92, %r52;
	cvt.s32.s16 	%r94, %rs92;
	sub.s32 	%r95, %r94, %r53;
	max.s32 	%r96, %r93, %r95;
	max.s32 	%r97, %r96, 0;
	cvt.u16.u32 	%rs86, %r97;
	cvt.s32.s16 	%r20, %r91;
	cvt.s32.s16 	%r98, %r97;
	max.s32 	%r99, %r12, %r98;
	max.s32 	%r100, %r20, %r99;
	max.s32 	%r246, %r246, %r100;
	mov.u16 	%rs84, %rs3;
	@%p22 bra 	$L__BB33_21;
	mov.b32 	%r242, -4;
	@%p21 bra 	$L__BB33_20;
	ld.shared.u8 	%r102, [%r11+1];
	add.s32 	%r103, %r17, %r102;
	mov.u32 	%r104, _ZZ16sw_kernel_affineILi32ELi64EEvPKhiPiS1_S2_iS2_iiE17s_blosum62_matrix;
	add.s32 	%r105, %r104, %r103;
	ld.shared.s8 	%r242, [%r105];
$L__BB33_20:
	max.s16 	%rs58, %rs90, %rs92;
	max.s16 	%rs59, %rs88, %rs58;
	cvt.s32.s16 	%r106, %rs59;
	add.s32 	%r107, %r242, %r106;
	max.s32 	%r108, %r107, 0;
	cvt.u16.u32 	%rs16, %r108;
	sub.s32 	%r109, %r20, %r52;
	max.s32 	%r110, %r109, %r13;
	max.s32 	%r111, %r110, 0;
	cvt.u16.u32 	%rs89, %r111;
	cvt.s32.s16 	%r112, %rs87;
	sub.s32 	%r113, %r112, %r52;
	cvt.s32.s16 	%r114, %rs91;
	sub.s32 	%r115, %r114, %r53;
	max.s32 	%r116, %r113, %r115;
	max.s32 	%r117, %r116, 0;
	cvt.u16.u32 	%rs91, %r117;
	cvt.s32.s16 	%r118, %r108;
	cvt.s32.s16 	%r119, %r111;
	cvt.s32.s16 	%r120, %r117;
	max.s32 	%r121, %r119, %r120;
	max.s32 	%r122, %r118, %r121;
	max.s32 	%r246, %r246, %r122;
	mov.u16 	%rs87, %rs16;
	mov.u16 	%rs84, %rs3;
$L__BB33_21:
	cvt.u32.u16 	%r123, %rs87;
	shfl.sync.up.b32	%r124|%p26, %r123, 1, 0, -1;
	cvt.u16.u32 	%rs60, %r124;
	cvt.u32.u16 	%r125, %rs89;
	shfl.sync.up.b32	%r126|%p27, %r125, 1, 0, -1;
	cvt.u16.u32 	%rs61, %r126;
	cvt.u32.u16 	%r127, %rs91;
	shfl.sync.up.b32	%r128|%p28, %r127, 1, 0, -1;
	cvt.u16.u32 	%rs62, %r128;
	selp.b16 	%rs25, 0, %rs60, %p17;
	selp.b16 	%rs26, 0, %rs61, %p17;
	selp.b16 	%rs27, 0, %rs62, %p17;
	ld.global.s8 	%rd40, [%rd58];
	mov.u64 	%rd41, char_to_uint;
	add.s64 	%rd42, %rd41, %rd40;
	ld.const.u8 	%rs28, [%rd42];
	mul.wide.u16 	%r26, %rs28, 20;
	mov.u16 	%rs88, %rs82;
	mov.u16 	%rs90, %rs84;
	mov.u16 	%rs92, %rs86;
	@%p16 bra 	$L__BB33_28;
	setp.gt.u16 	%p29, %rs28, 19;
	mov.b32 	%r244, -4;
	@%p29 bra 	$L__BB33_24;
	ld.shared.u8 	%r130, [%r11];
	add.s32 	%r131, %r26, %r130;
	mov.u32 	%r132, _ZZ16sw_kernel_affineILi32ELi64EEvPKhiPiS1_S2_iS2_iiE17s_blosum62_matrix;
	add.s32 	%r133, %r132, %r131;
	ld.shared.s8 	%r244, [%r133];
$L__BB33_24:
	setp.eq.s32 	%p30, %r10, 1;
	max.s16 	%rs63, %rs26, %rs27;
	max.s16 	%rs64, %rs25, %rs63;
	cvt.s32.s16 	%r134, %rs64;
	add.s32 	%r135, %r244, %r134;
	max.s32 	%r136, %r135, 0;
	cvt.u16.u32 	%rs88, %r136;
	cvt.s32.s16 	%r137, %rs82;
	sub.s32 	%r138, %r137, %r52;
	cvt.s32.s16 	%r139, %rs86;
	sub.s32 	%r140, %r139, %r53;
	max.s32 	%r141, %r138, %r140;
	max.s32 	%r142, %r141, 0;
	cvt.u16.u32 	%rs92, %r142;
	cvt.s32.s16 	%r29, %r136;
	cvt.s32.s16 	%r143, %r142;
	max.s32 	%r144, %r12, %r143;
	max.s32 	%r145, %r29, %r144;
	max.s32 	%r246, %r246, %r145;
	mov.u16 	%rs90, %rs3;
	@%p30 bra 	$L__BB33_28;
	mov.b32 	%r245, -4;
	@%p29 bra 	$L__BB33_27;
	ld.shared.u8 	%r147, [%r11+1];
	add.s32 	%r148, %r26, %r147;
	mov.u32 	%r149, _ZZ16sw_kernel_affineILi32ELi64EEvPKhiPiS1_S2_iS2_iiE17s_blosum62_matrix;
	add.s32 	%r150, %r149, %r148;
	ld.shared.s8 	%r245, [%r150];
$L__BB33_27:
	max.s16 	%rs65, %rs84, %rs86;
	max.s16 	%rs66, %rs82, %rs65;
	cvt.s32.s16 	%r151, %rs66;
	add.s32 	%r152, %r245, %r151;
	max.s32 	%r153, %r152, 0;
	cvt.u16.u32 	%rs31, %r153;
	sub.s32 	%r154, %r29, %r52;
	max.s32 	%r155, %r154, %r13;
	max.s32 	%r156, %r155, 0;
	cvt.u16.u32 	%rs89, %r156;
	cvt.s32.s16 	%r157, %rs87;
	sub.s32 	%r158, %r157, %r52;
	cvt.s32.s16 	%r159, %rs91;
	sub.s32 	%r160, %r159, %r53;
	max.s32 	%r161, %r158, %r160;
	max.s32 	%r162, %r161, 0;
	cvt.u16.u32 	%rs91, %r162;
	cvt.s32.s16 	%r163, %r153;
	cvt.s32.s16 	%r164, %r156;
	cvt.s32.s16 	%r165, %r162;
	max.s32 	%r166, %r164, %r165;
	max.s32 	%r167, %r163, %r166;
	max.s32 	%r246, %r246, %r167;
	mov.u16 	%rs87, %rs31;
	mov.u16 	%rs90, %rs3;
$L__BB33_28:
	add.s32 	%r239, %r239, 2;
	add.s64 	%rd58, %rd58, 2;
	add.s64 	%rd57, %rd57, 2;
	setp.ne.s32 	%p32, %r239, 0;
	@%p32 bra 	$L__BB33_14;
	and.b32  	%r168, %r4, 2147483646;
	cvt.u64.u32 	%rd59, %r168;
	cvt.u32.u16 	%r247, %rs89;
$L__BB33_30:
	and.b32  	%r169, %r4, 1;
	setp.eq.b32 	%p33, %r169, 1;
	not.pred 	%p34, %p33;
	@%p34 bra 	$L__BB33_38;
	cvt.s64.s32 	%rd43, %r56;
	setp.eq.s32 	%p35, %r5, 0;
	cvt.u32.u16 	%r170, %rs87;
	shfl.sync.up.b32	%r171|%p36, %r170, 1, 0, -1;
	cvt.u16.u32 	%rs67, %r171;
	shfl.sync.up.b32	%r172|%p37, %r247, 1, 0, -1;
	cvt.u16.u32 	%rs68, %r172;
	cvt.u32.u16 	%r173, %rs91;
	shfl.sync.up.b32	%r174|%p38, %r173, 1, 0, -1;
	cvt.u16.u32 	%rs69, %r174;
	selp.b16 	%rs45, 0, %rs67, %p35;
	selp.b16 	%rs46, 0, %rs68, %p35;
	selp.b16 	%rs47, 0, %rs69, %p35;
	add.s64 	%rd44, %rd59, %rd43;
	add.s64 	%rd45, %rd1, %rd44;
	ld.global.s8 	%rd46, [%rd45+1];
	mov.u64 	%rd47, char_to_uint;
	add.s64 	%rd48, %rd47, %rd46;
	ld.const.u8 	%rs48, [%rd48];
	mul.wide.u16 	%r40, %rs48, 20;
	setp.eq.s32 	%p39, %r10, 0;
	@%p39 bra 	$L__BB33_38;
	setp.gt.u16 	%p40, %rs48, 19;
	mov.b32 	%r250, -4;
	@%p40 bra 	$L__BB33_34;
	ld.shared.u8 	%r176, [%r11];
	add.s32 	%r177, %r40, %r176;
	mov.u32 	%r178, _ZZ16sw_kernel_affineILi32ELi64EEvPKhiPiS1_S2_iS2_iiE17s_blosum62_matrix;
	add.s32 	%r179, %r178, %r177;
	ld.shared.s8 	%r250, [%r179];
$L__BB33_34:
	max.s16 	%rs70, %rs46, %rs47;
	max.s16 	%rs71, %rs45, %rs70;
	cvt.s32.s16 	%r180, %rs71;
	add.s32 	%r181, %r250, %r180;
	max.s32 	%r182, %r181, 0;
	min.s32 	%r183, %r52, %r53;
	neg.s32 	%r184, %r183;
	max.s32 	%r185, %r184, 0;
	cvt.s32.s16 	%r186, %rs88;
	sub.s32 	%r187, %r186, %r52;
	cvt.s32.s16 	%r188, %rs92;
	sub.s32 	%r189, %r188, %r53;
	max.s32 	%r190, %r187, %r189;
	max.s32 	%r191, %r190, 0;
	cvt.s32.s16 	%r43, %r182;
	cvt.s32.s16 	%r44, %r185;
	cvt.s32.s16 	%r192, %r191;
	max.s32 	%r193, %r44, %r192;
	max.s32 	%r194, %r43, %r193;
	max.s32 	%r246, %r246, %r194;
	setp.eq.s32 	%p41, %r10, 1;
	@%p41 bra 	$L__BB33_38;
	setp.gt.u16 	%p42, %rs48, 19;
	mov.b32 	%r251, -4;
	@%p42 bra 	$L__BB33_37;
	ld.shared.u8 	%r196, [%r11+1];
	add.s32 	%r197, %r40, %r196;
	mov.u32 	%r198, _ZZ16sw_kernel_affineILi32ELi64EEvPKhiPiS1_S2_iS2_iiE17s_blosum62_matrix;
	add.s32 	%r199, %r198, %r197;
	ld.shared.s8 	%r251, [%r199];
$L__BB33_37:
	max.s16 	%rs72, %rs90, %rs92;
	max.s16 	%rs73, %rs88, %rs72;
	cvt.s32.s16 	%r200, %rs73;
	add.s32 	%r201, %r251, %r200;
	max.s32 	%r202, %r201, 0;
	sub.s32 	%r203, %r43, %r52;
	sub.s32 	%r204, %r44, %r53;
	max.s32 	%r205, %r203, %r204;
	max.s32 	%r206, %r205, 0;
	cvt.s32.s16 	%r207, %rs87;
	sub.s32 	%r208, %r207, %r52;
	cvt.s32.s16 	%r209, %rs91;
	sub.s32 	%r210, %r209, %r53;
	max.s32 	%r211, %r208, %r210;
	max.s32 	%r212, %r211, 0;
	cvt.s32.s16 	%r213, %r202;
	cvt.s32.s16 	%r214, %r206;
	cvt.s32.s16 	%r215, %r212;
	max.s32 	%r216, %r214, %r215;
	max.s32 	%r217, %r213, %r216;
	max.s32 	%r246, %r246, %r217;
$L__BB33_38:
	shl.b32 	%r218, %r5, 2;
	mov.u32 	%r219, _ZZ16sw_kernel_affineILi32ELi64EEvPKhiPiS1_S2_iS2_iiE17s_reduction_array;
	add.s32 	%r50, %r219, %r218;
	st.shared.u32 	[%r50], %r246;
	bar.warp.sync 	-1;
	setp.gt.u32 	%p43, %r5, 15;
	@%p43 bra 	$L__BB33_40;
	ld.shared.u32 	%r220, [%r50];
	ld.shared.u32 	%r221, [%r50+64];
	max.s32 	%r222, %r220, %r221;
	st.shared.u32 	[%r50], %r222;
$L__BB33_40:
	bar.warp.sync 	-1;
	setp.gt.u32 	%p44, %r5, 7;
	@%p44 bra 	$L__BB33_42;
	ld.shared.u32 	%r223, [%r50];
	ld.shared.u32 	%r224, [%r50+32];
	max.s32 	%r225, %r223, %r224;
	st.shared.u32 	[%r50], %r225;
$L__BB33_42:
	bar.warp.sync 	-1;
	setp.gt.u32 	%p45, %r5, 3;
	@%p45 bra 	$L__BB33_44;
	ld.shared.u32 	%r226, [%r50];
	ld.shared.u32 	%r227, [%r50+16];
	max.s32 	%r228, %r226, %r227;
	st.shared.u32 	[%r50], %r228;
$L__BB33_44:
	bar.warp.sync 	-1;
	setp.gt.u32 	%p46, %r5, 1;
	@%p46 bra 	$L__BB33_46;
	ld.shared.u32 	%r229, [%r50];
	ld.shared.u32 	%r230, [%r50+8];
	max.s32 	%r231, %r229, %r230;
	st.shared.u32 	[%r50], %r231;
$L__BB33_46:
	bar.warp.sync 	-1;
	setp.ne.s32 	%p47, %r5, 0;
	@%p47 bra 	$L__BB33_48;
	ld.shared.u32 	%r232, [%r50];
	ld.shared.u32 	%r233, [_ZZ16sw_kernel_affineILi32ELi64EEvPKhiPiS1_S2_iS2_iiE17s_reduction_array+4];
	max.s32 	%r234, %r232, %r233;
	st.shared.u32 	[%r50], %r234;
$L__BB33_48:
	setp.ne.s32 	%p48, %r5, 0;
	bar.warp.sync 	-1;
	@%p48 bra 	$L__BB33_50;
	ld.param.u64 	%rd54, [_Z16sw_kernel_affineILi32ELi64EEvPKhiPiS1_S2_iS2_ii_param_6];
	ld.shared.u32 	%r235, [_ZZ16sw_kernel_affineILi32ELi64EEvPKhiPiS1_S2_iS2_iiE17s_reduction_array];
	cvta.to.global.u64 	%rd49, %rd54;
	mul.wide.u32 	%rd50, %r1, 4;
	add.s64 	%rd51, %rd49, %rd50;
	st.global.u32 	[%rd51], %r235;
$L__BB33_50:
	bar.sync 	0;
$L__BB33_51:
	ret;

}
	// .globl	_Z16sw_kernel_affineILi32ELi96EEvPKhiPiS1_S2_iS2_ii
.visible .entry _Z16sw_kernel_affineILi32ELi96EEvPKhiPiS1_S2_iS2_ii(
	.param .u64 .ptr .align 1 _Z16sw_kernel_affineILi32ELi96EEvPKhiPiS1_S2_iS2_ii_param_0,
	.param .u32 _Z16sw_kernel_affineILi32ELi96EEvPKhiPiS1_S2_iS2_ii_param_1,
	.param .u64 .ptr .align 1 _Z16sw_kernel_affineILi32ELi96EEvPKhiPiS1_S2_iS2_ii_param_2,
	.param .u64 .ptr .align 1 _Z16sw_kernel_affineILi32ELi96EEvPKhiPiS1_S2_iS2_ii_param_3,
	.param .u64 .ptr .align 1 _Z16sw_kernel_affineILi32ELi96EEvPKhiPiS1_S2_iS2_ii_param_4,
	.param .u32 _Z16sw_kernel_affineILi32ELi96EEvPKhiPiS1_S2_iS2_ii_param_5,
	.param .u64 .ptr .align 1 _Z16sw_kernel_affineILi32ELi96EEvPKhiPiS1_S2_iS2_ii_param_6,
	.param .u32 _Z16sw_kernel_affineILi32ELi96EEvPKhiPiS1_S2_iS2_ii_param_7,
	.param .u32 _Z16sw_kernel_affineILi32ELi96EEvPKhiPiS1_S2_iS2_ii_param_8
)
{
	.reg .pred 	%p<32>;
	.reg .b16 	%rs<65>;
	.reg .b32 	%r<148>;
	.reg .b64 	%rd<39>;
	// demoted variable
	.shared .align 1 .b8 _ZZ16sw_kernel_affineILi32ELi96EEvPKhiPiS1_S2_iS2_iiE17s_blosum62_matrix[400];
	// demoted variable
	.shared .align 1 .b8 _ZZ16sw_kernel_affineILi32ELi96EEvPKhiPiS1_S2_iS2_iiE17s_query_seq_sdata[96];
	// demoted variable
	.shared .align 4 .b8 _ZZ16sw_kernel_affineILi32ELi96EEvPKhiPiS1_S2_iS2_iiE17s_reduction_array[128];
	ld.param.u64 	%rd11, [_Z16sw_kernel_affineILi32ELi96EEvPKhiPiS1_S2_iS2_ii_param_0];
	ld.param.u32 	%r34, [_Z16sw_kernel_affineILi32ELi96EEvPKhiPiS1_S2_iS2_ii_param_1];
	ld.param.u64 	%rd12, [_Z16sw_kernel_affineILi32ELi96EEvPKhiPiS1_S2_iS2_ii_param_2];
	ld.param.u64 	%rd13, [_Z16sw_kernel_affineILi32ELi96EEvPKhiPiS1_S2_iS2_ii_param_3];
	ld.param.u64 	%rd14, [_Z16sw_kernel_affineILi32ELi96EEvPKhiPiS1_S2_iS2_ii_param_4];
	ld.param.u32 	%r37, [_Z16sw_kernel_affineILi32ELi96EEvPKhiPiS1_S2_iS2_ii_param_5];
	ld.param.u64 	%rd15, [_Z16sw_kernel_affineILi32ELi96EEvPKhiPiS1_S2_iS2_ii_param_6];
	ld.param.u32 	%r35, [_Z16sw_kernel_affineILi32ELi96EEvPKhiPiS1_S2_iS2_ii_param_7];
	ld.param.u32 	%r36, [_Z16sw_kernel_affineILi32ELi96EEvPKhiPiS1_S2_iS2_ii_param_8];
	cvta.to.global.u64 	%rd1, %rd15;
	mov.u32 	%r1, %ctaid.x;
	setp.ge.s32 	%p1, %r1, %r37;
	@%p1 bra 	$L__BB34_37;
	cvta.to.global.u64 	%rd16, %rd12;
	cvta.to.global.u64 	%rd17, %rd14;
	mul.wide.u32 	%rd18, %r1, 4;
	add.s64 	%rd19, %rd16, %rd18;
	ld.global.u32 	%r38, [%rd19];
	mul.wide.s32 	%rd20, %r38, 4;
	add.s64 	%rd21, %rd17, %rd20;
	ld.global.u32 	%r39, [%rd21+-4];
	ld.global.u32 	%r40, [%rd21];
	not.b32 	%r41, %r39;
	add.s32 	%r4, %r40, %r41;
	setp.ne.s32 	%p2, %r34, 0;
	setp.ne.s32 	%p3, %r4, 0;
	and.pred  	%p4, %p2, %p3;
	setp.lt.s32 	%p5, %r34, 97;
	and.pred  	%p6, %p5, %p4;
	setp.le.s32 	%p7, %r39, %r40;
	and.pred  	%p8, %p6, %p7;
	@%p8 bra 	$L__BB34_3;
	add.s64 	%rd35, %rd1, %rd18;
	mov.b32 	%r138, -1;
	st.global.u32 	[%rd35], %r138;
	bra.uni 	$L__BB34_37;
$L__BB34_3:
	mov.u32 	%r5, %tid.x;
	setp.gt.u32 	%p9, %r5, 399;
	@%p9 bra 	$L__BB34_6;
	cvt.u64.u32 	%rd22, %r5;
	mov.u64 	%rd23, blosum62_matrix_cuda_global;
	add.s64 	%rd36, %rd23, %rd22;
	mov.u32 	%r42, _ZZ16sw_kernel_affineILi32ELi96EEvPKhiPiS1_S2_iS2_iiE17s_blosum62_matrix;
	mov.u32 	%r139, %r5;
$L__BB34_5:
	ld.global.u8 	%rs34, [%rd36];
	add.s32 	%r43, %r42, %r139;
	st.shared.u8 	[%r43], %rs34;
	add.s32 	%r7, %r139, 32;
	add.s64 	%rd36, %rd36, 32;
	setp.lt.u32 	%p10, %r139, 368;
	mov.u32 	%r139, %r7;
	@%p10 bra 	$L__BB34_5;
$L__BB34_6:
	setp.gt.u32 	%p11, %r5, 95;
	@%p11 bra 	$L__BB34_11;
	cvt.u64.u32 	%rd24, %r5;
	cvta.to.global.u64 	%rd25, %rd11;
	add.s64 	%rd37, %rd25, %rd24;
	mov.u32 	%r44, _ZZ16sw_kernel_affineILi32ELi96EEvPKhiPiS1_S2_iS2_iiE17s_query_seq_sdata;
	mov.u32 	%r140, %r5;
$L__BB34_8:
	setp.ge.s32 	%p12, %r140, %r34;
	mov.b16 	%rs46, 0;
	@%p12 bra 	$L__BB34_10;
	ld.global.u8 	%rs46, [%rd37];
$L__BB34_10:
	add.s32 	%r45, %r44, %r140;
	st.shared.u8 	[%r45], %rs46;
	add.s32 	%r9, %r140, 32;
	add.s64 	%rd37, %rd37, 32;
	setp.lt.u32 	%p13, %r140, 64;
	mov.u32 	%r140, %r9;
	@%p13 bra 	$L__BB34_8;
$L__BB34_11:
	setp.lt.s32 	%p14, %r4, 1;
	mov.b32 	%r146, 0;
	@%p14 bra 	$L__BB34_24;
	cvt.s64.s32 	%rd26, %r39;
	mul.lo.s32 	%r48, %r5, 3;
	max.s32 	%r49, %r34, %r48;
	sub.s32 	%r10, %r49, %r48;
	mov.u32 	%r50, _ZZ16sw_kernel_affineILi32ELi96EEvPKhiPiS1_S2_iS2_iiE17s_query_seq_sdata;
	add.s32 	%r11, %r50, %r48;
	min.s32 	%r51, %r35, %r36;
	neg.s32 	%r52, %r51;
	max.s32 	%r53, %r52, 0;
	cvt.u16.u32 	%rs3, %r53;
	cvt.s32.s16 	%r12, %r53;
	sub.s32 	%r13, %r12, %r36;
	sub.s32 	%r141, %r39, %r40;
	cvta.to.global.u64 	%rd27, %rd13;
	add.s64 	%rd28, %rd26, %rd27;
	add.s64 	%rd38, %rd28, 1;
	mov.b32 	%r146, 0;
	mov.b16 	%rs56, 0;
	mov.u64 	%rd30, char_to_uint;
	mov.u16 	%rs57, %rs56;
	mov.u16 	%rs58, %rs56;
	mov.u16 	%rs59, %rs56;
	mov.u16 	%rs60, %rs56;
	mov.u16 	%rs61, %rs56;
	mov.u16 	%rs62, %rs56;
	mov.u16 	%rs63, %rs56;
	mov.u16 	%rs64, %rs56;
$L__BB34_13:
	mov.u16 	%rs12, %rs64;
	mov.u16 	%rs11, %rs63;
	mov.u16 	%rs9, %rs61;
	mov.u16 	%rs8, %rs60;
	mov.u16 	%rs6, %rs58;
	mov.u16 	%rs5, %rs57;
	setp.eq.s32 	%p15, %r10, 0;
	setp.eq.s32 	%p16, %r5, 0;
	cvt.u32.u16 	%r54, %rs56;
	shfl.sync.up.b32	%r55|%p17, %r54, 1, 0, -1;
	cvt.u16.u32 	%rs37, %r55;
	cvt.u32.u16 	%r56, %rs59;
	shfl.sync.up.b32	%r57|%p18, %r56, 1, 0, -1;
	cvt.u16.u32 	%rs38, %r57;
	cvt.u32.u16 	%r58, %rs62;
	shfl.sync.up.b32	%r59|%p19, %r58, 1, 0, -1;
	cvt.u16.u32 	%rs39, %r59;
	selp.b16 	%rs13, 0, %rs37, %p16;
	selp.b16 	%rs14, 0, %rs38, %p16;
	selp.b16 	%rs15, 0, %rs39, %p16;
	ld.global.s8 	%rd29, [%rd38];
	add.s64 	%rd31, %rd30, %rd29;
	ld.const.u8 	%rs16, [%rd31];
	mul.wide.u16 	%r17, %rs16, 20;
	@%p15 bra 	$L__BB34_23;
	setp.gt.u16 	%p20, %rs16, 19;
	mov.b32 	%r143, -4;
	@%p20 bra 	$L__BB34_16;
	ld.shared.u8 	%r61, [%r11];
	add.s32 	%r62, %r17, %r61;
	mov.u32 	%r63, _ZZ16sw_kernel_affineILi32ELi96EEvPKhiPiS1_S2_iS2_iiE17s_blosum62_matrix;
	add.s32 	%r64, %r63, %r62;
	ld.shared.s8 	%r143, [%r64];
$L__BB34_16:
	setp.eq.s32 	%p21, %r10, 1;
	max.s16 	%rs40, %rs14, %rs15;
	max.s16 	%rs41, %rs13, %rs40;
	cvt.s32.s16 	%r65, %rs41;
	add.s32 	%r66, %r143, %r65;
	max.s32 	%r67, %r66, 0;
	cvt.u16.u32 	%rs58, %r67;
	cvt.s32.s16 	%r68, %rs6;
	sub.s32 	%r69, %r68, %r35;
	cvt.s32.s16 	%r70, %rs12;
	sub.s32 	%r71, %r70, %r36;
	max.s32 	%r72, %r69, %r71;
	max.s32 	%r73, %r72, 0;
	cvt.u16.u32 	%rs64, %r73;
	cvt.s32.s16 	%r20, %r67;
	cvt.s32.s16 	%r74, %r73;
	max.s32 	%r75, %r12, %r74;
	max.s32 	%r76, %r20, %r75;
	max.s32 	%r146, %r146, %r76;
	mov.u16 	%rs57, %rs5;
	mov.u16 	%rs60, %rs8;
	mov.u16 	%rs61, %rs3;
	mov.u16 	%rs63, %rs11;
	@%p21 bra 	$L__BB34_23;
	mov.b32 	%r144, -4;
	@%p20 bra 	$L__BB34_19;
	ld.shared.u8 	%r78, [%r11+1];
	add.s32 	%r79, %r17, %r78;
	mov.u32 	%r80, _ZZ16sw_kernel_affineILi32ELi96EEvPKhiPiS1_S2_iS2_iiE17s_blosum62_matrix;
	add.s32 	%r81, %r80, %r79;
	ld.shared.s8 	%r144, [%r81];
$L__BB34_19:
	setp.eq.s32 	%p23, %r10, 2;
	max.s16 	%rs42, %rs9, %rs12;
	max.s16 	%rs43, %rs6, %rs42;
	cvt.s32.s16 	%r82, %rs43;
	add.s32 	%r83, %r144, %r82;
	max.s32 	%r84, %r83, 0;
	cvt.u16.u32 	%rs57, %r84;
	sub.s32 	%r85, %r20, %r35;
	max.s32 	%r86, %r85, %r13;
	max.s32 	%r87, %r86, 0;
	cvt.u16.u32 	%rs60, %r87;
	cvt.s32.s16 	%r88, %rs5;
	sub.s32 	%r89, %r88, %r35;
	cvt.s32.s16 	%r90, %rs11;
	sub.s32 	%r91, %r90, %r36;
	max.s32 	%r92, %r89, %r91;
	max.s32 	%r93, %r92, 0;
	cvt.u16.u32 	%rs63, %r93;
	cvt.s32.s16 	%r24, %r84;
	cvt.s32.s16 	%r25, %r87;
	cvt.s32.s16 	%r94, %r93;
	max.s32 	%r95, %r25, %r94;
	max.s32 	%r96, %r24, %r95;
	max.s32 	%r146, %r146, %r96;
	mov.u16 	%rs61, %rs3;
	@%p23 bra 	$L__BB34_23;
	mov.b32 	%r145, -4;
	@%p20 bra 	$L__BB34_22;
	ld.shared.u8 	%r98, [%r11+2];
	add.s32 	%r99, %r17, %r98;
	mov.u32 	%r100, _ZZ16sw_kernel_affineILi32ELi96EEvPKhiPiS1_S2_iS2_iiE17s_blosum62_matrix;
	add.s32 	%r101, %r100, %r99;
	ld.shared.s8 	%r145, [%r101];
$L__BB34_22:
	max.s16 	%rs44, %rs8, %rs11;
	max.s16 	%rs45, %rs5, %rs44;
	cvt.s32.s16 	%r102, %rs45;
	add.s32 	%r103, %r145, %r102;
	max.s32 	%r104, %r103, 0;
	cvt.u16.u32 	%rs22, %r104;
	sub.s32 	%r105, %r24, %r35;
	sub.s32 	%r106, %r25, %r36;
	max.s32 	%r107, %r105, %r106;
	max.s32 	%r108, %r107, 0;
	cvt.u16.u32 	%rs59, %r108;
	cvt.s32.s16 	%r109, %rs56;
	sub.s32 	%r110, %r109, %r35;
	cvt.s32.s16 	%r111, %rs62;
	sub.s32 	%r112, %r111, %r36;
	max.s32 	%r113, %r110, %r112;
	max.s32 	%r114, %r113, 0;
	cvt.u16.u32 	%rs62, %r114;
	cvt.s32.s16 	%r115, %r104;
	cvt.s32.s16 	%r116, %r108;
	cvt.s32.s16 	%r117, %r114;
	max.s32 	%r118, %r116, %r117;
	max.s32 	%r119, %r115, %r118;
	max.s32 	%r146, %r146, %r119;
	mov.u16 	%rs56, %rs22;
	mov.u16 	%rs61, %rs3;
$L__BB34_23:
	add.s32 	%r141, %r141, 1;
	add.s64 	%rd38, %rd38, 1;
	setp.ne.s32 	%p25, %r141, -1;
	@%p25 bra 	$L__BB34_13;
$L__BB34_24:
	shl.b32 	%r120, %r5, 2;
	mov.u32 	%r121, _ZZ16sw_kernel_affineILi32ELi96EEvPKhiPiS1_S2_iS2_iiE17s_reduction_array;
	add.s32 	%r33, %r121, %r120;
	st.shared.u32 	[%r33], %r146;
	bar.warp.sync 	-1;
	setp.gt.u32 	%p26, %r5, 15;
	@%p26 bra 	$L__BB34_26;
	ld.shared.u32 	%r122, [%r33];
	ld.shared.u32 	%r123, [%r33+64];
	max.s32 	%r124, %r122, %r123;
	st.shared.u32 	[%r33], %r124;
$L__BB34_26:
	bar.warp.sync 	-1;
	setp.gt.u32 	%p27, %r5, 7;
	@%p27 bra 	$L__BB34_28;
	ld.shared.u32 	%r125, [%r33];
	ld.shared.u32 	%r126, [%r33+32];
	max.s32 	%r127, %r125, %r126;
	st.shared.u32 	[%r33], %r127;
$L__BB34_28:
	bar.warp.sync 	-1;
	setp.gt.u32 	%p28, %r5, 3;
	@%p28 bra 	$L__BB34_30;
	ld.shared.u32 	%r128, [%r33];
	ld.shared.u32 	%r129, [%r33+16];
	max.s32 	%r130, %r128, %r129;
	st.shared.u32 	[%r33], %r130;
$L__BB34_30:
	bar.warp.sync 	-1;
	setp.gt.u32 	%p29, %r5, 1;
	@%p29 bra 	$L__BB34_32;
	ld.shared.u32 	%r131, [%r33];
	ld.shared.u32 	%r132, [%r33+8];
	max.s32 	%r133, %r131, %r132;
	st.shared.u32 	[%r33], %r133;
$L__BB34_32:
	bar.warp.sync 	-1;
	setp.ne.s32 	%p30, %r5, 0;
	@%p30 bra 	$L__BB34_34;
	ld.shared.u32 	%r134, [%r33];
	ld.shared.u32 	%r135, [_ZZ16sw_kernel_affineILi32ELi96EEvPKhiPiS1_S2_iS2_iiE17s_reduction_array+4];
	max.s32 	%r136, %r134, %r135;
	st.shared.u32 	[%r33], %r136;
$L__BB34_34:
	setp.ne.s32 	%p31, %r5, 0;
	bar.warp.sync 	-1;
	@%p31 bra 	$L__BB34_36;
	ld.shared.u32 	%r137, [_ZZ16sw_kernel_affineILi32ELi96EEvPKhiPiS1_S2_iS2_iiE17s_reduction_array];
	mul.wide.u32 	%rd32, %r1, 4;
	add.s64 	%rd33, %rd1, %rd32;
	st.global.u32 	[%rd33], %r137;
$L__BB34_36:
	bar.sync 	0;
$L__BB34_37:
	ret;

}
	// .globl	_Z16sw_kernel_affineILi32ELi128EEvPKhiPiS1_S2_iS2_ii
.visible .entry _Z16sw_kernel_affineILi32ELi128EEvPKhiPiS1_S2_iS2_ii(
	.param .u64 .ptr .align 1 _Z16sw_kernel_affineILi32ELi128EEvPKhiPiS1_S2_iS2_ii_param_0,
	.param .u32 _Z16sw_kernel_affineILi32ELi128EEvPKhiPiS1_S2_iS2_ii_param_1,
	.param .u64 .ptr .align 1 _Z16sw_kernel_affineILi32ELi128EEvPKhiPiS1_S2_iS2_ii_param_2,
	.param .u64 .ptr .align 1 _Z16sw_kernel_affineILi32ELi128EEvPKhiPiS1_S2_iS2_ii_param_3,
	.param .u64 .ptr .align 1 _Z16sw_kernel_affineILi32ELi128EEvPKhiPiS1_S2_iS2_ii_param_4,
	.param .u32 _Z16sw_kernel_affineILi32ELi128EEvPKhiPiS1_S2_iS2_ii_param_5,
	.param .u64 .ptr .align 1 _Z16sw_kernel_affineILi32ELi128EEvPKhiPiS1_S2_iS2_ii_param_6,
	.param .u32 _Z16sw_kernel_affineILi32ELi128EEvPKhiPiS1_S2_iS2_ii_param_7,
	.param .u32 _Z16sw_kernel_affineILi32ELi128EEvPKhiPiS1_S2_iS2_ii_param_8
)
{
	.reg .pred 	%p<34>;
	.reg .b16 	%rs<82>;
	.reg .b32 	%r<175>;
	.reg .b64 	%rd<41>;
	// demoted variable
	.shared .align 1 .b8 _ZZ16sw_kernel_affineILi32ELi128EEvPKhiPiS1_S2_iS2_iiE17s_blosum62_matrix[400];
	// demoted variable
	.shared .align 1 .b8 _ZZ16sw_kernel_affineILi32ELi128EEvPKhiPiS1_S2_iS2_iiE17s_query_seq_sdata[128];
	// demoted variable
	.shared .align 4 .b8 _ZZ16sw_kernel_affineILi32ELi128EEvPKhiPiS1_S2_iS2_iiE17s_reduction_array[128];
	ld.param.u64 	%rd11, [_Z16sw_kernel_affineILi32ELi128EEvPKhiPiS1_S2_iS2_ii_param_0];
	ld.param.u32 	%r38, [_Z16sw_kernel_affineILi32ELi128EEvPKhiPiS1_S2_iS2_ii_param_1];
	ld.param.u64 	%rd12, [_Z16sw_kernel_affineILi32ELi128EEvPKhiPiS1_S2_iS2_ii_param_2];
	ld.param.u64 	%rd13, [_Z16sw_kernel_affineILi32ELi128EEvPKhiPiS1_S2_iS2_ii_param_3];
	ld.param.u64 	%rd14, [_Z16sw_kernel_affineILi32ELi128EEvPKhiPiS1_S2_iS2_ii_param_4];
	ld.param.u32 	%r41, [_Z16sw_kernel_affineILi32ELi128EEvPKhiPiS1_S2_iS2_ii_param_5];
	ld.param.u64 	%rd15, [_Z16sw_kernel_affineILi32ELi128EEvPKhiPiS1_S2_iS2_ii_param_6];
	ld.param.u32 	%r39, [_Z16sw_kernel_affineILi32ELi128EEvPKhiPiS1_S2_iS2_ii_param_7];
	ld.param.u32 	%r40, [_Z16sw_kernel_affineILi32ELi128EEvPKhiPiS1_S2_iS2_ii_param_8];
	cvta.to.global.u64 	%rd1, %rd15;
	mov.u32 	%r1, %ctaid.x;
	setp.ge.s32 	%p1, %r1, %r41;
	@%p1 bra 	$L__BB35_40;
	cvta.to.global.u64 	%rd16, %rd12;
	cvta.to.global.u64 	%rd17, %rd14;
	mul.wide.u32 	%rd18, %r1, 4;
	add.s64 	%rd19, %rd16, %rd18;
	ld.global.u32 	%r42, [%rd19];
	mul.wide.s32 	%rd20, %r42, 4;
	add.s64 	%rd21, %rd17, %rd20;
	ld.global.u32 	%r43, [%rd21+-4];
	ld.global.u32 	%r44, [%rd21];
	not.b32 	%r45, %r43;
	add.s32 	%r4, %r44, %r45;
	setp.ne.s32 	%p2, %r38, 0;
	setp.ne.s32 	%p3, %r4, 0;
	and.pred  	%p4, %p2, %p3;
	setp.lt.s32 	%p5, %r38, 129;
	and.pred  	%p6, %p5, %p4;
	setp.le.s32 	%p7, %r43, %r44;
	and.pred  	%p8, %p6, %p7;
	@%p8 bra 	$L__BB35_3;
	add.s64 	%rd36, %rd1, %rd18;
	mov.b32 	%r164, -1;
	st.global.u32 	[%rd36], %r164;
	bra.uni 	$L__BB35_40;
$L__BB35_3:
	mov.u32 	%r5, %tid.x;
	setp.gt.u32 	%p9, %r5, 399;
	@%p9 bra 	$L__BB35_6;
	cvt.u64.u32 	%rd22, %r5;
	mov.u64 	%rd23, blosum62_matrix_cuda_global;
	add.s64 	%rd38, %rd23, %rd22;
	mov.u32 	%r46, _ZZ16sw_kernel_affineILi32ELi128EEvPKhiPiS1_S2_iS2_iiE17s_blosum62_matrix;
	mov.u32 	%r165, %r5;
$L__BB35_5:
	ld.global.u8 	%rs43, [%rd38];
	add.s32 	%r47, %r46, %r165;
	st.shared.u8 	[%r47], %rs43;
	add.s32 	%r7, %r165, 32;
	add.s64 	%rd38, %rd38, 32;
	setp.lt.u32 	%p10, %r165, 368;
	mov.u32 	%r165, %r7;
	@%p10 bra 	$L__BB35_5;
$L__BB35_6:
	setp.gt.u32 	%p11, %r5, 127;
	@%p11 bra 	$L__BB35_11;
	cvt.u64.u32 	%rd24, %r5;
	cvta.to.global.u64 	%rd25, %rd11;
	add.s64 	%rd39, %rd25, %rd24;
	mov.u32 	%r48, _ZZ16sw_kernel_affineILi32ELi128EEvPKhiPiS1_S2_iS2_iiE17s_query_seq_sdata;
	mov.u32 	%r166, %r5;
$L__BB35_8:
	setp.ge.s32 	%p12, %r166, %r38;
	mov.b16 	%rs57, 0;
	@%p12 bra 	$L__BB35_10;
	ld.global.u8 	%rs57, [%rd39];
$L__BB35_10:
	add.s32 	%r49, %r48, %r166;
	st.shared.u8 	[%r49], %rs57;
	add.s32 	%r9, %r166, 32;
	add.s64 	%rd39, %rd39, 32;
	setp.lt.u32 	%p13, %r166, 96;
	mov.u32 	%r166, %r9;
	@%p13 bra 	$L__BB35_8;
$L__BB35_11:
	setp.lt.s32 	%p14, %r4, 1;
	mov.b32 	%r173, 0;
	@%p14 bra 	$L__BB35_27;
	cvt.s64.s32 	%rd26, %r43;
	shl.b32 	%r52, %r5, 2;
	max.s32 	%r53, %r38, %r52;
	sub.s32 	%r10, %r53, %r52;
	mov.u32 	%r54, _ZZ16sw_kernel_affineILi32ELi128EEvPKhiPiS1_S2_iS2_iiE17s_query_seq_sdata;
	add.s32 	%r11, %r54, %r52;
	min.s32 	%r55, %r39, %r40;
	neg.s32 	%r56, %r55;
	max.s32 	%r57, %r56, 0;
	cvt.u16.u32 	%rs3, %r57;
	cvt.s32.s16 	%r12, %r57;
	sub.s32 	%r167, %r43, %r44;
	cvta.to.global.u64 	%rd27, %rd13;
	add.s64 	%rd28, %rd26, %rd27;
	add.s64 	%rd40, %rd28, 1;
	mov.b32 	%r173, 0;
	mov.b16 	%rs70, 0;
	mov.u64 	%rd30, char_to_uint;
	mov.u16 	%rs71, %rs70;
	mov.u16 	%rs72, %rs70;
	mov.u16 	%rs73, %rs70;
	mov.u16 	%rs74, %rs70;
	mov.u16 	%rs75, %rs70;
	mov.u16 	%rs76, %rs70;
	mov.u16 	%rs77, %rs70;
	mov.u16 	%rs78, %rs70;
	mov.u16 	%rs79, %rs70;
	mov.u16 	%rs80, %rs70;
	mov.u16 	%rs81, %rs70;
$L__BB35_13:
	mov.u16 	%rs15, %rs81;
	mov.u16 	%rs14, %rs80;
	mov.u16 	%rs13, %rs79;
	mov.u16 	%rs11, %rs77;
	mov.u16 	%rs10, %rs76;
	mov.u16 	%rs9, %rs75;
	mov.u16 	%rs7, %rs73;
	mov.u16 	%rs6, %rs72;
	mov.u16 	%rs5, %rs71;
	setp.eq.s32 	%p15, %r10, 0;
	setp.eq.s32 	%p16, %r5, 0;
	cvt.u32.u16 	%r58, %rs70;
	shfl.sync.up.b32	%r59|%p17, %r58, 1, 0, -1;
	cvt.u16.u32 	%rs46, %r59;
	cvt.u32.u16 	%r60, %rs74;
	shfl.sync.up.b32	%r61|%p18, %r60, 1, 0, -1;
	cvt.u16.u32 	%rs47, %r61;
	cvt.u32.u16 	%r62, %rs78;
	shfl.sync.up.b32	%r63|%p19, %r62, 1, 0, -1;
	cvt.u16.u32 	%rs48, %r63;
	selp.b16 	%rs16, 0, %rs46, %p16;
	selp.b16 	%rs17, 0, %rs47, %p16;
	selp.b16 	%rs18, 0, %rs48, %p16;
	ld.global.s8 	%rd29, [%rd40];
	add.s64 	%rd31, %rd30, %rd29;
	ld.const.u8 	%rs19, [%rd31];
	mul.wide.u16 	%r16, %rs19, 20;
	@%p15 bra 	$L__BB35_26;
	setp.gt.u16 	%p20, %rs19, 19;
	mov.b32 	%r169, -4;
	@%p20 bra 	$L__BB35_16;
	ld.shared.u8 	%r65, [%r11];
	add.s32 	%r66, %r16, %r65;
	mov.u32 	%r67, _ZZ16sw_kernel_affineILi32ELi128EEvPKhiPiS1_S2_iS2_iiE17s_blosum62_matrix;
	add.s32 	%r68, %r67, %r66;
	ld.shared.s8 	%r169, [%r68];
$L__BB35_16:
	setp.eq.s32 	%p21, %r10, 1;
	max.s16 	%rs49, %rs17, %rs18;
	max.s16 	%rs50, %rs16, %rs49;
	cvt.s32.s16 	%r69, %rs50;
	add.s32 	%r70, %r169, %r69;
	max.s32 	%r71, %r70, 0;
	cvt.u16.u32 	%rs73, %r71;
	cvt.s32.s16 	%r72, %rs7;
	sub.s32 	%r73, %r72, %r39;
	cvt.s32.s16 	%r74, %rs15;
	sub.s32 	%r75, %r74, %r40;
	max.s32 	%r76, %r73, %r75;
	max.s32 	%r77, %r76, 0;
	cvt.u16.u32 	%rs81, %r77;
	cvt.s32.s16 	%r19, %r71;
	cvt.s32.s16 	%r78, %r77;
	max.s32 	%r79, %r12, %r78;
	max.s32 	%r80, %r19, %r79;
	max.s32 	%r173, %r173, %r80;
	mov.u16 	%rs71, %rs5;
	mov.u16 	%rs72, %rs6;
	mov.u16 	%rs75, %rs9;
	mov.u16 	%rs76, %rs10;
	mov.u16 	%rs77, %rs3;
	mov.u16 	%rs79, %rs13;
	mov.u16 	%rs80, %rs14;
	@%p21 bra 	$L__BB35_26;
	mov.b32 	%r170, -4;
	@%p20 bra 	$L__BB35_19;
	ld.shared.u8 	%r82, [%r11+1];
	add.s32 	%r83, %r16, %r82;
	mov.u32 	%r84, _ZZ16sw_kernel_affineILi32ELi128EEvPKhiPiS1_S2_iS2_iiE17s_blosum62_matrix;
	add.s32 	%r85, %r84, %r83;
	ld.shared.s8 	%r170, [%r85];
$L__BB35_19:
	setp.eq.s32 	%p23, %r10, 2;
	max.s16 	%rs51, %rs11, %rs15;
	max.s16 	%rs52, %rs7, %rs51;
	cvt.s32.s16 	%r86, %rs52;
	add.s32 	%r87, %r170, %r86;
	max.s32 	%r88, %r87, 0;
	cvt.u16.u32 	%rs72, %r88;
	sub.s32 	%r89, %r19, %r39;
	sub.s32 	%r90, %r12, %r40;
	max.s32 	%r91, %r89, %r90;
	max.s32 	%r92, %r91, 0;
	cvt.u16.u32 	%rs76, %r92;
	cvt.s32.s16 	%r93, %rs6;
	sub.s32 	%r94, %r93, %r39;
	cvt.s32.s16 	%r95, %rs14;
	sub.s32 	%r96, %r95, %r40;
	max.s32 	%r97, %r94, %r96;
	max.s32 	%r98, %r97, 0;
	cvt.u16.u32 	%rs80, %r98;
	cvt.s32.s16 	%r23, %r88;
	cvt.s32.s16 	%r24, %r92;
	cvt.s32.s16 	%r99, %r98;
	max.s32 	%r100, %r24, %r99;
	max.s32 	%r101, %r23, %r100;
	max.s32 	%r173, %r173, %r101;
	mov.u16 	%rs71, %rs5;
	mov.u16 	%rs75, %rs9;
	mov.u16 	%rs77, %rs3;
	mov.u16 	%rs79, %rs13;
	@%p23 bra 	$L__BB35_26;
	mov.b32 	%r171, -4;
	@%p20 bra 	$L__BB35_22;
	ld.shared.u8 	%r103, [%r11+2];
	add.s32 	%r104, %r16, %r103;
	mov.u32 	%r105, _ZZ16sw_kernel_affineILi32ELi128EEvPKhiPiS1_S2_iS2_iiE17s_blosum62_matrix;
	add.s32 	%r106, %r105, %r104;
	ld.shared.s8 	%r171, [%r106];
$L__BB35_22:
	setp.eq.s32 	%p25, %r10, 3;
	max.s16 	%rs53, %rs10, %rs14;
	max.s16 	%rs54, %rs6, %rs53;
	cvt.s32.s16 	%r107, %rs54;
	add.s32 	%r108, %r171, %r107;
	max.s32 	%r109, %r108, 0;
	cvt.u16.u32 	%rs71, %r109;
	sub.s32 	%r110, %r23, %r39;
	sub.s32 	%r111, %r24, %r40;
	max.s32 	%r112, %r110, %r111;
	max.s32 	%r113, %r112, 0;
	cvt.u16.u32 	%rs75, %r113;
	cvt.s32.s16 	%r114, %rs5;
	sub.s32 	%r115, %r114, %r39;
	cvt.s32.s16 	%r116, %rs13;
	sub.s32 	%r117, %r116, %r40;
	max.s32 	%r118, %r115, %r117;
	max.s32 	%r119, %r118, 0;
	cvt.u16.u32 	%rs79, %r119;
	cvt.s32.s16 	%r28, %r109;
	cvt.s32.s16 	%r29, %r113;
	cvt.s32.s16 	%r120, %r119;
	max.s32 	%r121, %r29, %r120;
	max.s32 	%r122, %r28, %r121;
	max.s32 	%r173, %r173, %r122;
	mov.u16 	%rs77, %rs3;
	@%p25 bra 	$L__BB35_26;
	mov.b32 	%r172, -4;
	@%p20 bra 	$L__BB35_25;
	ld.shared.u8 	%r124, [%r11+3];
	add.s32 	%r125, %r16, %r124;
	mov.u32 	%r126, _ZZ16sw_kernel_affineILi32ELi128EEvPKhiPiS1_S2_iS2_iiE17s_blosum62_matrix;
	add.s32 	%r127, %r126, %r125;
	ld.shared.s8 	%r172, [%r127];
$L__BB35_25:
	max.s16 	%rs55, %rs9, %rs13;
	max.s16 	%rs56, %rs5, %rs55;
	cvt.s32.s16 	%r128, %rs56;
	add.s32 	%r129, %r172, %r128;
	max.s32 	%r130, %r129, 0;
	cvt.u16.u32 	%rs28, %r130;
	sub.s32 	%r131, %r28, %r39;
	sub.s32 	%r132, %r29, %r40;
	max.s32 	%r133, %r131, %r132;
	max.s32 	%r134, %r133, 0;
	cvt.u16.u32 	%rs74, %r134;
	cvt.s32.s16 	%r135, %rs70;
	sub.s32 	%r136, %r135, %r39;
	cvt.s32.s16 	%r137, %rs78;
	sub.s32 	%r138, %r137, %r40;
	max.s32 	%r139, %r136, %r138;
	max.s32 	%r140, %r139, 0;
	cvt.u16.u32 	%rs78, %r140;
	cvt.s32.s16 	%r141, %r130;
	cvt.s32.s16 	%r142, %r134;
	cvt.s32.s16 	%r143, %r140;
	max.s32 	%r144, %r142, %r143;
	max.s32 	%r145, %r141, %r144;
	max.s32 	%r173, %r173, %r145;
	mov.u16 	%rs70, %rs28;
	mov.u16 	%rs77, %rs3;
$L__BB35_26:
	add.s32 	%r167, %r167, 1;
	add.s64 	%rd40, %rd40, 1;
	setp.ne.s32 	%p27, %r167, -1;
	@%p27 bra 	$L__BB35_13;
$L__BB35_27:
	shl.b32 	%r146, %r5, 2;
	mov.u32 	%r147, _ZZ16sw_kernel_affineILi32ELi128EEvPKhiPiS1_S2_iS2_iiE17s_reduction_array;
	add.s32 	%r37, %r147, %r146;
	st.shared.u32 	[%r37], %r173;
	bar.warp.sync 	-1;
	setp.gt.u32 	%p28, %r5, 15;
	@%p28 bra 	$L__BB35_29;
	ld.shared.u32 	%r148, [%r37];
	ld.shared.u32 	%r149, [%r37+64];
	max.s32 	%r150, %r148, %r149;
	st.shared.u32 	[%r37], %r150;
$L__BB35_29:
	bar.warp.sync 	-1;
	setp.gt.u32 	%p29, %r5, 7;
	@%p29 bra 	$L__BB35_31;
	ld.shared.u32 	%r151, [%r37];
	ld.shared.u32 	%r152, [%r37+32];
	max.s32 	%r153, %r151, %r152;
	st.shared.u32 	[%r37], %r153;
$L__BB35_31:
	bar.warp.sync 	-1;
	setp.gt.u32 	%p30, %r5, 3;
	@%p30 bra 	$L__BB35_33;
	ld.shared.u32 	%r154, [%r37];
	ld.shared.u32 	%r155, [%r37+16];
	max.s32 	%r156, %r154, %r155;
	st.shared.u32 	[%r37], %r156;
$L__BB35_33:
	bar.warp.sync 	-1;
	setp.gt.u32 	%p31, %r5, 1;
	@%p31 bra 	$L__BB35_35;
	ld.shared.u32 	%r157, [%r37];
	ld.shared.u32 	%r158, [%r37+8];
	max.s32 	%r159, %r157, %r158;
	st.shared.u32 	[%r37], %r159;
$L__BB35_35:
	bar.warp.sync 	-1;
	setp.ne.s32 	%p32, %r5, 0;
	@%p32 bra 	$L__BB35_37;
	ld.shared.u32 	%r160, [%r37];
	ld.shared.u32 	%r161, [_ZZ16sw_kernel_affineILi32ELi128EEvPKhiPiS1_S2_iS2_iiE17s_reduction_array+4];
	max.s32 	%r162, %r160, %r161;
	st.shared.u32 	[%r37], %r162;
$L__BB35_37:
	setp.ne.s32 	%p33, %r5, 0;
	bar.warp.sync 	-1;
	@%p33 bra 	$L__BB35_39;
	ld.param.u64 	%rd37, [_Z16sw_kernel_affineILi32ELi128EEvPKhiPiS1_S2_iS2_ii_param_6];
	ld.shared.u32 	%r163, [_ZZ16sw_kernel_affineILi32ELi128EEvPKhiPiS1_S2_iS2_iiE17s_reduction_array];
	cvta.to.global.u64 	%rd32, %rd37;
	mul.wide.u32 	%rd33, %r1, 4;
	add.s64 	%rd34, %rd32, %rd33;
	st.global.u32 	[%rd34], %r163;
$L__BB35_39:
	bar.sync 	0;
$L__BB35_40:
	ret;

}
	// .globl	_Z16sw_kernel_affineILi32ELi160EEvPKhiPiS1_S2_iS2_ii
.visible .entry _Z16sw_kernel_affineILi32ELi160EEvPKhiPiS1_S2_iS2_ii(
	.param .u64 .ptr .align 1 _Z16sw_kernel_affineILi32ELi160EEvPKhiPiS1_S2_iS2_ii_param_0,
	.param .u32 _Z16sw_kernel_affineILi32ELi160EEvPKhiPiS1_S2_iS2_ii_param_1,
	.param .u64 .ptr .align 1 _Z16sw_kernel_affineILi32ELi160EEvPKhiPiS1_S2_iS2_ii_param_2,
	.param .u64 .ptr .align 1 _Z16sw_kernel_affineILi32ELi160EEvPKhiPiS1_S2_iS2_ii_param_3,
	.param .u64 .ptr .align 1 _Z16sw_kernel_affineILi32ELi160EEvPKhiPiS1_S2_iS2_ii_param_4,
	.param .u32 _Z16sw_kernel_affineILi32ELi160EEvPKhiPiS1_S2_iS2_ii_param_5,
	.param .u64 .ptr .align 1 _Z16sw_kernel_affineILi32ELi160EEvPKhiPiS1_S2_iS2_ii_param_6,
	.param .u32 _Z16sw_kernel_affineILi32ELi160EEvPKhiPiS1_S2_iS2_ii_param_7,
	.param .u32 _Z16sw_kernel_affineILi32ELi160EEvPKhiPiS1_S2_iS2_ii_param_8
)
{
	.reg .pred 	%p<36>;
	.reg .b16 	%rs<99>;
	.reg .b32 	%r<222>;
	.reg .b64 	%rd<41>;
	// demoted variable
	.shared .align 1 .b8 _ZZ16sw_kernel_affineILi32ELi160EEvPKhiPiS1_S2_iS2_iiE17s_blosum62_matrix[400];
	// demoted variable
	.shared .align 1 .b8 _ZZ16sw_kernel_affineILi32ELi160EEvPKhiPiS1_S2_iS2_iiE17s_query_seq_sdata[160];
	// demoted variable
	.shared .align 4 .b8 _ZZ16sw_kernel_affineILi32ELi160EEvPKhiPiS1_S2_iS2_iiE17s_reduction_array[128];
	ld.param.u64 	%rd11, [_Z16sw_kernel_affineILi32ELi160EEvPKhiPiS1_S2_iS2_ii_param_0];
	ld.param.u32 	%r42, [_Z16sw_kernel_affineILi32ELi160EEvPKhiPiS1_S2_iS2_ii_param_1];
	ld.param.u64 	%rd12, [_Z16sw_kernel_affineILi32ELi160EEvPKhiPiS1_S2_iS2_ii_param_2];
	ld.param.u64 	%rd13, [_Z16sw_kernel_affineILi32ELi160EEvPKhiPiS1_S2_iS2_ii_param_3];
	ld.param.u64 	%rd14, [_Z16sw_kernel_affineILi32ELi160EEvPKhiPiS1_S2_iS2_ii_param_4];
	ld.param.u32 	%r45, [_Z16sw_kernel_affineILi32ELi160EEvPKhiPiS1_S2_iS2_ii_param_5];
	ld.param.u64 	%rd15, [_Z16sw_kernel_affineILi32ELi160EEvPKhiPiS1_S2_iS2_ii_param_6];
	cvta.to.global.u64 	%rd1, %rd15;
	mov.u32 	%r1, %ctaid.x;
	setp.ge.s32 	%p1, %r1, %r45;
	@%p1 bra 	$L__BB36_43;
	cvta.to.global.u64 	%rd16, %rd12;
	cvta.to.global.u64 	%rd17, %rd14;
	mul.wide.u32 	%rd18, %r1, 4;
	add.s64 	%rd19, %rd16, %rd18;
	ld.global.u32 	%r46, [%rd19];
	mul.wide.s32 	%rd20, %r46, 4;
	add.s64 	%rd21, %rd17, %rd20;
	ld.global.u32 	%r47, [%rd21+-4];
	ld.global.u32 	%r48, [%rd21];
	not.b32 	%r49, %r47;
	add.s32 	%r4, %r48, %r49;
	setp.ne.s32 	%p2, %r42, 0;
	setp.ne.s32 	%p3, %r4, 0;
	and.pred  	%p4, %p2, %p3;
	setp.lt.s32 	%p5, %r42, 161;
	and.pred  	%p6, %p5, %p4;
	setp.le.s32 	%p7, %r47, %r48;
	and.pred  	%p8, %p6, %p7;
	@%p8 bra 	$L__BB36_3;
	add.s64 	%rd36, %rd1, %rd18;
	mov.b32 	%r198, -1;
	st.global.u32 	[%rd36], %r198;
	bra.uni 	$L__BB36_43;
$L__BB36_3:
	mov.u32 	%r5, %tid.x;
	setp.gt.u32 	%p9, %r5, 399;
	@%p9 bra 	$L__BB36_6;
	cvt.u64.u32 	%rd22, %r5;
	mov.u64 	%rd23, blosum62_matrix_cuda_global;
	add.s64 	%rd38, %rd23, %rd22;
	mov.u32 	%r50, _ZZ16sw_kernel_affineILi32ELi160EEvPKhiPiS1_S2_iS2_iiE17s_blosum62_matrix;
	mov.u32 	%r211, %r5;
$L__BB36_5:
	ld.global.u8 	%rs52, [%rd38];
	add.s32 	%r51, %r50, %r211;
	st.shared.u8 	[%r51], %rs52;
	add.s32 	%r7, %r211, 32;
	add.s64 	%rd38, %rd38, 32;
	setp.lt.u32 	%p10, %r211, 368;
	mov.u32 	%r211, %r7;
	@%p10 bra 	$L__BB36_5;
$L__BB36_6:
	setp.gt.u32 	%p11, %r5, 159;
	@%p11 bra 	$L__BB36_11;
	cvt.u64.u32 	%rd24, %r5;
	cvta.to.global.u64 	%rd25, %rd11;
	add.s64 	%rd39, %rd25, %rd24;
	mov.u32 	%r52, _ZZ16sw_kernel_affineILi32ELi160EEvPKhiPiS1_S2_iS2_iiE17s_query_seq_sdata;
	mov.u32 	%r212, %r5;
$L__BB36_8:
	setp.ge.s32 	%p12, %r212, %r42;
	mov.b16 	%rs68, 0;
	@%p12 bra 	$L__BB36_10;
	ld.global.u8 	%rs68, [%rd39];
$L__BB36_10:
	add.s32 	%r53, %r52, %r212;
	st.shared.u8 	[%r53], %rs68;
	add.s32 	%r9, %r212, 32;
	add.s64 	%rd39, %rd39, 32;
	setp.lt.u32 	%p13, %r212, 128;
	mov.u32 	%r212, %r9;
	@%p13 bra 	$L__BB36_8;
$L__BB36_11:
	setp.lt.s32 	%p14, %r4, 1;
	mov.b32 	%r220, 0;
	@%p14 bra 	$L__BB36_30;
	ld.param.u32 	%r205, [_Z16sw_kernel_affineILi32ELi160EEvPKhiPiS1_S2_iS2_ii_param_8];
	ld.param.u32 	%r199, [_Z16sw_kernel_affineILi32ELi160EEvPKhiPiS1_S2_iS2_ii_param_7];
	cvt.s64.s32 	%rd26, %r47;
	mul.lo.s32 	%r56, %r5, 5;
	max.s32 	%r57, %r42, %r56;
	sub.s32 	%r10, %r57, %r56;
	min.s32 	%r58, %r199, %r205;
	neg.s32 	%r59, %r58;
	max.s32 	%r60, %r59, 0;
	cvt.u16.u32 	%rs3, %r60;
	cvt.s32.s16 	%r11, %r60;
	sub.s32 	%r213, %r47, %r48;
	cvta.to.global.u64 	%rd27, %rd13;
	add.s64 	%rd28, %rd26, %rd27;
	add.s64 	%rd40, %rd28, 1;
	mov.b32 	%r220, 0;
	mov.b16 	%rs84, 0;
	mov.u64 	%rd30, char_to_uint;
	mov.u16 	%rs85, %rs84;
	mov.u16 	%rs86, %rs84;
	mov.u16 	%rs87, %rs84;
	mov.u16 	%rs88, %rs84;
	mov.u16 	%rs89, %rs84;
	mov.u16 	%rs90, %rs84;
	mov.u16 	%rs91, %rs84;
	mov.u16 	%rs92, %rs84;
	mov.u16 	%rs93, %rs84;
	mov.u16 	%rs94, %rs84;
	mov.u16 	%rs95, %rs84;
	mov.u16 	%rs96, %rs84;
	mov.u16 	%rs97, %rs84;
	mov.u16 	%rs98, %rs84;
$L__BB36_13:
	mov.u16 	%rs18, %rs98;
	mov.u16 	%rs17, %rs97;
	mov.u16 	%rs16, %rs96;
	mov.u16 	%rs15, %rs95;
	mov.u16 	%rs13, %rs93;
	mov.u16 	%rs12, %rs92;
	mov.u16 	%rs11, %rs91;
	mov.u16 	%rs10, %rs90;
	mov.u16 	%rs8, %rs88;
	mov.u16 	%rs7, %rs87;
	mov.u16 	%rs6, %rs86;
	mov.u16 	%rs5, %rs85;
	setp.eq.s32 	%p15, %r10, 0;
	setp.eq.s32 	%p16, %r5, 0;
	cvt.u32.u16 	%r61, %rs84;
	shfl.sync.up.b32	%r62|%p17, %r61, 1, 0, -1;
	cvt.u16.u32 	%rs55, %r62;
	cvt.u32.u16 	%r63, %rs89;
	shfl.sync.up.b32	%r64|%p18, %r63, 1, 0, -1;
	cvt.u16.u32 	%rs56, %r64;
	cvt.u32.u16 	%r65, %rs94;
	shfl.sync.up.b32	%r66|%p19, %r65, 1, 0, -1;
	cvt.u16.u32 	%rs57, %r66;
	selp.b16 	%rs19, 0, %rs55, %p16;
	selp.b16 	%rs20, 0, %rs56, %p16;
	selp.b16 	%rs21, 0, %rs57, %p16;
	ld.global.s8 	%rd29, [%rd40];
	add.s64 	%rd31, %rd30, %rd29;
	ld.const.u8 	%rs22, [%rd31];
	mul.wide.u16 	%r15, %rs22, 20;
	@%p15 bra 	$L__BB36_29;
	setp.gt.u16 	%p20, %rs22, 19;
	mov.b32 	%r215, -4;
	@%p20 bra 	$L__BB36_16;
	mov.u32 	%r68, _ZZ16sw_kernel_affineILi32ELi160EEvPKhiPiS1_S2_iS2_iiE17s_query_seq_sdata;
	mad.lo.s32 	%r69, %r5, 5, %r68;
	ld.shared.u8 	%r70, [%r69];
	add.s32 	%r71, %r15, %r70;
	mov.u32 	%r72, _ZZ16sw_kernel_affineILi32ELi160EEvPKhiPiS1_S2_iS2_iiE17s_blosum62_matrix;
	add.s32 	%r73, %r72, %r71;
	ld.shared.s8 	%r215, [%r73];
$L__BB36_16:
	ld.param.u32 	%r206, [_Z16sw_kernel_affineILi32ELi160EEvPKhiPiS1_S2_iS2_ii_param_8];
	ld.param.u32 	%r200, [_Z16sw_kernel_affineILi32ELi160EEvPKhiPiS1_S2_iS2_ii_param_7];
	setp.eq.s32 	%p21, %r10, 1;
	max.s16 	%rs58, %rs20, %rs21;
	max.s16 	%rs59, %rs19, %rs58;
	cvt.s32.s16 	%r74, %rs59;
	add.s32 	%r75, %r215, %r74;
	max.s32 	%r76, %r75, 0;
	cvt.u16.u32 	%rs88, %r76;
	cvt.s32.s16 	%r77, %rs8;
	sub.s32 	%r78, %r77, %r200;
	cvt.s32.s16 	%r79, %rs18;
	sub.s32 	%r80, %r79, %r206;
	max.s32 	%r81, %r78, %r80;
	max.s32 	%r82, %r81, 0;
	cvt.u16.u32 	%rs98, %r82;
	cvt.s32.s16 	%r18, %r76;
	cvt.s32.s16 	%r83, %r82;
	max.s32 	%r84, %r11, %r83;
	max.s32 	%r85, %r18, %r84;
	max.s32 	%r220, %r220, %r85;
	mov.u16 	%rs85, %rs5;
	mov.u16 	%rs86, %rs6;
	mov.u16 	%rs87, %rs7;
	mov.u16 	%rs90, %rs10;
	mov.u16 	%rs91, %rs11;
	mov.u16 	%rs92, %rs12;
	mov.u16 	%rs93, %rs3;
	mov.u16 	%rs95, %rs15;
	mov.u16 	%rs96, %rs16;
	mov.u16 	%rs97, %rs17;
	@%p21 bra 	$L__BB36_29;
	mov.b32 	%r216, -4;
	@%p20 bra 	$L__BB36_19;
	mov.u32 	%r87, _ZZ16sw_kernel_affineILi32ELi160EEvPKhiPiS1_S2_iS2_iiE17s_query_seq_sdata;
	mad.lo.s32 	%r88, %r5, 5, %r87;
	ld.shared.u8 	%r89, [%r88+1];
	add.s32 	%r90, %r15, %r89;
	mov.u32 	%r91, _ZZ16sw_kernel_affineILi32ELi160EEvPKhiPiS1_S2_iS2_iiE17s_blosum62_matrix;
	add.s32 	%r92, %r91, %r90;
	ld.shared.s8 	%r216, [%r92];
$L__BB36_19:
	ld.param.u32 	%r207, [_Z16sw_kernel_affineILi32ELi160EEvPKhiPiS1_S2_iS2_ii_param_8];
	ld.param.u32 	%r201, [_Z16sw_kernel_affineILi32ELi160EEvPKhiPiS1_S2_iS2_ii_param_7];
	setp.eq.s32 	%p23, %r10, 2;
	max.s16 	%rs60, %rs13, %rs18;
	max.s16 	%rs61, %rs8, %rs60;
	cvt.s32.s16 	%r93, %rs61;
	add.s32 	%r94, %r216, %r93;
	max.s32 	%r95, %r94, 0;
	cvt.u16.u32 	%rs87, %r95;
	sub.s32 	%r96, %r18, %r201;
	sub.s32 	%r97, %r11, %r207;
	max.s32 	%r98, %r96, %r97;
	max.s32 	%r99, %r98, 0;
	cvt.u16.u32 	%rs92, %r99;
	cvt.s32.s16 	%r100, %rs7;
	sub.s32 	%r101, %r100, %r201;
	cvt.s32.s16 	%r102, %rs17;
	sub.s32 	%r103, %r102, %r207;
	max.s32 	%r104, %r101, %r103;
	max.s32 	%r105, %r104, 0;
	cvt.u16.u32 	%rs97, %r105;
	cvt.s32.s16 	%r22, %r95;
	cvt.s32.s16 	%r23, %r99;
	cvt.s32.s16 	%r106, %r105;
	max.s32 	%r107, %r23, %r106;
	max.s32 	%r108, %r22, %r107;
	max.s32 	%r220, %r220, %r108;
	mov.u16 	%rs85, %rs5;
	mov.u16 	%rs86, %rs6;
	mov.u16 	%rs90, %rs10;
	mov.u16 	%rs91, %rs11;
	mov.u16 	%rs93, %rs3;
	mov.u16 	%rs95, %rs15;
	mov.u16 	%rs96, %rs16;
	@%p23 bra 	$L__BB36_29;
	mov.b32 	%r217, -4;
	@%p20 bra 	$L__BB36_22;
	mov.u32 	%r110, _ZZ16sw_kernel_affineILi32ELi160EEvPKhiPiS1_S2_iS2_iiE17s_query_seq_sdata;
	mad.lo.s32 	%r111, %r5, 5, %r110;
	ld.shared.u8 	%r112, [%r111+2];
	add.s32 	%r113, %r15, %r112;
	mov.u32 	%r114, _ZZ16sw_kernel_affineILi32ELi160EEvPKhiPiS1_S2_iS2_iiE17s_blosum62_matrix;
	add.s32 	%r115, %r114, %r113;
	ld.shared.s8 	%r217, [%r115];
$L__BB36_22:
	ld.param.u32 	%r208, [_Z16sw_kernel_affineILi32ELi160EEvPKhiPiS1_S2_iS2_ii_param_8];
	ld.param.u32 	%r202, [_Z16sw_kernel_affineILi32ELi160EEvPKhiPiS1_S2_iS2_ii_param_7];
	setp.eq.s32 	%p25, %r10, 3;
	max.s16 	%rs62, %rs12, %rs17;
	max.s16 	%rs63, %rs7, %rs62;
	cvt.s32.s16 	%r116, %rs63;
	add.s32 	%r117, %r217, %r116;
	max.s32 	%r118, %r117, 0;
	cvt.u16.u32 	%rs86, %r118;
	sub.s32 	%r119, %r22, %r202;
	sub.s32 	%r120, %r23, %r208;
	max.s32 	%r121, %r119, %r120;
	max.s32 	%r122, %r121, 0;
	cvt.u16.u32 	%rs91, %r122;
	cvt.s32.s16 	%r123, %rs6;
	sub.s32 	%r124, %r123, %r202;
	cvt.s32.s16 	%r125, %rs16;
	sub.s32 	%r126, %r125, %r208;
	max.s32 	%r127, %r124, %r126;
	max.s32 	%r128, %r127, 0;
	cvt.u16.u32 	%rs96, %r128;
	cvt.s32.s16 	%r27, %r118;
	cvt.s32.s16 	%r28, %r122;
	cvt.s32.s16 	%r129, %r128;
	max.s32 	%r130, %r28, %r129;
	max.s32 	%r131, %r27, %r130;
	max.s32 	%r220, %r220, %r131;
	mov.u16 	%rs85, %rs5;
	mov.u16 	%rs90, %rs10;
	mov.u16 	%rs93, %rs3;
	mov.u16 	%rs95, %rs15;
	@%p25 bra 	$L__BB36_29;
	mov.b32 	%r218, -4;
	@%p20 bra 	$L__BB36_25;
	mov.u32 	%r133, _ZZ16sw_kernel_affineILi32ELi160EEvPKhiPiS1_S2_iS2_iiE17s_query_seq_sdata;
	mad.lo.s32 	%r134, %r5, 5, %r133;
	ld.shared.u8 	%r135, [%r134+3];
	add.s32 	%r136, %r15, %r135;
	mov.u32 	%r137, _ZZ16sw_kernel_affineILi32ELi160EEvPKhiPiS1_S2_iS2_iiE17s_blosum62_matrix;
	add.s32 	%r138, %r137, %r136;
	ld.shared.s8 	%r218, [%r138];
$L__BB36_25:
	ld.param.u32 	%r209, [_Z16sw_kernel_affineILi32ELi160EEvPKhiPiS1_S2_iS2_ii_param_8];
	ld.param.u32 	%r203, [_Z16sw_kernel_affineILi32ELi160EEvPKhiPiS1_S2_iS2_ii_param_7];
	setp.eq.s32 	%p27, %r10, 4;
	max.s16 	%rs64, %rs11, %rs16;
	max.s16 	%rs65, %rs6, %rs64;
	cvt.s32.s16 	%r139, %rs65;
	add.s32 	%r140, %r218, %r139;
	max.s32 	%r141, %r140, 0;
	cvt.u16.u32 	%rs85, %r141;
	sub.s32 	%r142, %r27, %r203;
	sub.s32 	%r143, %r28, %r209;
	max.s32 	%r144, %r142, %r143;
	max.s32 	%r145, %r144, 0;
	cvt.u16.u32 	%rs90, %r145;
	cvt.s32.s16 	%r146, %rs5;
	sub.s32 	%r147, %r146, %r203;
	cvt.s32.s16 	%r148, %rs15;
	sub.s32 	%r149, %r148, %r209;
	max.s32 	%r150, %r147, %r149;
	max.s32 	%r151, %r150, 0;
	cvt.u16.u32 	%rs95, %r151;
	cvt.s32.s16 	%r32, %r141;
	cvt.s32.s16 	%r33, %r145;
	cvt.s32.s16 	%r152, %r151;
	max.s32 	%r153, %r33, %r152;
	max.s32 	%r154, %r32, %r153;
	max.s32 	%r220, %r220, %r154;
	mov.u16 	%rs93, %rs3;
	@%p27 bra 	$L__BB36_29;
	mov.b32 	%r219, -4;
	@%p20 bra 	$L__BB36_28;
	mov.u32 	%r156, _ZZ16sw_kernel_affineILi32ELi160EEvPKhiPiS1_S2_iS2_iiE17s_query_seq_sdata;
	mad.lo.s32 	%r157, %r5, 5, %r156;
	ld.shared.u8 	%r158, [%r157+4];
	add.s32 	%r159, %r15, %r158;
	mov.u32 	%r160, _ZZ16sw_kernel_affineILi32ELi160EEvPKhiPiS1_S2_iS2_iiE17s_blosum62_matrix;
	add.s32 	%r161, %r160, %r159;
	ld.shared.s8 	%r219, [%r161];
$L__BB36_28:
	ld.param.u32 	%r210, [_Z16sw_kernel_affineILi32ELi160EEvPKhiPiS1_S2_iS2_ii_param_8];
	ld.param.u32 	%r204, [_Z16sw_kernel_affineILi32ELi160EEvPKhiPiS1_S2_iS2_ii_param_7];
	max.s16 	%rs66, %rs10, %rs15;
	max.s16 	%rs67, %rs5, %rs66;
	cvt.s32.s16 	%r162, %rs67;
	add.s32 	%r163, %r219, %r162;
	max.s32 	%r164, %r163, 0;
	cvt.u16.u32 	%rs34, %r164;
	sub.s32 	%r165, %r32, %r204;
	sub.s32 	%r166, %r33, %r210;
	max.s32 	%r167, %r165, %r166;
	max.s32 	%r168, %r167, 0;
	cvt.u16.u32 	%rs89, %r168;
	cvt.s32.s16 	%r169, %rs84;
	sub.s32 	%r170, %r169, %r204;
	cvt.s32.s16 	%r171, %rs94;
	sub.s32 	%r172, %r171, %r210;
	max.s32 	%r173, %r170, %r172;
	max.s32 	%r174, %r173, 0;
	cvt.u16.u32 	%rs94, %r174;
	cvt.s32.s16 	%r175, %r164;
	cvt.s32.s16 	%r176, %r168;
	cvt.s32.s16 	%r177, %r174;
	max.s32 	%r178, %r176, %r177;
	max.s32 	%r179, %r175, %r178;
	max.s32 	%r220, %r220, %r179;
	mov.u16 	%rs84, %rs34;
	mov.u16 	%rs93, %rs3;
$L__BB36_29:
	add.s32 	%r213, %r213, 1;
	add.s64 	%rd40, %rd40, 1;
	setp.ne.s32 	%p29, %r213, -1;
	@%p29 bra 	$L__BB36_13;
$L__BB36_30:
	shl.b32 	%r180, %r5, 2;
	mov.u32 	%r181, _ZZ16sw_kernel_affineILi32ELi160EEvPKhiPiS1_S2_iS2_iiE17s_reduction_array;
	add.s32 	%r41, %r181, %r180;
	st.shared.u32 	[%r41], %r220;
	bar.warp.sync 	-1;
	setp.gt.u32 	%p30, %r5, 15;
	@%p30 bra 	$L__BB36_32;
	ld.shared.u32 	%r182, [%r41];
	ld.shared.u32 	%r183, [%r41+64];
	max.s32 	%r184, %r182, %r183;
	st.shared.u32 	[%r41], %r184;
$L__BB36_32:
	bar.warp.sync 	-1;
	setp.gt.u32 	%p31, %r5, 7;
	@%p31 bra 	$L__BB36_34;
	ld.shared.u32 	%r185, [%r41];
	ld.shared.u32 	%r186, [%r41+32];
	max.s32 	%r187, %r185, %r186;
	st.shared.u32 	[%r41], %r187;
$L__BB36_34:
	bar.warp.sync 	-1;
	setp.gt.u32 	%p32, %r5, 3;
	@%p32 bra 	$L__BB36_36;
	ld.shared.u32 	%r188, [%r41];
	ld.shared.u32 	%r189, [%r41+16];
	max.s32 	%r190, %r188, %r189;
	st.shared.u32 	[%r41], %r190;
$L__BB36_36:
	bar.warp.sync 	-1;
	setp.gt.u32 	%p33, %r5, 1;
	@%p33 bra 	$L__BB36_38;
	ld.shared.u32 	%r191, [%r41];
	ld.shared.u32 	%r192, [%r41+8];
	max.s32 	%r193, %r191, %r192;
	st.shared.u32 	[%r41], %r193;
$L__BB36_38:
	bar.warp.sync 	-1;
	setp.ne.s32 	%p34, %r5, 0;
	@%p34 bra 	$L__BB36_40;
	ld.shared.u32 	%r194, [%r41];
	ld.shared.u32 	%r195, [_ZZ16sw_kernel_affineILi32ELi160EEvPKhiPiS1_S2_iS2_iiE17s_reduction_array+4];
	max.s32 	%r196, %r194, %r195;
	st.shared.u32 	[%r41], %r196;
$L__BB36_40:
	setp.ne.s32 	%p35, %r5, 0;
	bar.warp.sync 	-1;
	@%p35 bra 	$L__BB36_42;
	ld.param.u64 	%rd37, [_Z16sw_kernel_affineILi32ELi160EEvPKhiPiS1_S2_iS2_ii_param_6];
	ld.shared.u32 	%r197, [_ZZ16sw_kernel_affineILi32ELi160EEvPKhiPiS1_S2_iS2_iiE17s_reduction_array];
	cvta.to.global.u64 	%rd32, %rd37;
	mul.wide.u32 	%rd33, %r1, 4;
	add.s64 	%rd34, %rd32, %rd33;
	st.global.u32 	[%rd34], %r197;
$L__BB36_42:
	bar.sync 	0;
$L__BB36_43:
	ret;

}
	// .globl	_Z16sw_kernel_affineILi32ELi192EEvPKhiPiS1_S2_iS2_ii
.visible .entry _Z16sw_kernel_affineILi32ELi192EEvPKhiPiS1_S2_iS2_ii(
	.param .u64 .ptr .align 1 _Z16sw_kernel_affineILi32ELi192EEvPKhiPiS1_S2_iS2_ii_param_0,
	.param .u32 _Z16sw_kernel_affineILi32ELi192EEvPKhiPiS1_S2_iS2_ii_param_1,
	.param .u64 .ptr .align 1 _Z16sw_kernel_affineILi32ELi192EEvPKhiPiS1_S2_iS2_ii_param_2,
	.param .u64 .ptr .align 1 _Z16sw_kernel_affineILi32ELi192EEvPKhiPiS1_S2_iS2_ii_param_3,
	.param .u64 .ptr .align 1 _Z16sw_kernel_affineILi32ELi192EEvPKhiPiS1_S2_iS2_ii_param_4,
	.param .u32 _Z16sw_kernel_affineILi32ELi192EEvPKhiPiS1_S2_iS2_ii_param_5,
	.param .u64 .ptr .align 1 _Z16sw_kernel_affineILi32ELi192EEvPKhiPiS1_S2_iS2_ii_param_6,
	.param .u32 _Z16sw_kernel_affineILi32ELi192EEvPKhiPiS1_S2_iS2_ii_param_7,
	.param .u32 _Z16sw_kernel_affineILi32ELi192EEvPKhiPiS1_S2_iS2_ii_param_8
)
{
	.reg .pred 	%p<38>;
	.reg .b16 	%rs<116>;
	.reg .b32 	%r<262>;
	.reg .b64 	%rd<41>;
	// demoted variable
	.shared .align 1 .b8 _ZZ16sw_kernel_affineILi32ELi192EEvPKhiPiS1_S2_iS2_iiE17s_blosum62_matrix[400];
	// demoted variable
	.shared .align 1 .b8 _ZZ16sw_kernel_affineILi32ELi192EEvPKhiPiS1_S2_iS2_iiE17s_query_seq_sdata[192];
	// demoted variable
	.shared .align 4 .b8 _ZZ16sw_kernel_affineILi32ELi192EEvPKhiPiS1_S2_iS2_iiE17s_reduction_array[128];
	ld.param.u64 	%rd11, [_Z16sw_kernel_affineILi32ELi192EEvPKhiPiS1_S2_iS2_ii_param_0];
	ld.param.u32 	%r48, [_Z16sw_kernel_affineILi32ELi192EEvPKhiPiS1_S2_iS2_ii_param_1];
	ld.param.u64 	%rd12, [_Z16sw_kernel_affineILi32ELi192EEvPKhiPiS1_S2_iS2_ii_param_2];
	ld.param.u64 	%rd13, [_Z16sw_kernel_affineILi32ELi192EEvPKhiPiS1_S2_iS2_ii_param_3];
	ld.param.u64 	%rd14, [_Z16sw_kernel_affineILi32ELi192EEvPKhiPiS1_S2_iS2_ii_param_4];
	ld.param.u32 	%r51, [_Z16sw_kernel_affineILi32ELi192EEvPKhiPiS1_S2_iS2_ii_param_5];
	ld.param.u64 	%rd15, [_Z16sw_kernel_affineILi32ELi192EEvPKhiPiS1_S2_iS2_ii_param_6];
	cvta.to.global.u64 	%rd1, %rd15;
	mov.u32 	%r1, %ctaid.x;
	setp.ge.s32 	%p1, %r1, %r51;
	@%p1 bra 	$L__BB37_46;
	cvta.to.global.u64 	%rd16, %rd12;
	cvta.to.global.u64 	%rd17, %rd14;
	mul.wide.u32 	%rd18, %r1, 4;
	add.s64 	%rd19, %rd16, %rd18;
	ld.global.u32 	%r52, [%rd19];
	mul.wide.s32 	%rd20, %r52, 4;
	add.s64 	%rd21, %rd17, %rd20;
	ld.global.u32 	%r53, [%rd21+-4];
	ld.global.u32 	%r54, [%rd21];
	not.b32 	%r55, %r53;
	add.s32 	%r4, %r54, %r55;
	setp.ne.s32 	%p2, %r48, 0;
	setp.ne.s32 	%p3, %r4, 0;
	and.pred  	%p4, %p2, %p3;
	setp.lt.s32 	%p5, %r48, 193;
	and.pred  	%p6, %p5, %p4;
	setp.le.s32 	%p7, %r53, %r54;
	and.pred  	%p8, %p6, %p7;
	@%p8 bra 	$L__BB37_3;
	add.s64 	%rd36, %rd1, %rd18;
	mov.b32 	%r235, -1;
	st.global.u32 	[%rd36], %r235;
	bra.uni 	$L__BB37_46;
$L__BB37_3:
	mov.u32 	%r5, %tid.x;
	setp.gt.u32 	%p9, %r5, 399;
	@%p9 bra 	$L__BB37_6;
	cvt.u64.u32 	%rd22, %r5;
	mov.u64 	%rd23, blosum62_matrix_cuda_global;
	add.s64 	%rd38, %rd23, %rd22;
	mov.u32 	%r56, _ZZ16sw_kernel_affineILi32ELi192EEvPKhiPiS1_S2_iS2_iiE17s_blosum62_matrix;
	mov.u32 	%r250, %r5;
$L__BB37_5:
	ld.global.u8 	%rs61, [%rd38];
	add.s32 	%r57, %r56, %r250;
	st.shared.u8 	[%r57], %rs61;
	add.s32 	%r7, %r250, 32;
	add.s64 	%rd38, %rd38, 32;
	setp.lt.u32 	%p10, %r250, 368;
	mov.u32 	%r250, %r7;
	@%p10 bra 	$L__BB37_5;
$L__BB37_6:
	setp.gt.u32 	%p11, %r5, 191;
	@%p11 bra 	$L__BB37_11;
	cvt.u64.u32 	%rd24, %r5;
	cvta.to.global.u64 	%rd25, %rd11;
	add.s64 	%rd39, %rd25, %rd24;
	mov.u32 	%r58, _ZZ16sw_kernel_affineILi32ELi192EEvPKhiPiS1_S2_iS2_iiE17s_query_seq_sdata;
	mov.u32 	%r251, %r5;
$L__BB37_8:
	setp.ge.s32 	%p12, %r251, %r48;
	mov.b16 	%rs79, 0;
	@%p12 bra 	$L__BB37_10;
	ld.global.u8 	%rs79, [%rd39];
$L__BB37_10:
	add.s32 	%r59, %r58, %r251;
	st.shared.u8 	[%r59], %rs79;
	add.s32 	%r9, %r251, 32;
	add.s64 	%rd39, %rd39, 32;
	setp.lt.u32 	%p13, %r251, 160;
	mov.u32 	%r251, %r9;
	@%p13 bra 	$L__BB37_8;
$L__BB37_11:
	setp.lt.s32 	%p14, %r4, 1;
	mov.b32 	%r260, 0;
	@%p14 bra 	$L__BB37_33;
	ld.param.u32 	%r243, [_Z16sw_kernel_affineILi32ELi192EEvPKhiPiS1_S2_iS2_ii_param_8];
	ld.param.u32 	%r236, [_Z16sw_kernel_affineILi32ELi192EEvPKhiPiS1_S2_iS2_ii_param_7];
	cvt.s64.s32 	%rd26, %r53;
	mul.lo.s32 	%r62, %r5, 6;
	max.s32 	%r63, %r48, %r62;
	sub.s32 	%r10, %r63, %r62;
	min.s32 	%r64, %r236, %r243;
	neg.s32 	%r65, %r64;
	max.s32 	%r66, %r65, 0;
	cvt.u16.u32 	%rs3, %r66;
	cvt.s32.s16 	%r11, %r66;
	sub.s32 	%r252, %r53, %r54;
	cvta.to.global.u64 	%rd27, %rd13;
	add.s64 	%rd28, %rd26, %rd27;
	add.s64 	%rd40, %rd28, 1;
	mov.b32 	%r260, 0;
	mov.b16 	%rs98, 0;
	mov.u64 	%rd30, char_to_uint;
	mov.u16 	%rs99, %rs98;
	mov.u16 	%rs100, %rs98;
	mov.u16 	%rs101, %rs98;
	mov.u16 	%rs102, %rs98;
	mov.u16 	%rs103, %rs98;
	mov.u16 	%rs104, %rs98;
	mov.u16 	%rs105, %rs98;
	mov.u16 	%rs106, %rs98;
	mov.u16 	%rs107, %rs98;
	mov.u16 	%rs108, %rs98;
	mov.u16 	%rs109, %rs98;
	mov.u16 	%rs110, %rs98;
	mov.u16 	%rs111, %rs98;
	mov.u16 	%rs112, %rs98;
	mov.u16 	%rs113, %rs98;
	mov.u16 	%rs114, %rs98;
	mov.u16 	%rs115, %rs98;
$L__BB37_13:
	mov.u16 	%rs21, %rs115;
	mov.u16 	%rs20, %rs114;
	mov.u16 	%rs19, %rs113;
	mov.u16 	%rs18, %rs112;
	mov.u16 	%rs17, %rs111;
	mov.u16 	%rs15, %rs109;
	mov.u16 	%rs14, %rs108;
	mov.u16 	%rs13, %rs107;
	mov.u16 	%rs12, %rs106;
	mov.u16 	%rs11, %rs105;
	mov.u16 	%rs9, %rs103;
	mov.u16 	%rs8, %rs102;
	mov.u16 	%rs7, %rs101;
	mov.u16 	%rs6, %rs100;
	mov.u16 	%rs5, %rs99;
	setp.eq.s32 	%p15, %r10, 0;
	mov.u32 	%r67, %tid.x;
	setp.eq.s32 	%p16, %r67, 0;
	cvt.u32.u16 	%r68, %rs98;
	shfl.sync.up.b32	%r69|%p17, %r68, 1, 0, -1;
	cvt.u16.u32 	%rs64, %r69;
	cvt.u32.u16 	%r70, %rs104;
	shfl.sync.up.b32	%r71|%p18, %r70, 1, 0, -1;
	cvt.u16.u32 	%rs65, %r71;
	cvt.u32.u16 	%r72, %rs110;
	shfl.sync.up.b32	%r73|%p19, %r72, 1, 0, -1;
	cvt.u16.u32 	%rs66, %r73;
	selp.b16 	%rs22, 0, %rs64, %p16;
	selp.b16 	%rs23, 0, %rs65, %p16;
	selp.b16 	%rs24, 0, %rs66, %p16;
	ld.global.s8 	%rd29, [%rd40];
	add.s64 	%rd31, %rd30, %rd29;
	ld.const.u8 	%rs25, [%rd31];
	mul.wide.u16 	%r15, %rs25, 20;
	@%p15 bra 	$L__BB37_32;
	setp.gt.u16 	%p20, %rs25, 19;
	mov.b32 	%r254, -4;
	@%p20 bra 	$L__BB37_16;
	mov.u32 	%r75, %tid.x;
	mov.u32 	%r76, _ZZ16sw_kernel_affineILi32ELi192EEvPKhiPiS1_S2_iS2_iiE17s_query_seq_sdata;
	mad.lo.s32 	%r77, %r75, 6, %r76;
	ld.shared.u8 	%r78, [%r77];
	add.s32 	%r79, %r15, %r78;
	mov.u32 	%r80, _ZZ16sw_kernel_affineILi32ELi192EEvPKhiPiS1_S2_iS2_iiE17s_blosum62_matrix;
	add.s32 	%r81, %r80, %r79;
	ld.shared.s8 	%r254, [%r81];
$L__BB37_16:
	ld.param.u32 	%r244, [_Z16sw_kernel_affineILi32ELi192EEvPKhiPiS1_S2_iS2_ii_param_8];
	ld.param.u32 	%r237, [_Z16sw_kernel_affineILi32ELi192EEvPKhiPiS1_S2_iS2_ii_param_7];
	setp.eq.s32 	%p21, %r10, 1;
	max.s16 	%rs67, %rs23, %rs24;
	max.s16 	%rs68, %rs22, %rs67;
	cvt.s32.s16 	%r82, %rs68;
	add.s32 	%r83, %r254, %r82;
	max.s32 	%r84, %r83, 0;
	cvt.u16.u32 	%rs103, %r84;
	cvt.s32.s16 	%r85, %rs9;
	sub.s32 	%r86, %r85, %r237;
	cvt.s32.s16 	%r87, %rs21;
	sub.s32 	%r88, %r87, %r244;
	max.s32 	%r89, %r86, %r88;
	max.s32 	%r90, %r89, 0;
	cvt.u16.u32 	%rs115, %r90;
	cvt.s32.s16 	%r18, %r84;
	cvt.s32.s16 	%r91, %r90;
	max.s32 	%r92, %r11, %r91;
	max.s32 	%r93, %r18, %r92;
	max.s32 	%r260, %r260, %r93;
	mov.u16 	%rs99, %rs5;
	mov.u16 	%rs100, %rs6;
	mov.u16 	%rs101, %rs7;
	mov.u16 	%rs102, %rs8;
	mov.u16 	%rs105, %rs11;
	mov.u16 	%rs106, %rs12;
	mov.u16 	%rs107, %rs13;
	mov.u16 	%rs108, %rs14;
	mov.u16 	%rs109, %rs3;
	mov.u16 	%rs111, %rs17;
	mov.u16 	%rs112, %rs18;
	mov.u16 	%rs113, %rs19;
	mov.u16 	%rs114, %rs20;
	@%p21 bra 	$L__BB37_32;
	mov.b32 	%r255, -4;
	@%p20 bra 	$L__BB37_19;
	mov.u32 	%r95, %tid.x;
	mov.u32 	%r96, _ZZ16sw_kernel_affineILi32ELi192EEvPKhiPiS1_S2_iS2_iiE17s_query_seq_sdata;
	mad.lo.s32 	%r97, %r95, 6, %r96;
	ld.shared.u8 	%r98, [%r97+1];
	add.s32 	%r99, %r15, %r98;
	mov.u32 	%r100, _ZZ16sw_kernel_affineILi32ELi192EEvPKhiPiS1_S2_iS2_iiE17s_blosum62_matrix;
	add.s32 	%r101, %r100, %r99;
	ld.shared.s8 	%r255, [%r101];
$L__BB37_19:
	ld.param.u32 	%r245, [_Z16sw_kernel_affineILi32ELi192EEvPKhiPiS1_S2_iS2_ii_param_8];
	ld.param.u32 	%r238, [_Z16sw_kernel_affineILi32ELi192EEvPKhiPiS1_S2_iS2_ii_param_7];
	setp.eq.s32 	%p23, %r10, 2;
	max.s16 	%rs69, %rs15, %rs21;
	max.s16 	%rs70, %rs9, %rs69;
	cvt.s32.s16 	%r102, %rs70;
	add.s32 	%r103, %r255, %r102;
	max.s32 	%r104, %r103, 0;
	cvt.u16.u32 	%rs102, %r104;
	sub.s32 	%r105, %r18, %r238;
	sub.s32 	%r106, %r11, %r245;
	max.s32 	%r107, %r105, %r106;
	max.s32 	%r108, %r107, 0;
	cvt.u16.u32 	%rs108, %r108;
	cvt.s32.s16 	%r109, %rs8;
	sub.s32 	%r110, %r109, %r238;
	cvt.s32.s16 	%r111, %rs20;
	sub.s32 	%r112, %r111, %r245;
	max.s32 	%r113, %r110, %r112;
	max.s32 	%r114, %r113, 0;
	cvt.u16.u32 	%rs114, %r114;
	cvt.s32.s16 	%r22, %r104;
	cvt.s32.s16 	%r23, %r108;
	cvt.s32.s16 	%r115, %r114;
	max.s32 	%r116, %r23, %r115;
	max.s32 	%r117, %r22, %r116;
	max.s32 	%r260, %r260, %r117;
	mov.u16 	%rs99, %rs5;
	mov.u16 	%rs100, %rs6;
	mov.u16 	%rs101, %rs7;
	mov.u16 	%rs105, %rs11;
	mov.u16 	%rs106, %rs12;
	mov.u16 	%rs107, %rs13;
	mov.u16 	%rs109, %rs3;
	mov.u16 	%rs111, %rs17;
	mov.u16 	%rs112, %rs18;
	mov.u16 	%rs113, %rs19;
	@%p23 bra 	$L__BB37_32;
	mov.b32 	%r256, -4;
	@%p20 bra 	$L__BB37_22;
	mov.u32 	%r119, %tid.x;
	mov.u32 	%r120, _ZZ16sw_kernel_affineILi32ELi192EEvPKhiPiS1_S2_iS2_iiE17s_query_seq_sdata;
	mad.lo.s32 	%r121, %r119, 6, %r120;
	ld.shared.u8 	%r122, [%r121+2];
	add.s32 	%r123, %r15, %r122;
	mov.u32 	%r124, _ZZ16sw_kernel_affineILi32ELi192EEvPKhiPiS1_S2_iS2_iiE17s_blosum62_matrix;
	add.s32 	%r125, %r124, %r123;
	ld.shared.s8 	%r256, [%r125];
$L__BB37_22:
	ld.param.u32 	%r246, [_Z16sw_kernel_affineILi32ELi192EEvPKhiPiS1_S2_iS2_ii_param_8];
	ld.param.u32 	%r239, [_Z16sw_kernel_affineILi32ELi192EEvPKhiPiS1_S2_iS2_ii_param_7];
	setp.eq.s32 	%p25, %r10, 3;
	max.s16 	%rs71, %rs14, %rs20;
	max.s16 	%rs72, %rs8, %rs71;
	cvt.s32.s16 	%r126, %rs72;
	add.s32 	%r127, %r256, %r126;
	max.s32 	%r128, %r127, 0;
	cvt.u16.u32 	%rs101, %r128;
	sub.s32 	%r129, %r22, %r239;
	sub.s32 	%r130, %r23, %r246;
	max.s32 	%r131, %r129, %r130;
	max.s32 	%r132, %r131, 0;
	cvt.u16.u32 	%rs107, %r132;
	cvt.s32.s16 	%r133, %rs7;
	sub.s32 	%r134, %r133, %r239;
	cvt.s32.s16 	%r135, %rs19;
	sub.s32 	%r136, %r135, %r246;
	max.s32 	%r137, %r134, %r136;
	max.s32 	%r138, %r137, 0;
	cvt.u16.u32 	%rs113, %r138;
	cvt.s32.s16 	%r27, %r128;
	cvt.s32.s16 	%r28, %r132;
	cvt.s32.s16 	%r139, %r138;
	max.s32 	%r140, %r28, %r139;
	max.s32 	%r141, %r27, %r140;
	max.s32 	%r260, %r260, %r141;
	mov.u16 	%rs99, %rs5;
	mov.u16 	%rs100, %rs6;
	mov.u16 	%rs105, %rs11;
	mov.u16 	%rs106, %rs12;
	mov.u16 	%rs109, %rs3;
	mov.u16 	%rs111, %rs17;
	mov.u16 	%rs112, %rs18;
	@%p25 bra 	$L__BB37_32;
	mov.b32 	%r257, -4;
	@%p20 bra 	$L__BB37_25;
	mov.u32 	%r143, %tid.x;
	mov.u32 	%r144, _ZZ16sw_kernel_affineILi32ELi192EEvPKhiPiS1_S2_iS2_iiE17s_query_seq_sdata;
	mad.lo.s32 	%r145, %r143, 6, %r144;
	ld.shared.u8 	%r146, [%r145+3];
	add.s32 	%r147, %r15, %r146;
	mov.u32 	%r148, _ZZ16sw_kernel_affineILi32ELi192EEvPKhiPiS1_S2_iS2_iiE17s_blosum62_matrix;
	add.s32 	%r149, %r148, %r147;
	ld.shared.s8 	%r257, [%r149];
$L__BB37_25:
	ld.param.u32 	%r247, [_Z16sw_kernel_affineILi32ELi192EEvPKhiPiS1_S2_iS2_ii_param_8];
	ld.param.u32 	%r240, [_Z16sw_kernel_affineILi32ELi192EEvPKhiPiS1_S2_iS2_ii_param_7];
	setp.eq.s32 	%p27, %r10, 4;
	max.s16 	%rs73, %rs13, %rs19;
	max.s16 	%rs74, %rs7, %rs73;
	cvt.s32.s16 	%r150, %rs74;
	add.s32 	%r151, %r257, %r150;
	max.s32 	%r152, %r151, 0;
	cvt.u16.u32 	%rs100, %r152;
	sub.s32 	%r153, %r27, %r240;
	sub.s32 	%r154, %r28, %r247;
	max.s32 	%r155, %r153, %r154;
	max.s32 	%r156, %r155, 0;
	cvt.u16.u32 	%rs106, %r156;
	cvt.s32.s16 	%r157, %rs6;
	sub.s32 	%r158, %r157, %r240;
	cvt.s32.s16 	%r159, %rs18;
	sub.s32 	%r160, %r159, %r247;
	max.s32 	%r161, %r158, %r160;
	max.s32 	%r162, %r161, 0;
	cvt.u16.u32 	%rs112, %r162;
	cvt.s32.s16 	%r32, %r152;
	cvt.s32.s16 	%r33, %r156;
	cvt.s32.s16 	%r163, %r162;
	max.s32 	%r164, %r33, %r163;
	max.s32 	%r165, %r32, %r164;
	max.s32 	%r260, %r260, %r165;
	mov.u16 	%rs99, %rs5;
	mov.u16 	%rs105, %rs11;
	mov.u16 	%rs109, %rs3;
	mov.u16 	%rs111, %rs17;
	@%p27 bra 	$L__BB37_32;
	mov.b32 	%r258, -4;
	@%p20 bra 	$L__BB37_28;
	mov.u32 	%r167, %tid.x;
	mov.u32 	%r168, _ZZ16sw_kernel_affineILi32ELi192EEvPKhiPiS1_S2_iS2_iiE17s_query_seq_sdata;
	mad.lo.s32 	%r169, %r167, 6, %r168;
	ld.shared.u8 	%r170, [%r169+4];
	add.s32 	%r171, %r15, %r170;
	mov.u32 	%r172, _ZZ16sw_kernel_affineILi32ELi192EEvPKhiPiS1_S2_iS2_iiE17s_blosum62_matrix;
	add.s32 	%r173, %r172, %r171;
	ld.shared.s8 	%r258, [%r173];
$L__BB37_28:
	ld.param.u32 	%r248, [_Z16sw_kernel_affineILi32ELi192EEvPKhiPiS1_S2_iS2_ii_param_8];
	ld.param.u32 	%r241, [_Z16sw_kernel_affineILi32ELi192EEvPKhiPiS1_S2_iS2_ii_param_7];
	setp.eq.s32 	%p29, %r10, 5;
	max.s16 	%rs75, %rs12, %rs18;
	max.s16 	%rs76, %rs6, %rs75;
	cvt.s32.s16 	%r174, %rs76;
	add.s32 	%r175, %r258, %r174;
	max.s32 	%r176, %r175, 0;
	cvt.u16.u32 	%rs99, %r176;
	sub.s32 	%r177, %r32, %r241;
	sub.s32 	%r178, %r33, %r248;
	max.s32 	%r179, %r177, %r178;
	max.s32 	%r180, %r179, 0;
	cvt.u16.u32 	%rs105, %r180;
	cvt.s32.s16 	%r181, %rs5;
	sub.s32 	%r182, %r181, %r241;
	cvt.s32.s16 	%r183, %rs17;
	sub.s32 	%r184, %r183, %r248;
	max.s32 	%r185, %r182, %r184;
	max.s32 	%r186, %r185, 0;
	cvt.u16.u32 	%rs111, %r186;
	cvt.s32.s16 	%r37, %r176;
	cvt.s32.s16 	%r38, %r180;
	cvt.s32.s16 	%r187, %r186;
	max.s32 	%r188, %r38, %r187;
	max.s32 	%r189, %r37, %r188;
	max.s32 	%r260, %r260, %r189;
	mov.u16 	%rs109, %rs3;
	@%p29 bra 	$L__BB37_32;
	mov.b32 	%r259, -4;
	@%p20 bra 	$L__BB37_31;
	mov.u32 	%r191, %tid.x;
	mov.u32 	%r192, _ZZ16sw_kernel_affineILi32ELi192EEvPKhiPiS1_S2_iS2_iiE17s_query_seq_sdata;
	mad.lo.s32 	%r193, %r191, 6, %r192;
	ld.shared.u8 	%r194, [%r193+5];
	add.s32 	%r195, %r15, %r194;
	mov.u32 	%r196, _ZZ16sw_kernel_affineILi32ELi192EEvPKhiPiS1_S2_iS2_iiE17s_blosum62_matrix;
	add.s32 	%r197, %r196, %r195;
	ld.shared.s8 	%r259, [%r197];
$L__BB37_31:
	ld.param.u32 	%r249, [_Z16sw_kernel_affineILi32ELi192EEvPKhiPiS1_S2_iS2_ii_param_8];
	ld.param.u32 	%r242, [_Z16sw_kernel_affineILi32ELi192EEvPKhiPiS1_S2_iS2_ii_param_7];
	max.s16 	%rs77, %rs11, %rs17;
	max.s16 	%rs78, %rs5, %rs77;
	cvt.s32.s16 	%r198, %rs78;
	add.s32 	%r199, %r259, %r198;
	max.s32 	%r200, %r199, 0;
	cvt.u16.u32 	%rs40, %r200;
	sub.s32 	%r201, %r37, %r242;
	sub.s32 	%r202, %r38, %r249;
	max.s32 	%r203, %r201, %r202;
	max.s32 	%r204, %r203, 0;
	cvt.u16.u32 	%rs104, %r204;
	cvt.s32.s16 	%r205, %rs98;
	sub.s32 	%r206, %r205, %r242;
	cvt.s32.s16 	%r207, %rs110;
	sub.s32 	%r208, %r207, %r249;
	max.s32 	%r209, %r206, %r208;
	max.s32 	%r210, %r209, 0;
	cvt.u16.u32 	%rs110, %r210;
	cvt.s32.s16 	%r211, %r200;
	cvt.s32.s16 	%r212, %r204;
	cvt.s32.s16 	%r213, %r210;
	max.s32 	%r214, %r212, %r213;
	max.s32 	%r215, %r211, %r214;
	max.s32 	%r260, %r260, %r215;
	mov.u16 	%rs98, %rs40;
	mov.u16 	%rs109, %rs3;
$L__BB37_32:
	add.s32 	%r252, %r252, 1;
	add.s64 	%rd40, %rd40, 1;
	setp.ne.s32 	%p31, %r252, -1;
	@%p31 bra 	$L__BB37_13;
$L__BB37_33:
	mov.u32 	%r46, %tid.x;
	shl.b32 	%r216, %r46, 2;
	mov.u32 	%r217, _ZZ16sw_kernel_affineILi32ELi192EEvPKhiPiS1_S2_iS2_iiE17s_reduction_array;
	add.s32 	%r47, %r217, %r216;
	st.shared.u32 	[%r47], %r260;
	bar.warp.sync 	-1;
	setp.gt.u32 	%p32, %r46, 15;
	@%p32 bra 	$L__BB37_35;
	ld.shared.u32 	%r218, [%r47];
	ld.shared.u32 	%r219, [%r47+64];
	max.s32 	%r220, %r218, %r219;
	st.shared.u32 	[%r47], %r220;
$L__BB37_35:
	bar.warp.sync 	-1;
	setp.gt.u32 	%p33, %r46, 7;
	@%p33 bra 	$L__BB37_37;
	ld.shared.u32 	%r221, [%r47];
	ld.shared.u32 	%r222, [%r47+32];
	max.s32 	%r223, %r221, %r222;
	st.shared.u32 	[%r47], %r223;
$L__BB37_37:
	bar.warp.sync 	-1;
	setp.gt.u32 	%p34, %r46, 3;
	@%p34 bra 	$L__BB37_39;
	ld.shared.u32 	%r224, [%r47];
	ld.shared.u32 	%r225, [%r47+16];
	max.s32 	%r226, %r224, %r225;
	st.shared.u32 	[%r47], %r226;
$L__BB37_39:
	bar.warp.sync 	-1;
	setp.gt.u32 	%p35, %r46, 1;
	@%p35 bra 	$L__BB37_41;
	ld.shared.u32 	%r227, [%r47];
	ld.shared.u32 	%r228, [%r47+8];
	max.s32 	%r229, %r227, %r228;
	st.shared.u32 	[%r47], %r229;
$L__BB37_41:
	bar.warp.sync 	-1;
	setp.ne.s32 	%p36, %r46, 0;
	@%p36 bra 	$L__BB37_43;
	ld.shared.u32 	%r230, [%r47];
	ld.shared.u32 	%r231, [_ZZ16sw_kernel_affineILi32ELi192EEvPKhiPiS1_S2_iS2_iiE17s_reduction_array+4];
	max.s32 	%r232, %r230, %r231;
	st.shared.u32 	[%r47], %r232;
$L__BB37_43:
	setp.ne.s32 	%p37, %r46, 0;
	bar.warp.sync 	-1;
	@%p37 bra 	$L__BB37_45;
	ld.param.u64 	%rd37, [_Z16sw_kernel_affineILi32ELi192EEvPKhiPiS1_S2_iS2_ii_param_6];
	mov.u32 	%r233, %ctaid.x;
	ld.shared.u32 	%r234, [_ZZ16sw_kernel_affineILi32ELi192EEvPKhiPiS1_S2_iS2_iiE17s_reduction_array];
	cvta.to.global.u64 	%rd32, %rd37;
	mul.wide.u32 	%rd33, %r233, 4;
	add.s64 	%rd34, %rd32, %rd33;
	st.global.u32 	[%rd34], %r234;
$L__BB37_45:
	bar.sync 	0;
$L__BB37_46:
	ret;

}
	// .globl	_Z16sw_kernel_affineILi32ELi224EEvPKhiPiS1_S2_iS2_ii
.visible .entry _Z16sw_kernel_affineILi32ELi224EEvPKhiPiS1_S2_iS2_ii(
	.param .u64 .ptr .align 1 _Z16sw_kernel_affineILi32ELi224EEvPKhiPiS1_S2_iS2_ii_param_0,
	.param .u32 _Z16sw_kernel_affineILi32ELi224EEvPKhiPiS1_S2_iS2_ii_param_1,
	.param .u64 .ptr .align 1 _Z16sw_kernel_affineILi32ELi224EEvPKhiPiS1_S2_iS2_ii_param_2,
	.param .u64 .ptr .align 1 _Z16sw_kernel_affineILi32ELi224EEvPKhiPiS1_S2_iS2_ii_param_3,
	.param .u64 .ptr .align 1 _Z16sw_kernel_affineILi32ELi224EEvPKhiPiS1_S2_iS2_ii_param_4,
	.param .u32 _Z16sw_kernel_affineILi32ELi224EEvPKhiPiS1_S2_iS2_ii_param_5,
	.param .u64 .ptr .align 1 _Z16sw_kernel_affineILi32ELi224EEvPKhiPiS1_S2_iS2_ii_param_6,
	.param .u32 _Z16sw_kernel_affineILi32ELi224EEvPKhiPiS1_S2_iS2_ii_param_7,
	.param .u32 _Z16sw_kernel_affineILi32ELi224EEvPKhiPiS1_S2_iS2_ii_param_8
)
{
	.reg .pred 	%p<40>;
	.reg .b16 	%rs<133>;
	.reg .b32 	%r<268>;
	.reg .b64 	%rd<41>;
	// demoted variable
	.shared .align 1 .b8 _ZZ16sw_kernel_affineILi32ELi224EEvPKhiPiS1_S2_iS2_iiE17s_blosum62_matrix[400];
	// demoted variable
	.shared .align 1 .b8 _ZZ16sw_kernel_affineILi32ELi224EEvPKhiPiS1_S2_iS2_iiE17s_query_seq_sdata[224];
	// demoted variable
	.shared .align 4 .b8 _ZZ16sw_kernel_affineILi32ELi224EEvPKhiPiS1_S2_iS2_iiE17s_reduction_array[128];
	ld.param.u64 	%rd11, [_Z16sw_kernel_affineILi32ELi224EEvPKhiPiS1_S2_iS2_ii_param_0];
	ld.param.u32 	%r52, [_Z16sw_kernel_affineILi32ELi224EEvPKhiPiS1_S2_iS2_ii_param_1];
	ld.param.u64 	%rd12, [_Z16sw_kernel_affineILi32ELi224EEvPKhiPiS1_S2_iS2_ii_param_2];
	ld.param.u64 	%rd13, [_Z16sw_kernel_affineILi32ELi224EEvPKhiPiS1_S2_iS2_ii_param_3];
	ld.param.u64 	%rd14, [_Z16sw_kernel_affineILi32ELi224EEvPKhiPiS1_S2_iS2_ii_param_4];
	ld.param.u32 	%r55, [_Z16sw_kernel_affineILi32ELi224EEvPKhiPiS1_S2_iS2_ii_param_5];
	ld.param.u64 	%rd15, [_Z16sw_kernel_affineILi32ELi224EEvPKhiPiS1_S2_iS2_ii_param_6];
	ld.param.u32 	%r53, [_Z16sw_kernel_affineILi32ELi224EEvPKhiPiS1_S2_iS2_ii_param_7];
	ld.param.u32 	%r54, [_Z16sw_kernel_affineILi32ELi224EEvPKhiPiS1_S2_iS2_ii_param_8];
	cvta.to.global.u64 	%rd1, %rd15;
	mov.u32 	%r1, %ctaid.x;
	setp.ge.s32 	%p1, %r1, %r55;
	@%p1 bra 	$L__BB38_49;
	cvta.to.global.u64 	%rd16, %rd12;
	cvta.to.global.u64 	%rd17, %rd14;
	mul.wide.u32 	%rd18, %r1, 4;
	add.s64 	%rd19, %rd16, %rd18;
	ld.global.u32 	%r56, [%rd19];
	mul.wide.s32 	%rd20, %r56, 4;
	add.s64 	%rd21, %rd17, %rd20;
	ld.global.u32 	%r57, [%rd21+-4];
	ld.global.u32 	%r58, [%rd21];
	not.b32 	%r59, %r57;
	add.s32 	%r4, %r58, %r59;
	setp.ne.s32 	%p2, %r52, 0;
	setp.ne.s32 	%p3, %r4, 0;
	and.pred  	%p4, %p2, %p3;
	setp.lt.s32 	%p5, %r52, 225;
	and.pred  	%p6, %p5, %p4;
	setp.le.s32 	%p7, %r57, %r58;
	and.pred  	%p8, %p6, %p7;
	@%p8 bra 	$L__BB38_3;
	add.s64 	%rd36, %rd1, %rd18;
	mov.b32 	%r254, -1;
	st.global.u32 	[%rd36], %r254;
	bra.uni 	$L__BB38_49;
$L__BB38_3:
	mov.u32 	%r5, %tid.x;
	setp.gt.u32 	%p9, %r5, 399;
	@%p9 bra 	$L__BB38_6;
	cvt.u64.u32 	%rd22, %r5;
	mov.u64 	%rd23, blosum62_matrix_cuda_global;
	add.s64 	%rd38, %rd23, %rd22;
	mov.u32 	%r60, _ZZ16sw_kernel_affineILi32ELi224EEvPKhiPiS1_S2_iS2_iiE17s_blosum62_matrix;
	mov.u32 	%r255, %r5;
$L__BB38_5:
	ld.global.u8 	%rs70, [%rd38];
	add.s32 	%r61, %r60, %r255;
	st.shared.u8 	[%r61], %rs70;
	add.s32 	%r7, %r255, 32;
	add.s64 	%rd38, %rd38, 32;
	setp.lt.u32 	%p10, %r255, 368;
	mov.u32 	%r255, %r7;
	@%p10 bra 	$L__BB38_5;
$L__BB38_6:
	setp.gt.u32 	%p11, %r5, 223;
	@%p11 bra 	$L__BB38_11;
	cvt.u64.u32 	%rd24, %r5;
	cvta.to.global.u64 	%rd25, %rd11;
	add.s64 	%rd39, %rd25, %rd24;
	mov.u32 	%r62, _ZZ16sw_kernel_affineILi32ELi224EEvPKhiPiS1_S2_iS2_iiE17s_query_seq_sdata;
	mov.u32 	%r256, %r5;
$L__BB38_8:
	setp.ge.s32 	%p12, %r256, %r52;
	mov.b16 	%rs90, 0;
	@%p12 bra 	$L__BB38_10;
	ld.global.u8 	%rs90, [%rd39];
$L__BB38_10:
	add.s32 	%r63, %r62, %r256;
	st.shared.u8 	[%r63], %rs90;
	add.s32 	%r9, %r256, 32;
	add.s64 	%rd39, %rd39, 32;
	setp.lt.u32 	%p13, %r256, 192;
	mov.u32 	%r256, %r9;
	@%p13 bra 	$L__BB38_8;
$L__BB38_11:
	setp.lt.s32 	%p14, %r4, 1;
	mov.b32 	%r266, 0;
	@%p14 bra 	$L__BB38_36;
	cvt.s64.s32 	%rd26, %r57;
	mul.lo.s32 	%r66, %r5, 7;
	max.s32 	%r67, %r52, %r66;
	sub.s32 	%r10, %r67, %r66;
	min.s32 	%r68, %r53, %r54;
	neg.s32 	%r69, %r68;
	max.s32 	%r70, %r69, 0;
	cvt.u16.u32 	%rs3, %r70;
	cvt.s32.s16 	%r11, %r70;
	sub.s32 	%r257, %r57, %r58;
	cvta.to.global.u64 	%rd27, %rd13;
	add.s64 	%rd28, %rd26, %rd27;
	add.s64 	%rd40, %rd28, 1;
	mov.b32 	%r266, 0;
	mov.b16 	%rs112, 0;
	mov.u64 	%rd30, char_to_uint;
	mov.u16 	%rs113, %rs112;
	mov.u16 	%rs114, %rs112;
	mov.u16 	%rs115, %rs112;
	mov.u16 	%rs116, %rs112;
	mov.u16 	%rs117, %rs112;
	mov.u16 	%rs118, %rs112;
	mov.u16 	%rs119, %rs112;
	mov.u16 	%rs120, %rs112;
	mov.u16 	%rs121, %rs112;
	mov.u16 	%rs122, %rs112;
	mov.u16 	%rs123, %rs112;
	mov.u16 	%rs124, %rs112;
	mov.u16 	%rs125, %rs112;
	mov.u16 	%rs126, %rs112;
	mov.u16 	%rs127, %rs112;
	mov.u16 	%rs128, %rs112;
	mov.u16 	%rs129, %rs112;
	mov.u16 	%rs130, %rs112;
	mov.u16 	%rs131, %rs112;
	mov.u16 	%rs132, %rs112;
$L__BB38_13:
	mov.u16 	%rs24, %rs132;
	mov.u16 	%rs23, %rs131;
	mov.u16 	%rs22, %rs130;
	mov.u16 	%rs21, %rs129;
	mov.u16 	%rs20, %rs128;
	mov.u16 	%rs19, %rs127;
	mov.u16 	%rs17, %rs125;
	mov.u16 	%rs16, %rs124;
	mov.u16 	%rs15, %rs123;
	mov.u16 	%rs14, %rs122;
	mov.u16 	%rs13, %rs121;
	mov.u16 	%rs12, %rs120;
	mov.u16 	%rs10, %rs118;
	mov.u16 	%rs9, %rs117;
	mov.u16 	%rs8, %rs116;
	mov.u16 	%rs7, %rs115;
	mov.u16 	%rs6, %rs114;
	mov.u16 	%rs5, %rs113;
	setp.eq.s32 	%p15, %r10, 0;
	setp.eq.s32 	%p16, %r5, 0;
	cvt.u32.u16 	%r71, %rs112;
	shfl.sync.up.b32	%r72|%p17, %r71, 1, 0, -1;
	cvt.u16.u32 	%rs73, %r72;
	cvt.u32.u16 	%r73, %rs119;
	shfl.sync.up.b32	%r74|%p18, %r73, 1, 0, -1;
	cvt.u16.u32 	%rs74, %r74;
	cvt.u32.u16 	%r75, %rs126;
	shfl.sync.up.b32	%r76|%p19, %r75, 1, 0, -1;
	cvt.u16.u32 	%rs75, %r76;
	selp.b16 	%rs25, 0, %rs73, %p16;
	selp.b16 	%rs26, 0, %rs74, %p16;
	selp.b16 	%rs27, 0, %rs75, %p16;
	ld.global.s8 	%rd29, [%rd40];
	add.s64 	%rd31, %rd30, %rd29;
	ld.const.u8 	%rs28, [%rd31];
	mul.wide.u16 	%r15, %rs28, 20;
	@%p15 bra 	$L__BB38_35;
	setp.gt.u16 	%p20, %rs28, 19;
	mov.b32 	%r259, -4;
	@%p20 bra 	$L__BB38_16;
	mov.u32 	%r78, _ZZ16sw_kernel_affineILi32ELi224EEvPKhiPiS1_S2_iS2_iiE17s_query_seq_sdata;
	mad.lo.s32 	%r79, %r5, 7, %r78;
	ld.shared.u8 	%r80, [%r79];
	add.s32 	%r81, %r15, %r80;
	mov.u32 	%r82, _ZZ16sw_kernel_affineILi32ELi224EEvPKhiPiS1_S2_iS2_iiE17s_blosum62_matrix;
	add.s32 	%r83, %r82, %r81;
	ld.shared.s8 	%r259, [%r83];
$L__BB38_16:
	setp.eq.s32 	%p21, %r10, 1;
	max.s16 	%rs76, %rs26, %rs27;
	max.s16 	%rs77, %rs25, %rs76;
	cvt.s32.s16 	%r84, %rs77;
	add.s32 	%r85, %r259, %r84;
	max.s32 	%r86, %r85, 0;
	cvt.u16.u32 	%rs118, %r86;
	cvt.s32.s16 	%r87, %rs10;
	sub.s32 	%r88, %r87, %r53;
	cvt.s32.s16 	%r89, %rs24;
	sub.s32 	%r90, %r89, %r54;
	max.s32 	%r91, %r88, %r90;
	max.s32 	%r92, %r91, 0;
	cvt.u16.u32 	%rs132, %r92;
	cvt.s32.s16 	%r18, %r86;
	cvt.s32.s16 	%r93, %r92;
	max.s32 	%r94, %r11, %r93;
	max.s32 	%r95, %r18, %r94;
	max.s32 	%r266, %r266, %r95;
	mov.u16 	%rs113, %rs5;
	mov.u16 	%rs114, %rs6;
	mov.u16 	%rs115, %rs7;
	mov.u16 	%rs116, %rs8;
	mov.u16 	%rs117, %rs9;
	mov.u16 	%rs120, %rs12;
	mov.u16 	%rs121, %rs13;
	mov.u16 	%rs122, %rs14;
	mov.u16 	%rs123, %rs15;
	mov.u16 	%rs124, %rs16;
	mov.u16 	%rs125, %rs3;
	mov.u16 	%rs127, %rs19;
	mov.u16 	%rs128, %rs20;
	mov.u16 	%rs129, %rs21;
	mov.u16 	%rs130, %rs22;
	mov.u16 	%rs131, %rs23;
	@%p21 bra 	$L__BB38_35;
	mov.b32 	%r260, -4;
	@%p20 bra 	$L__BB38_19;
	mov.u32 	%r97, _ZZ16sw_kernel_affineILi32ELi224EEvPKhiPiS1_S2_iS2_iiE17s_query_seq_sdata;
	mad.lo.s32 	%r98, %r5, 7, %r97;
	ld.shared.u8 	%r99, [%r98+1];
	add.s32 	%r100, %r15, %r99;
	mov.u32 	%r101, _ZZ16sw_kernel_affineILi32ELi224EEvPKhiPiS1_S2_iS2_iiE17s_blosum62_matrix;
	add.s32 	%r102, %r101, %r100;
	ld.shared.s8 	%r260, [%r102];
$L__BB38_19:
	setp.eq.s32 	%p23, %r10, 2;
	max.s16 	%rs78, %rs17, %rs24;
	max.s16 	%rs79, %rs10, %rs78;
	cvt.s32.s16 	%r103, %rs79;
	add.s32 	%r104, %r260, %r103;
	max.s32 	%r105, %r104, 0;
	cvt.u16.u32 	%rs117, %r105;
	sub.s32 	%r106, %r18, %r53;
	sub.s32 	%r107, %r11, %r54;
	max.s32 	%r108, %r106, %r107;
	max.s32 	%r109, %r108, 0;
	cvt.u16.u32 	%rs124, %r109;
	cvt.s32.s16 	%r110, %rs9;
	sub.s32 	%r111, %r110, %r53;
	cvt.s32.s16 	%r112, %rs23;
	sub.s32 	%r113, %r112, %r54;
	max.s32 	%r114, %r111, %r113;
	max.s32 	%r115, %r114, 0;
	cvt.u16.u32 	%rs131, %r115;
	cvt.s32.s16 	%r22, %r105;
	cvt.s32.s16 	%r23, %r109;
	cvt.s32.s16 	%r116, %r115;
	max.s32 	%r117, %r23, %r116;
	max.s32 	%r118, %r22, %r117;
	max.s32 	%r266, %r266, %r118;
	mov.u16 	%rs113, %rs5;
	mov.u16 	%rs114, %rs6;
	mov.u16 	%rs115, %rs7;
	mov.u16 	%rs116, %rs8;
	mov.u16 	%rs120, %rs12;
	mov.u16 	%rs121, %rs13;
	mov.u16 	%rs122, %rs14;
	mov.u16 	%rs123, %rs15;
	mov.u16 	%rs125, %rs3;
	mov.u16 	%rs127, %rs19;
	mov.u16 	%rs128, %rs20;
	mov.u16 	%rs129, %rs21;
	mov.u16 	%rs130, %rs22;
	@%p23 bra 	$L__BB38_35;
	mov.b32 	%r261, -4;
	@%p20 bra 	$L__BB38_22;
	mov.u32 	%r120, _ZZ16sw_kernel_affineILi32ELi224EEvPKhiPiS1_S2_iS2_iiE17s_query_seq_sdata;
	mad.lo.s32 	%r121, %r5, 7, %r120;
	ld.shared.u8 	%r122, [%r121+2];
	add.s32 	%r123, %r15, %r122;
	mov.u32 	%r124, _ZZ16sw_kernel_affineILi32ELi224EEvPKhiPiS1_S2_iS2_iiE17s_blosum62_matrix;
	add.s32 	%r125, %r124, %r123;
	ld.shared.s8 	%r261, [%r125];
$L__BB38_22:
	setp.eq.s32 	%p25, %r10, 3;
	max.s16 	%rs80, %rs16, %rs23;
	max.s16 	%rs81, %rs9, %rs80;
	cvt.s32.s16 	%r126, %rs81;
	add.s32 	%r127, %r261, %r126;
	max.s32 	%r128, %r127, 0;
	cvt.u16.u32 	%rs116, %r128;
	sub.s32 	%r129, %r22, %r53;
	sub.s32 	%r130, %r23, %r54;
	max.s32 	%r131, %r129, %r130;
	max.s32 	%r132, %r131, 0;
	cvt.u16.u32 	%rs123, %r132;
	cvt.s32.s16 	%r133, %rs8;
	sub.s32 	%r134, %r133, %r53;
	cvt.s32.s16 	%r135, %rs22;
	sub.s32 	%r136, %r135, %r54;
	max.s32 	%r137, %r134, %r136;
	max.s32 	%r138, %r137, 0;
	cvt.u16.u32 	%rs130, %r138;
	cvt.s32.s16 	%r27, %r128;
	cvt.s32.s16 	%r28, %r132;
	cvt.s32.s16 	%r139, %r138;
	max.s32 	%r140, %r28, %r139;
	max.s32 	%r141, %r27, %r140;
	max.s32 	%r266, %r266, %r141;
	mov.u16 	%rs113, %rs5;
	mov.u16 	%rs114, %rs6;
	mov.u16 	%rs115, %rs7;
	mov.u16 	%rs120, %rs12;
	mov.u16 	%rs121, %rs13;
	mov.u16 	%rs122, %rs14;
	mov.u16 	%rs125, %rs3;
	mov.u16 	%rs127, %rs19;
	mov.u16 	%rs128, %rs20;
	mov.u16 	%rs129, %rs21;
	@%p25 bra 	$L__BB38_35;
	mov.b32 	%r262, -4;
	@%p20 bra 	$L__BB38_25;
	mov.u32 	%r143, _ZZ16sw_kernel_affineILi32ELi224EEvPKhiPiS1_S2_iS2_iiE17s_query_seq_sdata;
	mad.lo.s32 	%r144, %r5, 7, %r143;
	ld.shared.u8 	%r145, [%r144+3];
	add.s32 	%r146, %r15, %r145;
	mov.u32 	%r147, _ZZ16sw_kernel_affineILi32ELi224EEvPKhiPiS1_S2_iS2_iiE17s_blosum62_matrix;
	add.s32 	%r148, %r147, %r146;
	ld.shared.s8 	%r262, [%r148];
$L__BB38_25:
	setp.eq.s32 	%p27, %r10, 4;
	max.s16 	%rs82, %rs15, %rs22;
	max.s16 	%rs83, %rs8, %rs82;
	cvt.s32.s16 	%r149, %rs83;
	add.s32 	%r150, %r262, %r149;
	max.s32 	%r151, %r150, 0;
	cvt.u16.u32 	%rs115, %r151;
	sub.s32 	%r152, %r27, %r53;
	sub.s32 	%r153, %r28, %r54;
	max.s32 	%r154, %r152, %r153;
	max.s32 	%r155, %r154, 0;
	cvt.u16.u32 	%rs122, %r155;
	cvt.s32.s16 	%r156, %rs7;
	sub.s32 	%r157, %r156, %r53;
	cvt.s32.s16 	%r158, %rs21;
	sub.s32 	%r159, %r158, %r54;
	max.s32 	%r160, %r157, %r159;
	max.s32 	%r161, %r160, 0;
	cvt.u16.u32 	%rs129, %r161;
	cvt.s32.s16 	%r32, %r151;
	cvt.s32.s16 	%r33, %r155;
	cvt.s32.s16 	%r162, %r161;
	max.s32 	%r163, %r33, %r162;
	max.s32 	%r164, %r32, %r163;
	max.s32 	%r266, %r266, %r164;
	mov.u16 	%rs113, %rs5;
	mov.u16 	%rs114, %rs6;
	mov.u16 	%rs120, %rs12;
	mov.u16 	%rs121, %rs13;
	mov.u16 	%rs125, %rs3;
	mov.u16 	%rs127, %rs19;
	mov.u16 	%rs128, %rs20;
	@%p27 bra 	$L__BB38_35;
	mov.b32 	%r263, -4;
	@%p20 bra 	$L__BB38_28;
	mov.u32 	%r166, _ZZ16sw_kernel_affineILi32ELi224EEvPKhiPiS1_S2_iS2_iiE17s_query_seq_sdata;
	mad.lo.s32 	%r167, %r5, 7, %r166;
	ld.shared.u8 	%r168, [%r167+4];
	add.s32 	%r169, %r15, %r168;
	mov.u32 	%r170, _ZZ16sw_kernel_affineILi32ELi224EEvPKhiPiS1_S2_iS2_iiE17s_blosum62_matrix;
	add.s32 	%r171, %r170, %r169;
	ld.shared.s8 	%r263, [%r171];
$L__BB38_28:
	setp.eq.s32 	%p29, %r10, 5;
	max.s16 	%rs84, %rs14, %rs21;
	max.s16 	%rs85, %rs7, %rs84;
	cvt.s32.s16 	%r172, %rs85;
	add.s32 	%r173, %r263, %r172;
	max.s32 	%r174, %r173, 0;
	cvt.u16.u32 	%rs114, %r174;
	sub.s32 	%r175, %r32, %r53;
	sub.s32 	%r176, %r33, %r54;
	max.s32 	%r177, %r175, %r176;
	max.s32 	%r178, %r177, 0;
	cvt.u16.u32 	%rs121, %r178;
	cvt.s32.s16 	%r179, %rs6;
	sub.s32 	%r180, %r179, %r53;
	cvt.s32.s16 	%r181, %rs20;
	sub.s32 	%r182, %r181, %r54;
	max.s32 	%r183, %r180, %r182;
	max.s32 	%r184, %r183, 0;
	cvt.u16.u32 	%rs128, %r184;
	cvt.s32.s16 	%r37, %r174;
	cvt.s32.s16 	%r38, %r178;
	cvt.s32.s16 	%r185, %r184;
	max.s32 	%r186, %r38, %r185;
	max.s32 	%r187, %r37, %r186;
	max.s32 	%r266, %r266, %r187;
	mov.u16 	%rs113, %rs5;
	mov.u16 	%rs120, %rs12;
	mov.u16 	%rs125, %rs3;
	mov.u16 	%rs127, %rs19;
	@%p29 bra 	$L__BB38_35;
	mov.b32 	%r264, -4;
	@%p20 bra 	$L__BB38_31;
	mov.u32 	%r189, _ZZ16sw_kernel_affineILi32ELi224EEvPKhiPiS1_S2_iS2_iiE17s_query_seq_sdata;
	mad.lo.s32 	%r190, %r5, 7, %r189;
	ld.shared.u8 	%r191, [%r190+5];
	add.s32 	%r192, %r15, %r191;
	mov.u32 	%r193, _ZZ16sw_kernel_affineILi32ELi224EEvPKhiPiS1_S2_iS2_iiE17s_blosum62_matrix;
	add.s32 	%r194, %r193, %r192;
	ld.shared.s8 	%r264, [%r194];
$L__BB38_31:
	setp.eq.s32 	%p31, %r10, 6;
	max.s16 	%rs86, %rs13, %rs20;
	max.s16 	%rs87, %rs6, %rs86;
	cvt.s32.s16 	%r195, %rs87;
	add.s32 	%r196, %r264, %r195;
	max.s32 	%r197, %r196, 0;
	cvt.u16.u32 	%rs113, %r197;
	sub.s32 	%r198, %r37, %r53;
	sub.s32 	%r199, %r38, %r54;
	max.s32 	%r200, %r198, %r199;
	max.s32 	%r201, %r200, 0;
	cvt.u16.u32 	%rs120, %r201;
	cvt.s32.s16 	%r202, %rs5;
	sub.s32 	%r203, %r202, %r53;
	cvt.s32.s16 	%r204, %rs19;
	sub.s32 	%r205, %r204, %r54;
	max.s32 	%r206, %r203, %r205;
	max.s32 	%r207, %r206, 0;
	cvt.u16.u32 	%rs127, %r207;
	cvt.s32.s16 	%r42, %r197;
	cvt.s32.s16 	%r43, %r201;
	cvt.s32.s16 	%r208, %r207;
	max.s32 	%r209, %r43, %r208;
	max.s32 	%r210, %r42, %r209;
	max.s32 	%r266, %r266, %r210;
	mov.u16 	%rs125, %rs3;
	@%p31 bra 	$L__BB38_35;
	mov.b32 	%r265, -4;
	@%p20 bra 	$L__BB38_34;
	mov.u32 	%r212, _ZZ16sw_kernel_affineILi32ELi224EEvPKhiPiS1_S2_iS2_iiE17s_query_seq_sdata;
	mad.lo.s32 	%r213, %r5, 7, %r212;
	ld.shared.u8 	%r214, [%r213+6];
	add.s32 	%r215, %r15, %r214;
	mov.u32 	%r216, _ZZ16sw_kernel_affineILi32ELi224EEvPKhiPiS1_S2_iS2_iiE17s_blosum62_matrix;
	add.s32 	%r217, %r216, %r215;
	ld.shared.s8 	%r265, [%r217];
$L__BB38_34:
	max.s16 	%rs88, %rs12, %rs19;
	max.s16 	%rs89, %rs5, %rs88;
	cvt.s32.s16 	%r218, %rs89;
	add.s32 	%r219, %r265, %r218;
	max.s32 	%r220, %r219, 0;
	cvt.u16.u32 	%rs46, %r220;
	sub.s32 	%r221, %r42, %r53;
	sub.s32 	%r222, %r43, %r54;
	max.s32 	%r223, %r221, %r222;
	max.s32 	%r224, %r223, 0;
	cvt.u16.u32 	%rs119, %r224;
	cvt.s32.s16 	%r225, %rs112;
	sub.s32 	%r226, %r225, %r53;
	cvt.s32.s16 	%r227, %rs126;
	sub.s32 	%r228, %r227, %r54;
	max.s32 	%r229, %r226, %r228;
	max.s32 	%r230, %r229, 0;
	cvt.u16.u32 	%rs126, %r230;
	cvt.s32.s16 	%r231, %r220;
	cvt.s32.s16 	%r232, %r224;
	cvt.s32.s16 	%r233, %r230;
	max.s32 	%r234, %r232, %r233;
	max.s32 	%r235, %r231, %r234;
	max.s32 	%r266, %r266, %r235;
	mov.u16 	%rs112, %rs46;
	mov.u16 	%rs125, %rs3;
$L__BB38_35:
	add.s32 	%r257, %r257, 1;
	add.s64 	%rd40, %rd40, 1;
	setp.ne.s32 	%p33, %r257, -1;
	@%p33 bra 	$L__BB38_13;
$L__BB38_36:
	shl.b32 	%r236, %r5, 2;
	mov.u32 	%r237, _ZZ16sw_kernel_affineILi32ELi224EEvPKhiPiS1_S2_iS2_iiE17s_reduction_array;
	add.s32 	%r51, %r237, %r236;
	st.shared.u32 	[%r51], %r266;
	bar.warp.sync 	-1;
	setp.gt.u32 	%p34, %r5, 15;
	@%p34 bra 	$L__BB38_38;
	ld.shared.u32 	%r238, [%r51];
	ld.shared.u32 	%r239, [%r51+64];
	max.s32 	%r240, %r238, %r239;
	st.shared.u32 	[%r51], %r240;
$L__BB38_38:
	bar.warp.sync 	-1;
	setp.gt.u32 	%p35, %r5, 7;
	@%p35 bra 	$L__BB38_40;
	ld.shared.u32 	%r241, [%r51];
	ld.shared.u32 	%r242, [%r51+32];
	max.s32 	%r243, %r241, %r242;
	st.shared.u32 	[%r51], %r243;
$L__BB38_40:
	bar.warp.sync 	-1;
	setp.gt.u32 	%p36, %r5, 3;
	@%p36 bra 	$L__BB38_42;
	ld.shared.u32 	%r244, [%r51];
	ld.shared.u32 	%r245, [%r51+16];
	max.s32 	%r246, %r244, %r245;
	st.shared.u32 	[%r51], %r246;
$L__BB38_42:
	bar.warp.sync 	-1;
	setp.gt.u32 	%p37, %r5, 1;
	@%p37 bra 	$L__BB38_44;
	ld.shared.u32 	%r247, [%r51];
	ld.shared.u32 	%r248, [%r51+8];
	max.s32 	%r249, %r247, %r248;
	st.shared.u32 	[%r51], %r249;
$L__BB38_44:
	bar.warp.sync 	-1;
	setp.ne.s32 	%p38, %r5, 0;
	@%p38 bra 	$L__BB38_46;
	ld.shared.u32 	%r250, [%r51];
	ld.shared.u32 	%r251, [_ZZ16sw_kernel_affineILi32ELi224EEvPKhiPiS1_S2_iS2_iiE17s_reduction_array+4];
	max.s32 	%r252, %r250, %r251;
	st.shared.u32 	[%r51], %r252;
$L__BB38_46:
	setp.ne.s32 	%p39, %r5, 0;
	bar.warp.sync 	-1;
	@%p39 bra 	$L__BB38_48;
	ld.param.u64 	%rd37, [_Z16sw_kernel_affineILi32ELi224EEvPKhiPiS1_S2_iS2_ii_param_6];
	ld.shared.u32 	%r253, [_ZZ16sw_kernel_affineILi32ELi224EEvPKhiPiS1_S2_iS2_iiE17s_reduction_array];
	cvta.to.global.u64 	%rd32, %rd37;
	mul.wide.u32 	%rd33, %r1, 4;
	add.s64 	%rd34, %rd32, %rd33;
	st.global.u32 	[%rd34], %r253;
$L__BB38_48:
	bar.sync 	0;
$L__BB38_49:
	ret;

}
	// .globl	_Z16sw_kernel_affineILi32ELi256EEvPKhiPiS1_S2_iS2_ii
.visible .entry _Z16sw_kernel_affineILi32ELi256EEvPKhiPiS1_S2_iS2_ii(
	.param .u64 .ptr .align 1 _Z16sw_kernel_affineILi32ELi256EEvPKhiPiS1_S2_iS2_ii_param_0,
	.param .u32 _Z16sw_kernel_affineILi32ELi256EEvPKhiPiS1_S2_iS2_ii_param_1,
	.param .u64 .ptr .align 1 _Z16sw_kernel_affineILi32ELi256EEvPKhiPiS1_S2_iS2_ii_param_2,
	.param .u64 .ptr .align 1 _Z16sw_kernel_affineILi32ELi256EEvPKhiPiS1_S2_iS2_ii_param_3,
	.param .u64 .ptr .align 1 _Z16sw_kernel_affineILi32ELi256EEvPKhiPiS1_S2_iS2_ii_param_4,
	.param .u32 _Z16sw_kernel_affineILi32ELi256EEvPKhiPiS1_S2_iS2_ii_param_5,
	.param .u64 .ptr .align 1 _Z16sw_kernel_affineILi32ELi256EEvPKhiPiS1_S2_iS2_ii_param_6,
	.param .u32 _Z16sw_kernel_affineILi32ELi256EEvPKhiPiS1_S2_iS2_ii_param_7,
	.param .u32 _Z16sw_kernel_affineILi32ELi256EEvPKhiPiS1_S2_iS2_ii_param_8
)
{
	.reg .pred 	%p<42>;
	.reg .b16 	%rs<150>;
	.reg .b32 	%r<324>;
	.reg .b64 	%rd<41>;
	// demoted variable
	.shared .align 1 .b8 _ZZ16sw_kernel_affineILi32ELi256EEvPKhiPiS1_S2_iS2_iiE17s_blosum62_matrix[400];
	// demoted variable
	.shared .align 1 .b8 _ZZ16sw_kernel_affineILi32ELi256EEvPKhiPiS1_S2_iS2_iiE17s_query_seq_sdata[256];
	// demoted variable
	.shared .align 4 .b8 _ZZ16sw_kernel_affineILi32ELi256EEvPKhiPiS1_S2_iS2_iiE17s_reduction_array[128];
	ld.param.u64 	%rd11, [_Z16sw_kernel_affineILi32ELi256EEvPKhiPiS1_S2_iS2_ii_param_0];
	ld.param.u32 	%r57, [_Z16sw_kernel_affineILi32ELi256EEvPKhiPiS1_S2_iS2_ii_param_1];
	ld.param.u64 	%rd12, [_Z16sw_kernel_affineILi32ELi256EEvPKhiPiS1_S2_iS2_ii_param_2];
	ld.param.u64 	%rd13, [_Z16sw_kernel_affineILi32ELi256EEvPKhiPiS1_S2_iS2_ii_param_3];
	ld.param.u64 	%rd14, [_Z16sw_kernel_affineILi32ELi256EEvPKhiPiS1_S2_iS2_ii_param_4];
	ld.param.u32 	%r60, [_Z16sw_kernel_affineILi32ELi256EEvPKhiPiS1_S2_iS2_ii_param_5];
	ld.param.u64 	%rd15, [_Z16sw_kernel_affineILi32ELi256EEvPKhiPiS1_S2_iS2_ii_param_6];
	cvta.to.global.u64 	%rd1, %rd15;
	mov.u32 	%r1, %ctaid.x;
	setp.ge.s32 	%p1, %r1, %r60;
	@%p1 bra 	$L__BB39_52;
	cvta.to.global.u64 	%rd16, %rd12;
	cvta.to.global.u64 	%rd17, %rd14;
	mul.wide.u32 	%rd18, %r1, 4;
	add.s64 	%rd19, %rd16, %rd18;
	ld.global.u32 	%r61, [%rd19];
	mul.wide.s32 	%rd20, %r61, 4;
	add.s64 	%rd21, %rd17, %rd20;
	ld.global.u32 	%r62, [%rd21+-4];
	ld.global.u32 	%r63, [%rd21];
	not.b32 	%r64, %r62;
	add.s32 	%r4, %r63, %r64;
	setp.ne.s32 	%p2, %r57, 0;
	setp.ne.s32 	%p3, %r4, 0;
	and.pred  	%p4, %p2, %p3;
	setp.lt.s32 	%p5, %r57, 257;
	and.pred  	%p6, %p5, %p4;
	setp.le.s32 	%p7, %r62, %r63;
	and.pred  	%p8, %p6, %p7;
	@%p8 bra 	$L__BB39_3;
	add.s64 	%rd36, %rd1, %rd18;
	mov.b32 	%r291, -1;
	st.global.u32 	[%rd36], %r291;
	bra.uni 	$L__BB39_52;
$L__BB39_3:
	mov.u32 	%r5, %tid.x;
	setp.gt.u32 	%p9, %r5, 399;
	@%p9 bra 	$L__BB39_6;
	cvt.u64.u32 	%rd22, %r5;
	mov.u64 	%rd23, blosum62_matrix_cuda_global;
	add.s64 	%rd38, %rd23, %rd22;
	mov.u32 	%r65, _ZZ16sw_kernel_affineILi32ELi256EEvPKhiPiS1_S2_iS2_iiE17s_blosum62_matrix;
	mov.u32 	%r310, %r5;
$L__BB39_5:
	ld.global.u8 	%rs79, [%rd38];
	add.s32 	%r66, %r65, %r310;
	st.shared.u8 	[%r66], %rs79;
	add.s32 	%r7, %r310, 32;
	add.s64 	%rd38, %rd38, 32;
	setp.lt.u32 	%p10, %r310, 368;
	mov.u32 	%r310, %r7;
	@%p10 bra 	$L__BB39_5;
$L__BB39_6:
	setp.gt.u32 	%p11, %r5, 255;
	@%p11 bra 	$L__BB39_11;
	cvt.u64.u32 	%rd24, %r5;
	cvta.to.global.u64 	%rd25, %rd11;
	add.s64 	%rd39, %rd25, %rd24;
	mov.u32 	%r67, _ZZ16sw_kernel_affineILi32ELi256EEvPKhiPiS1_S2_iS2_iiE17s_query_seq_sdata;
	mov.u32 	%r311, %r5;
$L__BB39_8:
	setp.ge.s32 	%p12, %r311, %r57;
	mov.b16 	%rs101, 0;
	@%p12 bra 	$L__BB39_10;
	ld.global.u8 	%rs101, [%rd39];
$L__BB39_10:
	add.s32 	%r68, %r67, %r311;
	st.shared.u8 	[%r68], %rs101;
	add.s32 	%r9, %r311, 32;
	add.s64 	%rd39, %rd39, 32;
	setp.lt.u32 	%p13, %r311, 224;
	mov.u32 	%r311, %r9;
	@%p13 bra 	$L__BB39_8;
$L__BB39_11:
	setp.lt.s32 	%p14, %r4, 1;
	mov.b32 	%r322, 0;
	@%p14 bra 	$L__BB39_39;
	ld.param.u32 	%r301, [_Z16sw_kernel_affineILi32ELi256EEvPKhiPiS1_S2_iS2_ii_param_8];
	ld.param.u32 	%r292, [_Z16sw_kernel_affineILi32ELi256EEvPKhiPiS1_S2_iS2_ii_param_7];
	cvt.s64.s32 	%rd26, %r62;
	shl.b32 	%r71, %r5, 3;
	max.s32 	%r72, %r57, %r71;
	sub.s32 	%r10, %r72, %r71;
	min.s32 	%r73, %r292, %r301;
	neg.s32 	%r74, %r73;
	max.s32 	%r75, %r74, 0;
	cvt.u16.u32 	%rs3, %r75;
	cvt.s32.s16 	%r11, %r75;
	sub.s32 	%r312, %r62, %r63;
	cvta.to.global.u64 	%rd27, %rd13;
	add.s64 	%rd28, %rd26, %rd27;
	add.s64 	%rd40, %rd28, 1;
	mov.b32 	%r322, 0;
	mov.b16 	%rs126, 0;
	mov.u64 	%rd30, char_to_uint;
	mov.u16 	%rs127, %rs126;
	mov.u16 	%rs128, %rs126;
	mov.u16 	%rs129, %rs126;
	mov.u16 	%rs130, %rs126;
	mov.u16 	%rs131, %rs126;
	mov.u16 	%rs132, %rs126;
	mov.u16 	%rs133, %rs126;
	mov.u16 	%rs134, %rs126;
	mov.u16 	%rs135, %rs126;
	mov.u16 	%rs136, %rs126;
	mov.u16 	%rs137, %rs126;
	mov.u16 	%rs138, %rs126;
	mov.u16 	%rs139, %rs126;
	mov.u16 	%rs140, %rs126;
	mov.u16 	%rs141, %rs126;
	mov.u16 	%rs142, %rs126;
	mov.u16 	%rs143, %rs126;
	mov.u16 	%rs144, %rs126;
	mov.u16 	%rs145, %rs126;
	mov.u16 	%rs146, %rs126;
	mov.u16 	%rs147, %rs126;
	mov.u16 	%rs148, %rs126;
	mov.u16 	%rs149, %rs126;
$L__BB39_13:
	mov.u16 	%rs27, %rs149;
	mov.u16 	%rs26, %rs148;
	mov.u16 	%rs25, %rs147;
	mov.u16 	%rs24, %rs146;
	mov.u16 	%rs23, %rs145;
	mov.u16 	%rs22, %rs144;
	mov.u16 	%rs21, %rs143;
	mov.u16 	%rs19, %rs141;
	mov.u16 	%rs18, %rs140;
	mov.u16 	%rs17, %rs139;
	mov.u16 	%rs16, %rs138;
	mov.u16 	%rs15, %rs137;
	mov.u16 	%rs14, %rs136;
	mov.u16 	%rs13, %rs135;
	mov.u16 	%rs11, %rs133;
	mov.u16 	%rs10, %rs132;
	mov.u16 	%rs9, %rs131;
	mov.u16 	%rs8, %rs130;
	mov.u16 	%rs7, %rs129;
	mov.u16 	%rs6, %rs128;
	mov.u16 	%rs5, %rs127;
	setp.eq.s32 	%p15, %r10, 0;
	setp.eq.s32 	%p16, %r5, 0;
	cvt.u32.u16 	%r76, %rs126;
	shfl.sync.up.b32	%r77|%p17, %r76, 1, 0, -1;
	cvt.u16.u32 	%rs82, %r77;
	cvt.u32.u16 	%r78, %rs134;
	shfl.sync.up.b32	%r79|%p18, %r78, 1, 0, -1;
	cvt.u16.u32 	%rs83, %r79;
	cvt.u32.u16 	%r80, %rs142;
	shfl.sync.up.b32	%r81|%p19, %r80, 1, 0, -1;
	cvt.u16.u32 	%rs84, %r81;
	selp.b16 	%rs28, 0, %rs82, %p16;
	selp.b16 	%rs29, 0, %rs83, %p16;
	selp.b16 	%rs30, 0, %rs84, %p16;
	ld.global.s8 	%rd29, [%rd40];
	add.s64 	%rd31, %rd30, %rd29;
	ld.const.u8 	%rs31, [%rd31];
	mul.wide.u16 	%r15, %rs31, 20;
	@%p15 bra 	$L__BB39_38;
	setp.gt.u16 	%p20, %rs31, 19;
	mov.b32 	%r314, -4;
	@%p20 bra 	$L__BB39_16;
	shl.b32 	%r83, %r5, 3;
	mov.u32 	%r84, _ZZ16sw_kernel_affineILi32ELi256EEvPKhiPiS1_S2_iS2_iiE17s_query_seq_sdata;
	add.s32 	%r85, %r84, %r83;
	ld.shared.u8 	%r86, [%r85];
	add.s32 	%r87, %r15, %r86;
	mov.u32 	%r88, _ZZ16sw_kernel_affineILi32ELi256EEvPKhiPiS1_S2_iS2_iiE17s_blosum62_matrix;
	add.s32 	%r89, %r88, %r87;
	ld.shared.s8 	%r314, [%r89];
$L__BB39_16:
	ld.param.u32 	%r302, [_Z16sw_kernel_affineILi32ELi256EEvPKhiPiS1_S2_iS2_ii_param_8];
	ld.param.u32 	%r293, [_Z16sw_kernel_affineILi32ELi256EEvPKhiPiS1_S2_iS2_ii_param_7];
	setp.eq.s32 	%p21, %r10, 1;
	max.s16 	%rs85, %rs29, %rs30;
	max.s16 	%rs86, %rs28, %rs85;
	cvt.s32.s16 	%r90, %rs86;
	add.s32 	%r91, %r314, %r90;
	max.s32 	%r92, %r91, 0;
	cvt.u16.u32 	%rs133, %r92;
	cvt.s32.s16 	%r93, %rs11;
	sub.s32 	%r94, %r93, %r293;
	cvt.s32.s16 	%r95, %rs27;
	sub.s32 	%r96, %r95, %r302;
	max.s32 	%r97, %r94, %r96;
	max.s32 	%r98, %r97, 0;
	cvt.u16.u32 	%rs149, %r98;
	cvt.s32.s16 	%r18, %r92;
	cvt.s32.s16 	%r99, %r98;
	max.s32 	%r100, %r11, %r99;
	max.s32 	%r101, %r18, %r100;
	max.s32 	%r322, %r322, %r101;
	mov.u16 	%rs127, %rs5;
	mov.u16 	%rs128, %rs6;
	mov.u16 	%rs129, %rs7;
	mov.u16 	%rs130, %rs8;
	mov.u16 	%rs131, %rs9;
	mov.u16 	%rs132, %rs10;
	mov.u16 	%rs135, %rs13;
	mov.u16 	%rs136, %rs14;
	mov.u16 	%rs137, %rs15;
	mov.u16 	%rs138, %rs16;
	mov.u16 	%rs139, %rs17;
	mov.u16 	%rs140, %rs18;
	mov.u16 	%rs141, %rs3;
	mov.u16 	%rs143, %rs21;
	mov.u16 	%rs144, %rs22;
	mov.u16 	%rs145, %rs23;
	mov.u16 	%rs146, %rs24;
	mov.u16 	%rs147, %rs25;
	mov.u16 	%rs148, %rs26;
	@%p21 bra 	$L__BB39_38;
	mov.b32 	%r315, -4;
	@%p20 bra 	$L__BB39_19;
	shl.b32 	%r103, %r5, 3;
	mov.u32 	%r104, _ZZ16sw_kernel_affineILi32ELi256EEvPKhiPiS1_S2_iS2_iiE17s_query_seq_sdata;
	add.s32 	%r105, %r104, %r103;
	ld.shared.u8 	%r106, [%r105+1];
	add.s32 	%r107, %r15, %r106;
	mov.u32 	%r108, _ZZ16sw_kernel_affineILi32ELi256EEvPKhiPiS1_S2_iS2_iiE17s_blosum62_matrix;
	add.s32 	%r109, %r108, %r107;
	ld.shared.s8 	%r315, [%r109];
$L__BB39_19:
	ld.param.u32 	%r303, [_Z16sw_kernel_affineILi32ELi256EEvPKhiPiS1_S2_iS2_ii_param_8];
	ld.param.u32 	%r294, [_Z16sw_kernel_affineILi32ELi256EEvPKhiPiS1_S2_iS2_ii_param_7];
	setp.eq.s32 	%p23, %r10, 2;
	max.s16 	%rs87, %rs19, %rs27;
	max.s16 	%rs88, %rs11, %rs87;
	cvt.s32.s16 	%r110, %rs88;
	add.s32 	%r111, %r315, %r110;
	max.s32 	%r112, %r111, 0;
	cvt.u16.u32 	%rs132, %r112;
	sub.s32 	%r113, %r18, %r294;
	sub.s32 	%r114, %r11, %r303;
	max.s32 	%r115, %r113, %r114;
	max.s32 	%r116, %r115, 0;
	cvt.u16.u32 	%rs140, %r116;
	cvt.s32.s16 	%r117, %rs10;
	sub.s32 	%r118, %r117, %r294;
	cvt.s32.s16 	%r119, %rs26;
	sub.s32 	%r120, %r119, %r303;
	max.s32 	%r121, %r118, %r120;
	max.s32 	%r122, %r121, 0;
	cvt.u16.u32 	%rs148, %r122;
	cvt.s32.s16 	%r22, %r112;
	cvt.s32.s16 	%r23, %r116;
	cvt.s32.s16 	%r123, %r122;
	max.s32 	%r124, %r23, %r123;
	max.s32 	%r125, %r22, %r124;
	max.s32 	%r322, %r322, %r125;
	mov.u16 	%rs127, %rs5;
	mov.u16 	%rs128, %rs6;
	mov.u16 	%rs129, %rs7;
	mov.u16 	%rs130, %rs8;
	mov.u16 	%rs131, %rs9;
	mov.u16 	%rs135, %rs13;
	mov.u16 	%rs136, %rs14;
	mov.u16 	%rs137, %rs15;
	mov.u16 	%rs138, %rs16;
	mov.u16 	%rs139, %rs17;
	mov.u16 	%rs141, %rs3;
	mov.u16 	%rs143, %rs21;
	mov.u16 	%rs144, %rs22;
	mov.u16 	%rs145, %rs23;
	mov.u16 	%rs146, %rs24;
	mov.u16 	%rs147, %rs25;
	@%p23 bra 	$L__BB39_38;
	mov.b32 	%r316, -4;
	@%p20 bra 	$L__BB39_22;
	shl.b32 	%r127, %r5, 3;
	mov.u32 	%r128, _ZZ16sw_kernel_affineILi32ELi256EEvPKhiPiS1_S2_iS2_iiE17s_query_seq_sdata;
	add.s32 	%r129, %r128, %r127;
	ld.shared.u8 	%r130, [%r129+2];
	add.s32 	%r131, %r15, %r130;
	mov.u32 	%r132, _ZZ16sw_kernel_affineILi32ELi256EEvPKhiPiS1_S2_iS2_iiE17s_blosum62_matrix;
	add.s32 	%r133, %r132, %r131;
	ld.shared.s8 	%r316, [%r133];
$L__BB39_22:
	ld.param.u32 	%r304, [_Z16sw_kernel_affineILi32ELi256EEvPKhiPiS1_S2_iS2_ii_param_8];
	ld.param.u32 	%r295, [_Z16sw_kernel_affineILi32ELi256EEvPKhiPiS1_S2_iS2_ii_param_7];
	setp.eq.s32 	%p25, %r10, 3;
	max.s16 	%rs89, %rs18, %rs26;
	max.s16 	%rs90, %rs10, %rs89;
	cvt.s32.s16 	%r134, %rs90;
	add.s32 	%r135, %r316, %r134;
	max.s32 	%r136, %r135, 0;
	cvt.u16.u32 	%rs131, %r136;
	sub.s32 	%r137, %r22, %r295;
	sub.s32 	%r138, %r23, %r304;
	max.s32 	%r139, %r137, %r138;
	max.s32 	%r140, %r139, 0;
	cvt.u16.u32 	%rs139, %r140;
	cvt.s32.s16 	%r141, %rs9;
	sub.s32 	%r142, %r141, %r295;
	cvt.s32.s16 	%r143, %rs25;
	sub.s32 	%r144, %r143, %r304;
	max.s32 	%r145, %r142, %r144;
	max.s32 	%r146, %r145, 0;
	cvt.u16.u32 	%rs147, %r146;
	cvt.s32.s16 	%r27, %r136;
	cvt.s32.s16 	%r28, %r140;
	cvt.s32.s16 	%r147, %r146;
	max.s32 	%r148, %r28, %r147;
	max.s32 	%r149, %r27, %r148;
	max.s32 	%r322, %r322, %r149;
	mov.u16 	%rs127, %rs5;
	mov.u16 	%rs128, %rs6;
	mov.u16 	%rs129, %rs7;
	mov.u16 	%rs130, %rs8;
	mov.u16 	%rs135, %rs13;
	mov.u16 	%rs136, %rs14;
	mov.u16 	%rs137, %rs15;
	mov.u16 	%rs138, %rs16;
	mov.u16 	%rs141, %rs3;
	mov.u16 	%rs143, %rs21;
	mov.u16 	%rs144, %rs22;
	mov.u16 	%rs145, %rs23;
	mov.u16 	%rs146, %rs24;
	@%p25 bra 	$L__BB39_38;
	mov.b32 	%r317, -4;
	@%p20 bra 	$L__BB39_25;
	shl.b32 	%r151, %r5, 3;
	mov.u32 	%r152, _ZZ16sw_kernel_affineILi32ELi256EEvPKhiPiS1_S2_iS2_iiE17s_query_seq_sdata;
	add.s32 	%r153, %r152, %r151;
	ld.shared.u8 	%r154, [%r153+3];
	add.s32 	%r155, %r15, %r154;
	mov.u32 	%r156, _ZZ16sw_kernel_affineILi32ELi256EEvPKhiPiS1_S2_iS2_iiE17s_blosum62_matrix;
	add.s32 	%r157, %r156, %r155;
	ld.shared.s8 	%r317, [%r157];
$L__BB39_25:
	ld.param.u32 	%r305, [_Z16sw_kernel_affineILi32ELi256EEvPKhiPiS1_S2_iS2_ii_param_8];
	ld.param.u32 	%r296, [_Z16sw_kernel_affineILi32ELi256EEvPKhiPiS1_S2_iS2_ii_param_7];
	setp.eq.s32 	%p27, %r10, 4;
	max.s16 	%rs91, %rs17, %rs25;
	max.s16 	%rs92, %rs9, %rs91;
	cvt.s32.s16 	%r158, %rs92;
	add.s32 	%r159, %r317, %r158;
	max.s32 	%r160, %r159, 0;
	cvt.u16.u32 	%rs130, %r160;
	sub.s32 	%r161, %r27, %r296;
	sub.s32 	%r162, %r28, %r305;
	max.s32 	%r163, %r161, %r162;
	max.s32 	%r164, %r163, 0;
	cvt.u16.u32 	%rs138, %r164;
	cvt.s32.s16 	%r165, %rs8;
	sub.s32 	%r166, %r165, %r296;
	cvt.s32.s16 	%r167, %rs24;
	sub.s32 	%r168, %r167, %r305;
	max.s32 	%r169, %r166, %r168;
	max.s32 	%r170, %r169, 0;
	cvt.u16.u32 	%rs146, %r170;
	cvt.s32.s16 	%r32, %r160;
	cvt.s32.s16 	%r33, %r164;
	cvt.s32.s16 	%r171, %r170;
	max.s32 	%r172, %r33, %r171;
	max.s32 	%r173, %r32, %r172;
	max.s32 	%r322, %r322, %r173;
	mov.u16 	%rs127, %rs5;
	mov.u16 	%rs128, %rs6;
	mov.u16 	%rs129, %rs7;
	mov.u16 	%rs135, %rs13;
	mov.u16 	%rs136, %rs14;
	mov.u16 	%rs137, %rs15;
	mov.u16 	%rs141, %rs3;
	mov.u16 	%rs143, %rs21;
	mov.u16 	%rs144, %rs22;
	mov.u16 	%rs145, %rs23;
	@%p27 bra 	$L__BB39_38;
	mov.b32 	%r318, -4;
	@%p20 bra 	$L__BB39_28;
	shl.b32 	%r175, %r5, 3;
	mov.u32 	%r176, _ZZ16sw_kernel_affineILi32ELi256EEvPKhiPiS1_S2_iS2_iiE17s_query_seq_sdata;
	add.s32 	%r177, %r176, %r175;
	ld.shared.u8 	%r178, [%r177+4];
	add.s32 	%r179, %r15, %r178;
	mov.u32 	%r180, _ZZ16sw_kernel_affineILi32ELi256EEvPKhiPiS1_S2_iS2_iiE17s_blosum62_matrix;
	add.s32 	%r181, %r180, %r179;
	ld.shared.s8 	%r318, [%r181];
$L__BB39_28:
	ld.param.u32 	%r306, [_Z16sw_kernel_affineILi32ELi256EEvPKhiPiS1_S2_iS2_ii_param_8];
	ld.param.u32 	%r297, [_Z16sw_kernel_affineILi32ELi256EEvPKhiPiS1_S2_iS2_ii_param_7];
	setp.eq.s32 	%p29, %r10, 5;
	max.s16 	%rs93, %rs16, %rs24;
	max.s16 	%rs94, %rs8, %rs93;
	cvt.s32.s16 	%r182, %rs94;
	add.s32 	%r183, %r318, %r182;
	max.s32 	%r184, %r183, 0;
	cvt.u16.u32 	%rs129, %r184;
	sub.s32 	%r185, %r32, %r297;
	sub.s32 	%r186, %r33, %r306;
	max.s32 	%r187, %r185, %r186;
	max.s32 	%r188, %r187, 0;
	cvt.u16.u32 	%rs137, %r188;
	cvt.s32.s16 	%r189, %rs7;
	sub.s32 	%r190, %r189, %r297;
	cvt.s32.s16 	%r191, %rs23;
	sub.s32 	%r192, %r191, %r306;
	max.s32 	%r193, %r190, %r192;
	max.s32 	%r194, %r193, 0;
	cvt.u16.u32 	%rs145, %r194;
	cvt.s32.s16 	%r37, %r184;
	cvt.s32.s16 	%r38, %r188;
	cvt.s32.s16 	%r195, %r194;
	max.s32 	%r196, %r38, %r195;
	max.s32 	%r197, %r37, %r196;
	max.s32 	%r322, %r322, %r197;
	mov.u16 	%rs127, %rs5;
	mov.u16 	%rs128, %rs6;
	mov.u16 	%rs135, %rs13;
	mov.u16 	%rs136, %rs14;
	mov.u16 	%rs141, %rs3;
	mov.u16 	%rs143, %rs21;
	mov.u16 	%rs144, %rs22;
	@%p29 bra 	$L__BB39_38;
	mov.b32 	%r319, -4;
	@%p20 bra 	$L__BB39_31;
	shl.b32 	%r199, %r5, 3;
	mov.u32 	%r200, _ZZ16sw_kernel_affineILi32ELi256EEvPKhiPiS1_S2_iS2_iiE17s_query_seq_sdata;
	add.s32 	%r201, %r200, %r199;
	ld.shared.u8 	%r202, [%r201+5];
	add.s32 	%r203, %r15, %r202;
	mov.u32 	%r204, _ZZ16sw_kernel_affineILi32ELi256EEvPKhiPiS1_S2_iS2_iiE17s_blosum62_matrix;
	add.s32 	%r205, %r204, %r203;
	ld.shared.s8 	%r319, [%r205];
$L__BB39_31:
	ld.param.u32 	%r307, [_Z16sw_kernel_affineILi32ELi256EEvPKhiPiS1_S2_iS2_ii_param_8];
	ld.param.u32 	%r298, [_Z16sw_kernel_affineILi32ELi256EEvPKhiPiS1_S2_iS2_ii_param_7];
	setp.eq.s32 	%p31, %r10, 6;
	max.s16 	%rs95, %rs15, %rs23;
	max.s16 	%rs96, %rs7, %rs95;
	cvt.s32.s16 	%r206, %rs96;
	add.s32 	%r207, %r319, %r206;
	max.s32 	%r208, %r207, 0;
	cvt.u16.u32 	%rs128, %r208;
	sub.s32 	%r209, %r37, %r298;
	sub.s32 	%r210, %r38, %r307;
	max.s32 	%r211, %r209, %r210;
	max.s32 	%r212, %r211, 0;
	cvt.u16.u32 	%rs136, %r212;
	cvt.s32.s16 	%r213, %rs6;
	sub.s32 	%r214, %r213, %r298;
	cvt.s32.s16 	%r215, %rs22;
	sub.s32 	%r216, %r215, %r307;
	max.s32 	%r217, %r214, %r216;
	max.s32 	%r218, %r217, 0;
	cvt.u16.u32 	%rs144, %r218;
	cvt.s32.s16 	%r42, %r208;
	cvt.s32.s16 	%r43, %r212;
	cvt.s32.s16 	%r219, %r218;
	max.s32 	%r220, %r43, %r219;
	max.s32 	%r221, %r42, %r220;
	max.s32 	%r322, %r322, %r221;
	mov.u16 	%rs127, %rs5;
	mov.u16 	%rs135, %rs13;
	mov.u16 	%rs141, %rs3;
	mov.u16 	%rs143, %rs21;
	@%p31 bra 	$L__BB39_38;
	mov.b32 	%r320, -4;
	@%p20 bra 	$L__BB39_34;
	shl.b32 	%r223, %r5, 3;
	mov.u32 	%r224, _ZZ16sw_kernel_affineILi32ELi256EEvPKhiPiS1_S2_iS2_iiE17s_query_seq_sdata;
	add.s32 	%r225, %r224, %r223;
	ld.shared.u8 	%r226, [%r225+6];
	add.s32 	%r227, %r15, %r226;
	mov.u32 	%r228, _ZZ16sw_kernel_affineILi32ELi256EEvPKhiPiS1_S2_iS2_iiE17s_blosum62_matrix;
	add.s32 	%r229, %r228, %r227;
	ld.shared.s8 	%r320, [%r229];
$L__BB39_34:
	ld.param.u32 	%r308, [_Z16sw_kernel_affineILi32ELi256EEvPKhiPiS1_S2_iS2_ii_param_8];
	ld.param.u32 	%r299, [_Z16sw_kernel_affineILi32ELi256EEvPKhiPiS1_S2_iS2_ii_param_7];
	setp.eq.s32 	%p33, %r10, 7;
	max.s16 	%rs97, %rs14, %rs22;
	max.s16 	%rs98, %rs6, %rs97;
	cvt.s32.s16 	%r230, %rs98;
	add.s32 	%r231, %r320, %r230;
	max.s32 	%r232, %r231, 0;
	cvt.u16.u32 	%rs127, %r232;
	sub.s32 	%r233, %r42, %r299;
	sub.s32 	%r234, %r43, %r308;
	max.s32 	%r235, %r233, %r234;
	max.s32 	%r236, %r235, 0;
	cvt.u16.u32 	%rs135, %r236;
	cvt.s32.s16 	%r237, %rs5;
	sub.s32 	%r238, %r237, %r299;
	cvt.s32.s16 	%r239, %rs21;
	sub.s32 	%r240, %r239, %r308;
	max.s32 	%r241, %r238, %r240;
	max.s32 	%r242, %r241, 0;
	cvt.u16.u32 	%rs143, %r242;
	cvt.s32.s16 	%r47, %r232;
	cvt.s32.s16 	%r48, %r236;
	cvt.s32.s16 	%r243, %r242;
	max.s32 	%r244, %r48, %r243;
	max.s32 	%r245, %r47, %r244;
	max.s32 	%r322, %r322, %r245;
	mov.u16 	%rs141, %rs3;
	@%p33 bra 	$L__BB39_38;
	mov.b32 	%r321, -4;
	@%p20 bra 	$L__BB39_37;
	shl.b32 	%r247, %r5, 3;
	mov.u32 	%r248, _ZZ16sw_kernel_affineILi32ELi256EEvPKhiPiS1_S2_iS2_iiE17s_query_seq_sdata;
	add.s32 	%r249, %r248, %r247;
	ld.shared.u8 	%r250, [%r249+7];
	add.s32 	%r251, %r15, %r250;
	mov.u32 	%r252, _ZZ16sw_kernel_affineILi32ELi256EEvPKhiPiS1_S2_iS2_iiE17s_blosum62_matrix;
	add.s32 	%r253, %r252, %r251;
	ld.shared.s8 	%r321, [%r253];
$L__BB39_37:
	ld.param.u32 	%r309, [_Z16sw_kernel_affineILi32ELi256EEvPKhiPiS1_S2_iS2_ii_param_8];
	ld.param.u32 	%r300, [_Z16sw_kernel_affineILi32ELi256EEvPKhiPiS1_S2_iS2_ii_param_7];
	max.s16 	%rs99, %rs13, %rs21;
	max.s16 	%rs100, %rs5, %rs99;
	cvt.s32.s16 	%r254, %rs100;
	add.s32 	%r255, %r321, %r254;
	max.s32 	%r256, %r255, 0;
	cvt.u16.u32 	%rs52, %r256;
	sub.s32 	%r257, %r47, %r300;
	sub.s32 	%r258, %r48, %r309;
	max.s32 	%r259, %r257, %r258;
	max.s32 	%r260, %r259, 0;
	cvt.u16.u32 	%rs134, %r260;
	cvt.s32.s16 	%r261, %rs126;
	sub.s32 	%r262, %r261, %r300;
	cvt.s32.s16 	%r263, %rs142;
	sub.s32 	%r264, %r263, %r309;
	max.s32 	%r265, %r262, %r264;
	max.s32 	%r266, %r265, 0;
	cvt.u16.u32 	%rs142, %r266;
	cvt.s32.s16 	%r267, %r256;
	cvt.s32.s16 	%r268, %r260;
	cvt.s32.s16 	%r269, %r266;
	max.s32 	%r270, %r268, %r269;
	max.s32 	%r271, %r267, %r270;
	max.s32 	%r322, %r322, %r271;
	mov.u16 	%rs126, %rs52;
	mov.u16 	%rs141, %rs3;
$L__BB39_38:
	add.s32 	%r312, %r312, 1;
	add.s64 	%rd40, %rd40, 1;
	setp.ne.s32 	%p35, %r312, -1;
	@%p35 bra 	$L__BB39_13;
$L__BB39_39:
	shl.b32 	%r272, %r5, 2;
	mov.u32 	%r273, _ZZ16sw_kernel_affineILi32ELi256EEvPKhiPiS1_S2_iS2_iiE17s_reduction_array;
	add.s32 	%r56, %r273, %r272;
	st.shared.u32 	[%r56], %r322;
	bar.warp.sync 	-1;
	setp.gt.u32 	%p36, %r5, 15;
	@%p36 bra 	$L__BB39_41;
	ld.shared.u32 	%r274, [%r56];
	ld.shared.u32 	%r275, [%r56+64];
	max.s32 	%r276, %r274, %r275;
	st.shared.u32 	[%r56], %r276;
$L__BB39_41:
	bar.warp.sync 	-1;
	setp.gt.u32 	%p37, %r5, 7;
	@%p37 bra 	$L__BB39_43;
	ld.shared.u32 	%r277, [%r56];
	ld.shared.u32 	%r278, [%r56+32];
	max.s32 	%r279, %r277, %r278;
	st.shared.u32 	[%r56], %r279;
$L__BB39_43:
	bar.warp.sync 	-1;
	setp.gt.u32 	%p38, %r5, 3;
	@%p38 bra 	$L__BB39_45;
	ld.shared.u32 	%r280, [%r56];
	ld.shared.u32 	%r281, [%r56+16];
	max.s32 	%r282, %r280, %r281;
	st.shared.u32 	[%r56], %r282;
$L__BB39_45:
	bar.warp.sync 	-1;
	setp.gt.u32 	%p39, %r5, 1;
	@%p39 bra 	$L__BB39_47;
	ld.shared.u32 	%r283, [%r56];
	ld.shared.u32 	%r284, [%r56+8];
	max.s32 	%r285, %r283, %r284;
	st.shared.u32 	[%r56], %r285;
$L__BB39_47:
	bar.warp.sync 	-1;
	setp.ne.s32 	%p40, %r5, 0;
	@%p40 bra 	$L__BB39_49;
	ld.shared.u32 	%r286, [%r56];
	ld.shared.u32 	%r287, [_ZZ16sw_kernel_affineILi32ELi256EEvPKhiPiS1_S2_iS2_iiE17s_reduction_array+4];
	max.s32 	%r288, %r286, %r287;
	st.shared.u32 	[%r56], %r288;
$L__BB39_49:
	setp.ne.s32 	%p41, %r5, 0;
	bar.warp.sync 	-1;
	@%p41 bra 	$L__BB39_51;
	ld.param.u64 	%rd37, [_Z16sw_kernel_affineILi32ELi256EEvPKhiPiS1_S2_iS2_ii_param_6];
	mov.u32 	%r289, %ctaid.x;
	ld.shared.u32 	%r290, [_ZZ16sw_kernel_affineILi32ELi256EEvPKhiPiS1_S2_iS2_iiE17s_reduction_array];
	cvta.to.global.u64 	%rd32, %rd37;
	mul.wide.u32 	%rd33, %r289, 4;
	add.s64 	%rd34, %rd32, %rd33;
	st.global.u32 	[%rd34], %r290;
$L__BB39_51:
	bar.sync 	0;
$L__BB39_52:
	ret;

}
	// .globl	_Z16sw_kernel_affineILi32ELi288EEvPKhiPiS1_S2_iS2_ii
.visible .entry _Z16sw_kernel_affineILi32ELi288EEvPKhiPiS1_S2_iS2_ii(
	.param .u64 .ptr .align 1 _Z16sw_kernel_affineILi32ELi288EEvPKhiPiS1_S2_iS2_ii_param_0,
	.param .u32 _Z16sw_kernel_affineILi32ELi288EEvPKhiPiS1_S2_iS2_ii_param_1,
	.param .u64 .ptr .align 1 _Z16sw_kernel_affineILi32ELi288EEvPKhiPiS1_S2_iS2_ii_param_2,
	.param .u64 .ptr .align 1 _Z16sw_kernel_affineILi32ELi288EEvPKhiPiS1_S2_iS2_ii_param_3,
	.param .u64 .ptr .align 1 _Z16sw_kernel_affineILi32ELi288EEvPKhiPiS1_S2_iS2_ii_param_4,
	.param .u32 _Z16sw_kernel_affineILi32ELi288EEvPKhiPiS1_S2_iS2_ii_param_5,
	.param .u64 .ptr .align 1 _Z16sw_kernel_affineILi32ELi288EEvPKhiPiS1_S2_iS2_ii_param_6,
	.param .u32 _Z16sw_kernel_affineILi32ELi288EEvPKhiPiS1_S2_iS2_ii_param_7,
	.param .u32 _Z16sw_kernel_affineILi32ELi288EEvPKhiPiS1_S2_iS2_ii_param_8
)
{
	.reg .pred 	%p<44>;
	.reg .b16 	%rs<167>;
	.reg .b32 	%r<310>;
	.reg .b64 	%rd<41>;
	// demoted variable
	.shared .align 1 .b8 _ZZ16sw_kernel_affineILi32ELi288EEvPKhiPiS1_S2_iS2_iiE17s_blosum62_matrix[400];
	// demoted variable
	.shared .align 1 .b8 _ZZ16sw_kernel_affineILi32ELi288EEvPKhiPiS1_S2_iS2_iiE17s_query_seq_sdata[288];
	// demoted variable
	.shared .align 4 .b8 _ZZ16sw_kernel_affineILi32ELi288EEvPKhiPiS1_S2_iS2_iiE17s_reduction_array[128];
	ld.param.u64 	%rd11, [_Z16sw_kernel_affineILi32ELi288EEvPKhiPiS1_S2_iS2_ii_param_0];
	ld.param.u32 	%r63, [_Z16sw_kernel_affineILi32ELi288EEvPKhiPiS1_S2_iS2_ii_param_1];
	ld.param.u64 	%rd12, [_Z16sw_kernel_affineILi32ELi288EEvPKhiPiS1_S2_iS2_ii_param_2];
	ld.param.u64 	%rd13, [_Z16sw_kernel_affineILi32ELi288EEvPKhiPiS1_S2_iS2_ii_param_3];
	ld.param.u64 	%rd14, [_Z16sw_kernel_affineILi32ELi288EEvPKhiPiS1_S2_iS2_ii_param_4];
	ld.param.u32 	%r66, [_Z16sw_kernel_affineILi32ELi288EEvPKhiPiS1_S2_iS2_ii_param_5];
	ld.param.u64 	%rd15, [_Z16sw_kernel_affineILi32ELi288EEvPKhiPiS1_S2_iS2_ii_param_6];
	ld.param.u32 	%r64, [_Z16sw_kernel_affineILi32ELi288EEvPKhiPiS1_S2_iS2_ii_param_7];
	ld.param.u32 	%r65, [_Z16sw_kernel_affineILi32ELi288EEvPKhiPiS1_S2_iS2_ii_param_8];
	cvta.to.global.u64 	%rd1, %rd15;
	mov.u32 	%r1, %ctaid.x;
	setp.ge.s32 	%p1, %r1, %r66;
	@%p1 bra 	$L__BB40_55;
	cvta.to.global.u64 	%rd16, %rd12;
	cvta.to.global.u64 	%rd17, %rd14;
	mul.wide.u32 	%rd18, %r1, 4;
	add.s64 	%rd19, %rd16, %rd18;
	ld.global.u32 	%r67, [%rd19];
	mul.wide.s32 	%rd20, %r67, 4;
	add.s64 	%rd21, %rd17, %rd20;
	ld.global.u32 	%r68, [%rd21+-4];
	ld.global.u32 	%r69, [%rd21];
	not.b32 	%r70, %r68;
	add.s32 	%r4, %r69, %r70;
	setp.ne.s32 	%p2, %r63, 0;
	setp.ne.s32 	%p3, %r4, 0;
	and.pred  	%p4, %p2, %p3;
	setp.lt.s32 	%p5, %r63, 289;
	and.pred  	%p6, %p5, %p4;
	setp.le.s32 	%p7, %r68, %r69;
	and.pred  	%p8, %p6, %p7;
	@%p8 bra 	$L__BB40_3;
	add.s64 	%rd36, %rd1, %rd18;
	mov.b32 	%r294, -1;
	st.global.u32 	[%rd36], %r294;
	bra.uni 	$L__BB40_55;
$L__BB40_3:
	mov.u32 	%r5, %tid.x;
	setp.gt.u32 	%p9, %r5, 399;
	@%p9 bra 	$L__BB40_6;
	cvt.u64.u32 	%rd22, %r5;
	mov.u64 	%rd23, blosum62_matrix_cuda_global;
	add.s64 	%rd38, %rd23, %rd22;
	mov.u32 	%r71, _ZZ16sw_kernel_affineILi32ELi288EEvPKhiPiS1_S2_iS2_iiE17s_blosum62_matrix;
	mov.u32 	%r295, %r5;
$L__BB40_5:
	ld.global.u8 	%rs88, [%rd38];
	add.s32 	%r72, %r71, %r295;
	st.shared.u8 	[%r72], %rs88;
	add.s32 	%r7, %r295, 32;
	add.s64 	%rd38, %rd38, 32;
	setp.lt.u32 	%p10, %r295, 368;
	mov.u32 	%r295, %r7;
	@%p10 bra 	$L__BB40_5;
$L__BB40_6:
	setp.gt.u32 	%p11, %r5, 287;
	@%p11 bra 	$L__BB40_11;
	cvt.u64.u32 	%rd24, %r5;
	cvta.to.global.u64 	%rd25, %rd11;
	add.s64 	%rd39, %rd25, %rd24;
	mov.u32 	%r73, _ZZ16sw_kernel_affineILi32ELi288EEvPKhiPiS1_S2_iS2_iiE17s_query_seq_sdata;
	mov.u32 	%r296, %r5;
$L__BB40_8:
	setp.ge.s32 	%p12, %r296, %r63;
	mov.b16 	%rs112, 0;
	@%p12 bra 	$L__BB40_10;
	ld.global.u8 	%rs112, [%rd39];
$L__BB40_10:
	add.s32 	%r74, %r73, %r296;
	st.shared.u8 	[%r74], %rs112;
	add.s32 	%r9, %r296, 32;
	add.s64 	%rd39, %rd39, 32;
	setp.lt.u32 	%p13, %r296, 256;
	mov.u32 	%r296, %r9;
	@%p13 bra 	$L__BB40_8;
$L__BB40_11:
	setp.lt.s32 	%p14, %r4, 1;
	mov.b32 	%r308, 0;
	@%p14 bra 	$L__BB40_42;
	cvt.s64.s32 	%rd26, %r68;
	mul.lo.s32 	%r77, %r5, 9;
	max.s32 	%r78, %r63, %r77;
	sub.s32 	%r10, %r78, %r77;
	mov.u32 	%r79, _ZZ16sw_kernel_affineILi32ELi288EEvPKhiPiS1_S2_iS2_iiE17s_query_seq_sdata;
	add.s32 	%r11, %r79, %r77;
	min.s32 	%r80, %r64, %r65;
	neg.s32 	%r81, %r80;
	max.s32 	%r82, %r81, 0;
	cvt.u16.u32 	%rs3, %r82;
	cvt.s32.s16 	%r12, %r82;
	sub.s32 	%r297, %r68, %r69;
	cvta.to.global.u64 	%rd27, %rd13;
	add.s64 	%rd28, %rd26, %rd27;
	add.s64 	%rd40, %rd28, 1;
	mov.b32 	%r308, 0;
	mov.b16 	%rs140, 0;
	mov.u64 	%rd30, char_to_uint;
	mov.u16 	%rs141, %rs140;
	mov.u16 	%rs142, %rs140;
	mov.u16 	%rs143, %rs140;
	mov.u16 	%rs144, %rs140;
	mov.u16 	%rs145, %rs140;
	mov.u16 	%rs146, %rs140;
	mov.u16 	%rs147, %rs140;
	mov.u16 	%rs148, %rs140;
	mov.u16 	%rs149, %rs140;
	mov.u16 	%rs150, %rs140;
	mov.u16 	%rs151, %rs140;
	mov.u16 	%rs152, %rs140;
	mov.u16 	%rs153, %rs140;
	mov.u16 	%rs154, %rs140;
	mov.u16 	%rs155, %rs140;
	mov.u16 	%rs156, %rs140;
	mov.u16 	%rs157, %rs140;
	mov.u16 	%rs158, %rs140;
	mov.u16 	%rs159, %rs140;
	mov.u16 	%rs160, %rs140;
	mov.u16 	%rs161, %rs140;
	mov.u16 	%rs162, %rs140;
	mov.u16 	%rs163, %rs140;
	mov.u16 	%rs164, %rs140;
	mov.u16 	%rs165, %rs140;
	mov.u16 	%rs166, %rs140;
$L__BB40_13:
	mov.u16 	%rs30, %rs166;
	mov.u16 	%rs29, %rs165;
	mov.u16 	%rs28, %rs164;
	mov.u16 	%rs27, %rs163;
	mov.u16 	%rs26, %rs162;
	mov.u16 	%rs25, %rs161;
	mov.u16 	%rs24, %rs160;
	mov.u16 	%rs23, %rs159;
	mov.u16 	%rs21, %rs157;
	mov.u16 	%rs20, %rs156;
	mov.u16 	%rs19, %rs155;
	mov.u16 	%rs18, %rs154;
	mov.u16 	%rs17, %rs153;
	mov.u16 	%rs16, %rs152;
	mov.u16 	%rs15, %rs151;
	mov.u16 	%rs14, %rs150;
	mov.u16 	%rs12, %rs148;
	mov.u16 	%rs11, %rs147;
	mov.u16 	%rs10, %rs146;
	mov.u16 	%rs9, %rs145;
	mov.u16 	%rs8, %rs144;
	mov.u16 	%rs7, %rs143;
	mov.u16 	%rs6, %rs142;
	mov.u16 	%rs5, %rs141;
	setp.eq.s32 	%p15, %r10, 0;
	setp.eq.s32 	%p16, %r5, 0;
	cvt.u32.u16 	%r83, %rs140;
	shfl.sync.up.b32	%r84|%p17, %r83, 1, 0, -1;
	cvt.u16.u32 	%rs91, %r84;
	cvt.u32.u16 	%r85, %rs149;
	shfl.sync.up.b32	%r86|%p18, %r85, 1, 0, -1;
	cvt.u16.u32 	%rs92, %r86;
	cvt.u32.u16 	%r87, %rs158;
	shfl.sync.up.b32	%r88|%p19, %r87, 1, 0, -1;
	cvt.u16.u32 	%rs93, %r88;
	selp.b16 	%rs31, 0, %rs91, %p16;
	selp.b16 	%rs32, 0, %rs92, %p16;
	selp.b16 	%rs33, 0, %rs93, %p16;
	ld.global.s8 	%rd29, [%rd40];
	add.s64 	%rd31, %rd30, %rd29;
	ld.const.u8 	%rs34, [%rd31];
	mul.wide.u16 	%r16, %rs34, 20;
	@%p15 bra 	$L__BB40_41;
	setp.gt.u16 	%p20, %rs34, 19;
	mov.b32 	%r299, -4;
	@%p20 bra 	$L__BB40_16;
	ld.shared.u8 	%r90, [%r11];
	add.s32 	%r91, %r16, %r90;
	mov.u32 	%r92, _ZZ16sw_kernel_affineILi32ELi288EEvPKhiPiS1_S2_iS2_iiE17s_blosum62_matrix;
	add.s32 	%r93, %r92, %r91;
	ld.shared.s8 	%r299, [%r93];
$L__BB40_16:
	setp.eq.s32 	%p21, %r10, 1;
	max.s16 	%rs94, %rs32, %rs33;
	max.s16 	%rs95, %rs31, %rs94;
	cvt.s32.s16 	%r94, %rs95;
	add.s32 	%r95, %r299, %r94;
	max.s32 	%r96, %r95, 0;
	cvt.u16.u32 	%rs148, %r96;
	cvt.s32.s16 	%r97, %rs12;
	sub.s32 	%r98, %r97, %r64;
	cvt.s32.s16 	%r99, %rs30;
	sub.s32 	%r100, %r99, %r65;
	max.s32 	%r101, %r98, %r100;
	max.s32 	%r102, %r101, 0;
	cvt.u16.u32 	%rs166, %r102;
	cvt.s32.s16 	%r19, %r96;
	cvt.s32.s16 	%r103, %r102;
	max.s32 	%r104, %r12, %r103;
	max.s32 	%r105, %r19, %r104;
	max.s32 	%r308, %r308, %r105;
	mov.u16 	%rs141, %rs5;
	mov.u16 	%rs142, %rs6;
	mov.u16 	%rs143, %rs7;
	mov.u16 	%rs144, %rs8;
	mov.u16 	%rs145, %rs9;
	mov.u16 	%rs146, %rs10;
	mov.u16 	%rs147, %rs11;
	mov.u16 	%rs150, %rs14;
	mov.u16 	%rs151, %rs15;
	mov.u16 	%rs152, %rs16;
	mov.u16 	%rs153, %rs17;
	mov.u16 	%rs154, %rs18;
	mov.u16 	%rs155, %rs19;
	mov.u16 	%rs156, %rs20;
	mov.u16 	%rs157, %rs3;
	mov.u16 	%rs159, %rs23;
	mov.u16 	%rs160, %rs24;
	mov.u16 	%rs161, %rs25;
	mov.u16 	%rs162, %rs26;
	mov.u16 	%rs163, %rs27;
	mov.u16 	%rs164, %rs28;
	mov.u16 	%rs165, %rs29;
	@%p21 bra 	$L__BB40_41;
	mov.b32 	%r300, -4;
	@%p20 bra 	$L__BB40_19;
	ld.shared.u8 	%r107, [%r11+1];
	add.s32 	%r108, %r16, %r107;
	mov.u32 	%r109, _ZZ16sw_kernel_affineILi32ELi288EEvPKhiPiS1_S2_iS2_iiE17s_blosum62_matrix;
	add.s32 	%r110, %r109, %r108;
	ld.shared.s8 	%r300, [%r110];
$L__BB40_19:
	setp.eq.s32 	%p23, %r10, 2;
	max.s16 	%rs96, %rs21, %rs30;
	max.s16 	%rs97, %rs12, %rs96;
	cvt.s32.s16 	%r111, %rs97;
	add.s32 	%r112, %r300, %r111;
	max.s32 	%r113, %r112, 0;
	cvt.u16.u32 	%rs147, %r113;
	sub.s32 	%r114, %r19, %r64;
	sub.s32 	%r115, %r12, %r65;
	max.s32 	%r116, %r114, %r115;
	max.s32 	%r117, %r116, 0;
	cvt.u16.u32 	%rs156, %r117;
	cvt.s32.s16 	%r118, %rs11;
	sub.s32 	%r119, %r118, %r64;
	cvt.s32.s16 	%r120, %rs29;
	sub.s32 	%r121, %r120, %r65;
	max.s32 	%r122, %r119, %r121;
	max.s32 	%r123, %r122, 0;
	cvt.u16.u32 	%rs165, %r123;
	cvt.s32.s16 	%r23, %r113;
	cvt.s32.s16 	%r24, %r117;
	cvt.s32.s16 	%r124, %r123;
	max.s32 	%r125, %r24, %r124;
	max.s32 	%r126, %r23, %r125;
	max.s32 	%r308, %r308, %r126;
	mov.u16 	%rs141, %rs5;
	mov.u16 	%rs142, %rs6;
	mov.u16 	%rs143, %rs7;
	mov.u16 	%rs144, %rs8;
	mov.u16 	%rs145, %rs9;
	mov.u16 	%rs146, %rs10;
	mov.u16 	%rs150, %rs14;
	mov.u16 	%rs151, %rs15;
	mov.u16 	%rs152, %rs16;
	mov.u16 	%rs153, %rs17;
	mov.u16 	%rs154, %rs18;
	mov.u16 	%rs155, %rs19;
	mov.u16 	%rs157, %rs3;
	mov.u16 	%rs159, %rs23;
	mov.u16 	%rs160, %rs24;
	mov.u16 	%rs161, %rs25;
	mov.u16 	%rs162, %rs26;
	mov.u16 	%rs163, %rs27;
	mov.u16 	%rs164, %rs28;
	@%p23 bra 	$L__BB40_41;
	mov.b32 	%r301, -4;
	@%p20 bra 	$L__BB40_22;
	ld.shared.u8 	%r128, [%r11+2];
	add.s32 	%r129, %r16, %r128;
	mov.u32 	%r130, _ZZ16sw_kernel_affineILi32ELi288EEvPKhiPiS1_S2_iS2_iiE17s_blosum62_matrix;
	add.s32 	%r131, %r130, %r129;
	ld.shared.s8 	%r301, [%r131];
$L__BB40_22:
	setp.eq.s32 	%p25, %r10, 3;
	max.s16 	%rs98, %rs20, %rs29;
	max.s16 	%rs99, %rs11, %rs98;
	cvt.s32.s16 	%r132, %rs99;
	add.s32 	%r133, %r301, %r132;
	max.s32 	%r134, %r133, 0;
	cvt.u16.u32 	%rs146, %r134;
	sub.s32 	%r135, %r23, %r64;
	sub.s32 	%r136, %r24, %r65;
	max.s32 	%r137, %r135, %r136;
	max.s32 	%r138, %r137, 0;
	cvt.u16.u32 	%rs155, %r138;
	cvt.s32.s16 	%r139, %rs10;
	sub.s32 	%r140, %r139, %r64;
	cvt.s32.s16 	%r141, %rs28;
	sub.s32 	%r142, %r141, %r65;
	max.s32 	%r143, %r140, %r142;
	max.s32 	%r144, %r143, 0;
	cvt.u16.u32 	%rs164, %r144;
	cvt.s32.s16 	%r28, %r134;
	cvt.s32.s16 	%r29, %r138;
	cvt.s32.s16 	%r145, %r144;
	max.s32 	%r146, %r29, %r145;
	max.s32 	%r147, %r28, %r146;
	max.s32 	%r308, %r308, %r147;
	mov.u16 	%rs141, %rs5;
	mov.u16 	%rs142, %rs6;
	mov.u16 	%rs143, %rs7;
	mov.u16 	%rs144, %rs8;
	mov.u16 	%rs145, %rs9;
	mov.u16 	%rs150, %rs14;
	mov.u16 	%rs151, %rs15;
	mov.u16 	%rs152, %rs16;
	mov.u16 	%rs153, %rs17;
	mov.u16 	%rs154, %rs18;
	mov.u16 	%rs157, %rs3;
	mov.u16 	%rs159, %rs23;
	mov.u16 	%rs160, %rs24;
	mov.u16 	%rs161, %rs25;
	mov.u16 	%rs162, %rs26;
	mov.u16 	%rs163, %rs27;
	@%p25 bra 	$L__BB40_41;
	mov.b32 	%r302, -4;
	@%p20 bra 	$L__BB40_25;
	ld.shared.u8 	%r149, [%r11+3];
	add.s32 	%r150, %r16, %r149;
	mov.u32 	%r151, _ZZ16sw_kernel_affineILi32ELi288EEvPKhiPiS1_S2_iS2_iiE17s_blosum62_matrix;
	add.s32 	%r152, %r151, %r150;
	ld.shared.s8 	%r302, [%r152];
$L__BB40_25:
	setp.eq.s32 	%p27, %r10, 4;
	max.s16 	%rs100, %rs19, %rs28;
	max.s16 	%rs101, %rs10, %rs100;
	cvt.s32.s16 	%r153, %rs101;
	add.s32 	%r154, %r302, %r153;
	max.s32 	%r155, %r154, 0;
	cvt.u16.u32 	%rs145, %r155;
	sub.s32 	%r156, %r28, %r64;
	sub.s32 	%r157, %r29, %r65;
	max.s32 	%r158, %r156, %r157;
	max.s32 	%r159, %r158, 0;
	cvt.u16.u32 	%rs154, %r159;
	cvt.s32.s16 	%r160, %rs9;
	sub.s32 	%r161, %r160, %r64;
	cvt.s32.s16 	%r162, %rs27;
	sub.s32 	%r163, %r162, %r65;
	max.s32 	%r164, %r161, %r163;
	max.s32 	%r165, %r164, 0;
	cvt.u16.u32 	%rs163, %r165;
	cvt.s32.s16 	%r33, %r155;
	cvt.s32.s16 	%r34, %r159;
	cvt.s32.s16 	%r166, %r165;
	max.s32 	%r167, %r34, %r166;
	max.s32 	%r168, %r33, %r167;
	max.s32 	%r308, %r308, %r168;
	mov.u16 	%rs141, %rs5;
	mov.u16 	%rs142, %rs6;
	mov.u16 	%rs143, %rs7;
	mov.u16 	%rs144, %rs8;
	mov.u16 	%rs150, %rs14;
	mov.u16 	%rs151, %rs15;
	mov.u16 	%rs152, %rs16;
	mov.u16 	%rs153, %rs17;
	mov.u16 	%rs157, %rs3;
	mov.u16 	%rs159, %rs23;
	mov.u16 	%rs160, %rs24;
	mov.u16 	%rs161, %rs25;
	mov.u16 	%rs162, %rs26;
	@%p27 bra 	$L__BB40_41;
	mov.b32 	%r303, -4;
	@%p20 bra 	$L__BB40_28;
	ld.shared.u8 	%r170, [%r11+4];
	add.s32 	%r171, %r16, %r170;
	mov.u32 	%r172, _ZZ16sw_kernel_affineILi32ELi288EEvPKhiPiS1_S2_iS2_iiE17s_blosum62_matrix;
	add.s32 	%r173, %r172, %r171;
	ld.shared.s8 	%r303, [%r173];
$L__BB40_28:
	setp.eq.s32 	%p29, %r10, 5;
	max.s16 	%rs102, %rs18, %rs27;
	max.s16 	%rs103, %rs9, %rs102;
	cvt.s32.s16 	%r174, %rs103;
	add.s32 	%r175, %r303, %r174;
	max.s32 	%r176, %r175, 0;
	cvt.u16.u32 	%rs144, %r176;
	sub.s32 	%r177, %r33, %r64;
	sub.s32 	%r178, %r34, %r65;
	max.s32 	%r179, %r177, %r178;
	max.s32 	%r180, %r179, 0;
	cvt.u16.u32 	%rs153, %r180;
	cvt.s32.s16 	%r181, %rs8;
	sub.s32 	%r182, %r181, %r64;
	cvt.s32.s16 	%r183, %rs26;
	sub.s32 	%r184, %r183, %r65;
	max.s32 	%r185, %r182, %r184;
	max.s32 	%r186, %r185, 0;
	cvt.u16.u32 	%rs162, %r186;
	cvt.s32.s16 	%r38, %r176;
	cvt.s32.s16 	%r39, %r180;
	cvt.s32.s16 	%r187, %r186;
	max.s32 	%r188, %r39, %r187;
	max.s32 	%r189, %r38, %r188;
	max.s32 	%r308, %r308, %r189;
	mov.u16 	%rs141, %rs5;
	mov.u16 	%rs142, %rs6;
	mov.u16 	%rs143, %rs7;
	mov.u16 	%rs150, %rs14;
	mov.u16 	%rs151, %rs15;
	mov.u16 	%rs152, %rs16;
	mov.u16 	%rs157, %rs3;
	mov.u16 	%rs159, %rs23;
	mov.u16 	%rs160, %rs24;
	mov.u16 	%rs161, %rs25;
	@%p29 bra 	$L__BB40_41;
	mov.b32 	%r304, -4;
	@%p20 bra 	$L__BB40_31;
	ld.shared.u8 	%r191, [%r11+5];
	add.s32 	%r192, %r16, %r191;
	mov.u32 	%r193, _ZZ16sw_kernel_affineILi32ELi288EEvPKhiPiS1_S2_iS2_iiE17s_blosum62_matrix;
	add.s32 	%r194, %r193, %r192;
	ld.shared.s8 	%r304, [%r194];
$L__BB40_31:
	setp.eq.s32 	%p31, %r10, 6;
	max.s16 	%rs104, %rs17, %rs26;
	max.s16 	%rs105, %rs8, %rs104;
	cvt.s32.s16 	%r195, %rs105;
	add.s32 	%r196, %r304, %r195;
	max.s32 	%r197, %r196, 0;
	cvt.u16.u32 	%rs143, %r197;
	sub.s32 	%r198, %r38, %r64;
	sub.s32 	%r199, %r39, %r65;
	max.s32 	%r200, %r198, %r199;
	max.s32 	%r201, %r200, 0;
	cvt.u16.u32 	%rs152, %r201;
	cvt.s32.s16 	%r202, %rs7;
	sub.s32 	%r203, %r202, %r64;
	cvt.s32.s16 	%r204, %rs25;
	sub.s32 	%r205, %r204, %r65;
	max.s32 	%r206, %r203, %r205;
	max.s32 	%r207, %r206, 0;
	cvt.u16.u32 	%rs161, %r207;
	cvt.s32.s16 	%r43, %r197;
	cvt.s32.s16 	%r44, %r201;
	cvt.s32.s16 	%r208, %r207;
	max.s32 	%r209, %r44, %r208;
	max.s32 	%r210, %r43, %r209;
	max.s32 	%r308, %r308, %r210;
	mov.u16 	%rs141, %rs5;
	mov.u16 	%rs142, %rs6;
	mov.u16 	%rs150, %rs14;
	mov.u16 	%rs151, %rs15;
	mov.u16 	%rs157, %rs3;
	mov.u16 	%rs159, %rs23;
	mov.u16 	%rs160, %rs24;
	@%p31 bra 	$L__BB40_41;
	mov.b32 	%r305, -4;
	@%p20 bra 	$L__BB40_34;
	ld.shared.u8 	%r212, [%r11+6];
	add.s32 	%r213, %r16, %r212;
	mov.u32 	%r214, _ZZ16sw_kernel_affineILi32ELi288EEvPKhiPiS1_S2_iS2_iiE17s_blosum62_matrix;
	add.s32 	%r215, %r214, %r213;
	ld.shared.s8 	%r305, [%r215];
$L__BB40_34:
	setp.eq.s32 	%p33, %r10, 7;
	max.s16 	%rs106, %rs16, %rs25;
	max.s16 	%rs107, %rs7, %rs106;
	cvt.s32.s16 	%r216, %rs107;
	add.s32 	%r217, %r305, %r216;
	max.s32 	%r218, %r217, 0;
	cvt.u16.u32 	%rs142, %r218;
	sub.s32 	%r219, %r43, %r64;
	sub.s32 	%r220, %r44, %r65;
	max.s32 	%r221, %r219, %r220;
	max.s32 	%r222, %r221, 0;
	cvt.u16.u32 	%rs151, %r222;
	cvt.s32.s16 	%r223, %rs6;
	sub.s32 	%r224, %r223, %r64;
	cvt.s32.s16 	%r225, %rs24;
	sub.s32 	%r226, %r225, %r65;
	max.s32 	%r227, %r224, %r226;
	max.s32 	%r228, %r227, 0;
	cvt.u16.u32 	%rs160, %r228;
	cvt.s32.s16 	%r48, %r218;
	cvt.s32.s16 	%r49, %r222;
	cvt.s32.s16 	%r229, %r228;
	max.s32 	%r230, %r49, %r229;
	max.s32 	%r231, %r48, %r230;
	max.s32 	%r308, %r308, %r231;
	mov.u16 	%rs141, %rs5;
	mov.u16 	%rs150, %rs14;
	mov.u16 	%rs157, %rs3;
	mov.u16 	%rs159, %rs23;
	@%p33 bra 	$L__BB40_41;
	mov.b32 	%r306, -4;
	@%p20 bra 	$L__BB40_37;
	ld.shared.u8 	%r233, [%r11+7];
	add.s32 	%r234, %r16, %r233;
	mov.u32 	%r235, _ZZ16sw_kernel_affineILi32ELi288EEvPKhiPiS1_S2_iS2_iiE17s_blosum62_matrix;
	add.s32 	%r236, %r235, %r234;
	ld.shared.s8 	%r306, [%r236];
$L__BB40_37:
	setp.eq.s32 	%p35, %r10, 8;
	max.s16 	%rs108, %rs15, %rs24;
	max.s16 	%rs109, %rs6, %rs108;
	cvt.s32.s16 	%r237, %rs109;
	add.s32 	%r238, %r306, %r237;
	max.s32 	%r239, %r238, 0;
	cvt.u16.u32 	%rs141, %r239;
	sub.s32 	%r240, %r48, %r64;
	sub.s32 	%r241, %r49, %r65;
	max.s32 	%r242, %r240, %r241;
	max.s32 	%r243, %r242, 0;
	cvt.u16.u32 	%rs150, %r243;
	cvt.s32.s16 	%r244, %rs5;
	sub.s32 	%r245, %r244, %r64;
	cvt.s32.s16 	%r246, %rs23;
	sub.s32 	%r247, %r246, %r65;
	max.s32 	%r248, %r245, %r247;
	max.s32 	%r249, %r248, 0;
	cvt.u16.u32 	%rs159, %r249;
	cvt.s32.s16 	%r53, %r239;
	cvt.s32.s16 	%r54, %r243;
	cvt.s32.s16 	%r250, %r249;
	max.s32 	%r251, %r54, %r250;
	max.s32 	%r252, %r53, %r251;
	max.s32 	%r308, %r308, %r252;
	mov.u16 	%rs157, %rs3;
	@%p35 bra 	$L__BB40_41;
	mov.b32 	%r307, -4;
	@%p20 bra 	$L__BB40_40;
	ld.shared.u8 	%r254, [%r11+8];
	add.s32 	%r255, %r16, %r254;
	mov.u32 	%r256, _ZZ16sw_kernel_affineILi32ELi288EEvPKhiPiS1_S2_iS2_iiE17s_blosum62_matrix;
	add.s32 	%r257, %r256, %r255;
	ld.shared.s8 	%r307, [%r257];
$L__BB40_40:
	max.s16 	%rs110, %rs14, %rs23;
	max.s16 	%rs111, %rs5, %rs110;
	cvt.s32.s16 	%r258, %rs111;
	add.s32 	%r259, %r307, %r258;
	max.s32 	%r260, %r259, 0;
	cvt.u16.u32 	%rs58, %r260;
	sub.s32 	%r261, %r53, %r64;
	sub.s32 	%r262, %r54, %r65;
	max.s32 	%r263, %r261, %r262;
	max.s32 	%r264, %r263, 0;
	cvt.u16.u32 	%rs149, %r264;
	cvt.s32.s16 	%r265, %rs140;
	sub.s32 	%r266, %r265, %r64;
	cvt.s32.s16 	%r267, %rs158;
	sub.s32 	%r268, %r267, %r65;
	max.s32 	%r269, %r266, %r268;
	max.s32 	%r270, %r269, 0;
	cvt.u16.u32 	%rs158, %r270;
	cvt.s32.s16 	%r271, %r260;
	cvt.s32.s16 	%r272, %r264;
	cvt.s32.s16 	%r273, %r270;
	max.s32 	%r274, %r272, %r273;
	max.s32 	%r275, %r271, %r274;
	max.s32 	%r308, %r308, %r275;
	mov.u16 	%rs140, %rs58;
	mov.u16 	%rs157, %rs3;
$L__BB40_41:
	add.s32 	%r297, %r297, 1;
	add.s64 	%rd40, %rd40, 1;
	setp.ne.s32 	%p37, %r297, -1;
	@%p37 bra 	$L__BB40_13;
$L__BB40_42:
	shl.b32 	%r276, %r5, 2;
	mov.u32 	%r277, _ZZ16sw_kernel_affineILi32ELi288EEvPKhiPiS1_S2_iS2_iiE17s_reduction_array;
	add.s32 	%r62, %r277, %r276;
	st.shared.u32 	[%r62], %r308;
	bar.warp.sync 	-1;
	setp.gt.u32 	%p38, %r5, 15;
	@%p38 bra 	$L__BB40_44;
	ld.shared.u32 	%r278, [%r62];
	ld.shared.u32 	%r279, [%r62+64];
	max.s32 	%r280, %r278, %r279;
	st.shared.u32 	[%r62], %r280;
$L__BB40_44:
	bar.warp.sync 	-1;
	setp.gt.u32 	%p39, %r5, 7;
	@%p39 bra 	$L__BB40_46;
	ld.shared.u32 	%r281, [%r62];
	ld.shared.u32 	%r282, [%r62+32];
	max.s32 	%r283, %r281, %r282;
	st.shared.u32 	[%r62], %r283;
$L__BB40_46:
	bar.warp.sync 	-1;
	setp.gt.u32 	%p40, %r5, 3;
	@%p40 bra 	$L__BB40_48;
	ld.shared.u32 	%r284, [%r62];
	ld.shared.u32 	%r285, [%r62+16];
	max.s32 	%r286, %r284, %r285;
	st.shared.u32 	[%r62], %r286;
$L__BB40_48:
	bar.warp.sync 	-1;
	setp.gt.u32 	%p41, %r5, 1;
	@%p41 bra 	$L__BB40_50;
	ld.shared.u32 	%r287, [%r62];
	ld.shared.u32 	%r288, [%r62+8];
	max.s32 	%r289, %r287, %r288;
	st.shared.u32 	[%r62], %r289;
$L__BB40_50:
	bar.warp.sync 	-1;
	setp.ne.s32 	%p42, %r5, 0;
	@%p42 bra 	$L__BB40_52;
	ld.shared.u32 	%r290, [%r62];
	ld.shared.u32 	%r291, [_ZZ16sw_kernel_affineILi32ELi288EEvPKhiPiS1_S2_iS2_iiE17s_reduction_array+4];
	max.s32 	%r292, %r290, %r291;
	st.shared.u32 	[%r62], %r292;
$L__BB40_52:
	setp.ne.s32 	%p43, %r5, 0;
	bar.warp.sync 	-1;
	@%p43 bra 	$L__BB40_54;
	ld.param.u64 	%rd37, [_Z16sw_kernel_affineILi32ELi288EEvPKhiPiS1_S2_iS2_ii_param_6];
	ld.shared.u32 	%r293, [_ZZ16sw_kernel_affineILi32ELi288EEvPKhiPiS1_S2_iS2_iiE17s_reduction_array];
	cvta.to.global.u64 	%rd32, %rd37;
	mul.wide.u32 	%rd33, %r1, 4;
	add.s64 	%rd34, %rd32, %rd33;
	st.global.u32 	[%rd34], %r293;
$L__BB40_54:
	bar.sync 	0;
$L__BB40_55:
	ret;

}
	// .globl	_Z16sw_kernel_affineILi32ELi320EEvPKhiPiS1_S2_iS2_ii
.visible .entry _Z16sw_kernel_affineILi32ELi320EEvPKhiPiS1_S2_iS2_ii(
	.param .u64 .ptr .align 1 _Z16sw_kernel_affineILi32ELi320EEvPKhiPiS1_S2_iS2_ii_param_0,
	.param .u32 _Z16sw_kernel_affineILi32ELi320EEvPKhiPiS1_S2_iS2_ii_param_1,
	.param .u64 .ptr .align 1 _Z16sw_kernel_affineILi32ELi320EEvPKhiPiS1_S2_iS2_ii_param_2,
	.param .u64 .ptr .align 1 _Z16sw_kernel_affineILi32ELi320EEvPKhiPiS1_S2_iS2_ii_param_3,
	.param .u64 .ptr .align 1 _Z16sw_kernel_affineILi32ELi320EEvPKhiPiS1_S2_iS2_ii_param_4,
	.param .u32 _Z16sw_kernel_affineILi32ELi320EEvPKhiPiS1_S2_iS2_ii_param_5,
	.param .u64 .ptr .align 1 _Z16sw_kernel_affineILi32ELi320EEvPKhiPiS1_S2_iS2_ii_param_6,
	.param .u32 _Z16sw_kernel_affineILi32ELi320EEvPKhiPiS1_S2_iS2_ii_param_7,
	.param .u32 _Z16sw_kernel_affineILi32ELi320EEvPKhiPiS1_S2_iS2_ii_param_8
)
{
	.reg .pred 	%p<46>;
	.reg .b16 	%rs<184>;
	.reg .b32 	%r<356>;
	.reg .b64 	%rd<41>;
	// demoted variable
	.shared .align 1 .b8 _ZZ16sw_kernel_affineILi32ELi320EEvPKhiPiS1_S2_iS2_iiE17s_blosum62_matrix[400];
	// demoted variable
	.shared .align 1 .b8 _ZZ16sw_kernel_affineILi32ELi320EEvPKhiPiS1_S2_iS2_iiE17s_query_seq_sdata[320];
	// demoted variable
	.shared .align 4 .b8 _ZZ16sw_kernel_affineILi32ELi320EEvPKhiPiS1_S2_iS2_iiE17s_reduction_array[128];
	ld.param.u64 	%rd11, [_Z16sw_kernel_affineILi32ELi320EEvPKhiPiS1_S2_iS2_ii_param_0];
	ld.param.u32 	%r67, [_Z16sw_kernel_affineILi32ELi320EEvPKhiPiS1_S2_iS2_ii_param_1];
	ld.param.u64 	%rd12, [_Z16sw_kernel_affineILi32ELi320EEvPKhiPiS1_S2_iS2_ii_param_2];
	ld.param.u64 	%rd13, [_Z16sw_kernel_affineILi32ELi320EEvPKhiPiS1_S2_iS2_ii_param_3];
	ld.param.u64 	%rd14, [_Z16sw_kernel_affineILi32ELi320EEvPKhiPiS1_S2_iS2_ii_param_4];
	ld.param.u32 	%r70, [_Z16sw_kernel_affineILi32ELi320EEvPKhiPiS1_S2_iS2_ii_param_5];
	ld.param.u64 	%rd15, [_Z16sw_kernel_affineILi32ELi320EEvPKhiPiS1_S2_iS2_ii_param_6];
	ld.param.u32 	%r68, [_Z16sw_kernel_affineILi32ELi320EEvPKhiPiS1_S2_iS2_ii_param_7];
	ld.param.u32 	%r69, [_Z16sw_kernel_affineILi32ELi320EEvPKhiPiS1_S2_iS2_ii_param_8];
	cvta.to.global.u64 	%rd1, %rd15;
	mov.u32 	%r1, %ctaid.x;
	setp.ge.s32 	%p1, %r1, %r70;
	@%p1 bra 	$L__BB41_58;
	cvta.to.global.u64 	%rd16, %rd12;
	cvta.to.global.u64 	%rd17, %rd14;
	mul.wide.u32 	%rd18, %r1, 4;
	add.s64 	%rd19, %rd16, %rd18;
	ld.global.u32 	%r71, [%rd19];
	mul.wide.s32 	%rd20, %r71, 4;
	add.s64 	%rd21, %rd17, %rd20;
	ld.global.u32 	%r72, [%rd21+-4];
	ld.global.u32 	%r73, [%rd21];
	not.b32 	%r74, %r72;
	add.s32 	%r4, %r73, %r74;
	setp.ne.s32 	%p2, %r67, 0;
	setp.ne.s32 	%p3, %r4, 0;
	and.pred  	%p4, %p2, %p3;
	setp.lt.s32 	%p5, %r67, 321;
	and.pred  	%p6, %p5, %p4;
	setp.le.s32 	%p7, %r72, %r73;
	and.pred  	%p8, %p6, %p7;
	@%p8 bra 	$L__BB41_3;
	add.s64 	%rd36, %rd1, %rd18;
	mov.b32 	%r339, -1;
	st.global.u32 	[%rd36], %r339;
	bra.uni 	$L__BB41_58;
$L__BB41_3:
	mov.u32 	%r5, %tid.x;
	setp.gt.u32 	%p9, %r5, 399;
	@%p9 bra 	$L__BB41_6;
	cvt.u64.u32 	%rd22, %r5;
	mov.u64 	%rd23, blosum62_matrix_cuda_global;
	add.s64 	%rd38, %rd23, %rd22;
	mov.u32 	%r75, _ZZ16sw_kernel_affineILi32ELi320EEvPKhiPiS1_S2_iS2_iiE17s_blosum62_matrix;
	mov.u32 	%r340, %r5;
$L__BB41_5:
	ld.global.u8 	%rs97, [%rd38];
	add.s32 	%r76, %r75, %r340;
	st.shared.u8 	[%r76], %rs97;
	add.s32 	%r7, %r340, 32;
	add.s64 	%rd38, %rd38, 32;
	setp.lt.u32 	%p10, %r340, 368;
	mov.u32 	%r340, %r7;
	@%p10 bra 	$L__BB41_5;
$L__BB41_6:
	setp.gt.u32 	%p11, %r5, 319;
	@%p11 bra 	$L__BB41_11;
	cvt.u64.u32 	%rd24, %r5;
	cvta.to.global.u64 	%rd25, %rd11;
	add.s64 	%rd39, %rd25, %rd24;
	mov.u32 	%r77, _ZZ16sw_kernel_affineILi32ELi320EEvPKhiPiS1_S2_iS2_iiE17s_query_seq_sdata;
	mov.u32 	%r341, %r5;
$L__BB41_8:
	setp.ge.s32 	%p12, %r341, %r67;
	mov.b16 	%rs123, 0;
	@%p12 bra 	$L__BB41_10;
	ld.global.u8 	%rs123, [%rd39];
$L__BB41_10:
	add.s32 	%r78, %r77, %r341;
	st.shared.u8 	[%r78], %rs123;
	add.s32 	%r9, %r341, 32;
	add.s64 	%rd39, %rd39, 32;
	setp.lt.u32 	%p13, %r341, 288;
	mov.u32 	%r341, %r9;
	@%p13 bra 	$L__BB41_8;
$L__BB41_11:
	setp.lt.s32 	%p14, %r4, 1;
	mov.b32 	%r354, 0;
	@%p14 bra 	$L__BB41_45;
	cvt.s64.s32 	%rd26, %r72;
	mul.lo.s32 	%r81, %r5, 10;
	max.s32 	%r82, %r67, %r81;
	sub.s32 	%r10, %r82, %r81;
	min.s32 	%r83, %r68, %r69;
	neg.s32 	%r84, %r83;
	max.s32 	%r85, %r84, 0;
	cvt.u16.u32 	%rs3, %r85;
	cvt.s32.s16 	%r11, %r85;
	sub.s32 	%r342, %r72, %r73;
	cvta.to.global.u64 	%rd27, %rd13;
	add.s64 	%rd28, %rd26, %rd27;
	add.s64 	%rd40, %rd28, 1;
	mov.b32 	%r354, 0;
	mov.b16 	%rs154, 0;
	mov.u64 	%rd30, char_to_uint;
	mov.u16 	%rs155, %rs154;
	mov.u16 	%rs156, %rs154;
	mov.u16 	%rs157, %rs154;
	mov.u16 	%rs158, %rs154;
	mov.u16 	%rs159, %rs154;
	mov.u16 	%rs160, %rs154;
	mov.u16 	%rs161, %rs154;
	mov.u16 	%rs162, %rs154;
	mov.u16 	%rs163, %rs154;
	mov.u16 	%rs164, %rs154;
	mov.u16 	%rs165, %rs154;
	mov.u16 	%rs166, %rs154;
	mov.u16 	%rs167, %rs154;
	mov.u16 	%rs168, %rs154;
	mov.u16 	%rs169, %rs154;
	mov.u16 	%rs170, %rs154;
	mov.u16 	%rs171, %rs154;
	mov.u16 	%rs172, %rs154;
	mov.u16 	%rs173, %rs154;
	mov.u16 	%rs174, %rs154;
	mov.u16 	%rs175, %rs154;
	mov.u16 	%rs176, %rs154;
	mov.u16 	%rs177, %rs154;
	mov.u16 	%rs178, %rs154;
	mov.u16 	%rs179, %rs154;
	mov.u16 	%rs180, %rs154;
	mov.u16 	%rs181, %rs154;
	mov.u16 	%rs182, %rs154;
	mov.u16 	%rs183, %rs154;
$L__BB41_13:
	mov.u16 	%rs33, %rs183;
	mov.u16 	%rs32, %rs182;
	mov.u16 	%rs31, %rs181;
	mov.u16 	%rs30, %rs180;
	mov.u16 	%rs29, %rs179;
	mov.u16 	%rs28, %rs178;
	mov.u16 	%rs27, %rs177;
	mov.u16 	%rs26, %rs176;
	mov.u16 	%rs25, %rs175;
	mov.u16 	%rs23, %rs173;
	mov.u16 	%rs22, %rs172;
	mov.u16 	%rs21, %rs171;
	mov.u16 	%rs20, %rs170;
	mov.u16 	%rs19, %rs169;
	mov.u16 	%rs18, %rs168;
	mov.u16 	%rs17, %rs167;
	mov.u16 	%rs16, %rs166;
	mov.u16 	%rs15, %rs165;
	mov.u16 	%rs13, %rs163;
	mov.u16 	%rs12, %rs162;
	mov.u16 	%rs11, %rs161;
	mov.u16 	%rs10, %rs160;
	mov.u16 	%rs9, %rs159;
	mov.u16 	%rs8, %rs158;
	mov.u16 	%rs7, %rs157;
	mov.u16 	%rs6, %rs156;
	mov.u16 	%rs5, %rs155;
	setp.eq.s32 	%p15, %r10, 0;
	setp.eq.s32 	%p16, %r5, 0;
	cvt.u32.u16 	%r86, %rs154;
	shfl.sync.up.b32	%r87|%p17, %r86, 1, 0, -1;
	cvt.u16.u32 	%rs100, %r87;
	cvt.u32.u16 	%r88, %rs164;
	shfl.sync.up.b32	%r89|%p18, %r88, 1, 0, -1;
	cvt.u16.u32 	%rs101, %r89;
	cvt.u32.u16 	%r90, %rs174;
	shfl.sync.up.b32	%r91|%p19, %r90, 1, 0, -1;
	cvt.u16.u32 	%rs102, %r91;
	selp.b16 	%rs34, 0, %rs100, %p16;
	selp.b16 	%rs35, 0, %rs101, %p16;
	selp.b16 	%rs36, 0, %rs102, %p16;
	ld.global.s8 	%rd29, [%rd40];
	add.s64 	%rd31, %rd30, %rd29;
	ld.const.u8 	%rs37, [%rd31];
	mul.wide.u16 	%r15, %rs37, 20;
	@%p15 bra 	$L__BB41_44;
	setp.gt.u16 	%p20, %rs37, 19;
	mov.b32 	%r344, -4;
	@%p20 bra 	$L__BB41_16;
	mov.u32 	%r93, _ZZ16sw_kernel_affineILi32ELi320EEvPKhiPiS1_S2_iS2_iiE17s_query_seq_sdata;
	mad.lo.s32 	%r94, %r5, 10, %r93;
	ld.shared.u8 	%r95, [%r94];
	add.s32 	%r96, %r15, %r95;
	mov.u32 	%r97, _ZZ16sw_kernel_affineILi32ELi320EEvPKhiPiS1_S2_iS2_iiE17s_blosum62_matrix;
	add.s32 	%r98, %r97, %r96;
	ld.shared.s8 	%r344, [%r98];
$L__BB41_16:
	setp.eq.s32 	%p21, %r10, 1;
	max.s16 	%rs103, %rs35, %rs36;
	max.s16 	%rs104, %rs34, %rs103;
	cvt.s32.s16 	%r99, %rs104;
	add.s32 	%r100, %r344, %r99;
	max.s32 	%r101, %r100, 0;
	cvt.u16.u32 	%rs163, %r101;
	cvt.s32.s16 	%r102, %rs13;
	sub.s32 	%r103, %r102, %r68;
	cvt.s32.s16 	%r104, %rs33;
	sub.s32 	%r105, %r104, %r69;
	max.s32 	%r106, %r103, %r105;
	max.s32 	%r107, %r106, 0;
	cvt.u16.u32 	%rs183, %r107;
	cvt.s32.s16 	%r18, %r101;
	cvt.s32.s16 	%r108, %r107;
	max.s32 	%r109, %r11, %r108;
	max.s32 	%r110, %r18, %r109;
	max.s32 	%r354, %r354, %r110;
	mov.u16 	%rs155, %rs5;
	mov.u16 	%rs156, %rs6;
	mov.u16 	%rs157, %rs7;
	mov.u16 	%rs158, %rs8;
	mov.u16 	%rs159, %rs9;
	mov.u16 	%rs160, %rs10;
	mov.u16 	%rs161, %rs11;
	mov.u16 	%rs162, %rs12;
	mov.u16 	%rs165, %rs15;
	mov.u16 	%rs166, %rs16;
	mov.u16 	%rs167, %rs17;
	mov.u16 	%rs168, %rs18;
	mov.u16 	%rs169, %rs19;
	mov.u16 	%rs170, %rs20;
	mov.u16 	%rs171, %rs21;
	mov.u16 	%rs172, %rs22;
	mov.u16 	%rs173, %rs3;
	mov.u16 	%rs175, %rs25;
	mov.u16 	%rs176, %rs26;
	mov.u16 	%rs177, %rs27;
	mov.u16 	%rs178, %rs28;
	mov.u16 	%rs179, %rs29;
	mov.u16 	%rs180, %rs30;
	mov.u16 	%rs181, %rs31;
	mov.u16 	%rs182, %rs32;
	@%p21 bra 	$L__BB41_44;
	mov.b32 	%r345, -4;
	@%p20 bra 	$L__BB41_19;
	mov.u32 	%r112, _ZZ16sw_kernel_affineILi32ELi320EEvPKhiPiS1_S2_iS2_iiE17s_query_seq_sdata;
	mad.lo.s32 	%r113, %r5, 10, %r112;
	ld.shared.u8 	%r114, [%r113+1];
	add.s32 	%r115, %r15, %r114;
	mov.u32 	%r116, _ZZ16sw_kernel_affineILi32ELi320EEvPKhiPiS1_S2_iS2_iiE17s_blosum62_matrix;
	add.s32 	%r117, %r116, %r115;
	ld.shared.s8 	%r345, [%r117];
$L__BB41_19:
	setp.eq.s32 	%p23, %r10, 2;
	max.s16 	%rs105, %rs23, %rs33;
	max.s16 	%rs106, %rs13, %rs105;
	cvt.s32.s16 	%r118, %rs106;
	add.s32 	%r119, %r345, %r118;
	max.s32 	%r120, %r119, 0;
	cvt.u16.u32 	%rs162, %r120;
	sub.s32 	%r121, %r18, %r68;
	sub.s32 	%r122, %r11, %r69;
	max.s32 	%r123, %r121, %r122;
	max.s32 	%r124, %r123, 0;
	cvt.u16.u32 	%rs172, %r124;
	cvt.s32.s16 	%r125, %rs12;
	sub.s32 	%r126, %r125, %r68;
	cvt.s32.s16 	%r127, %rs32;
	sub.s32 	%r128, %r127, %r69;
	max.s32 	%r129, %r126, %r128;
	max.s32 	%r130, %r129, 0;
	cvt.u16.u32 	%rs182, %r130;
	cvt.s32.s16 	%r22, %r120;
	cvt.s32.s16 	%r23, %r124;
	cvt.s32.s16 	%r131, %r130;
	max.s32 	%r132, %r23, %r131;
	max.s32 	%r133, %r22, %r132;
	max.s32 	%r354, %r354, %r133;
	mov.u16 	%rs155, %rs5;
	mov.u16 	%rs156, %rs6;
	mov.u16 	%rs157, %rs7;
	mov.u16 	%rs158, %rs8;
	mov.u16 	%rs159, %rs9;
	mov.u16 	%rs160, %rs10;
	mov.u16 	%rs161, %rs11;
	mov.u16 	%rs165, %rs15;
	mov.u16 	%rs166, %rs16;
	mov.u16 	%rs167, %rs17;
	mov.u16 	%rs168, %rs18;
	mov.u16 	%rs169, %rs19;
	mov.u16 	%rs170, %rs20;
	mov.u16 	%rs171, %rs21;
	mov.u16 	%rs173, %rs3;
	mov.u16 	%rs175, %rs25;
	mov.u16 	%rs176, %rs26;
	mov.u16 	%rs177, %rs27;
	mov.u16 	%rs178, %rs28;
	mov.u16 	%rs179, %rs29;
	mov.u16 	%rs180, %rs30;
	mov.u16 	%rs181, %rs31;
	@%p23 bra 	$L__BB41_44;
	mov.b32 	%r346, -4;
	@%p20 bra 	$L__BB41_22;
	mov.u32 	%r135, _ZZ16sw_kernel_affineILi32ELi320EEvPKhiPiS1_S2_iS2_iiE17s_query_seq_sdata;
	mad.lo.s32 	%r136, %r5, 10, %r135;
	ld.shared.u8 	%r137, [%r136+2];
	add.s32 	%r138, %r15, %r137;
	mov.u32 	%r139, _ZZ16sw_kernel_affineILi32ELi320EEvPKhiPiS1_S2_iS2_iiE17s_blosum62_matrix;
	add.s32 	%r140, %r139, %r138;
	ld.shared.s8 	%r346, [%r140];
$L__BB41_22:
	setp.eq.s32 	%p25, %r10, 3;
	max.s16 	%rs107, %rs22, %rs32;
	max.s16 	%rs108, %rs12, %rs107;
	cvt.s32.s16 	%r141, %rs108;
	add.s32 	%r142, %r346, %r141;
	max.s32 	%r143, %r142, 0;
	cvt.u16.u32 	%rs161, %r143;
	sub.s32 	%r144, %r22, %r68;
	sub.s32 	%r145, %r23, %r69;
	max.s32 	%r146, %r144, %r145;
	max.s32 	%r147, %r146, 0;
	cvt.u16.u32 	%rs171, %r147;
	cvt.s32.s16 	%r148, %rs11;
	sub.s32 	%r149, %r148, %r68;
	cvt.s32.s16 	%r150, %rs31;
	sub.s32 	%r151, %r150, %r69;
	max.s32 	%r152, %r149, %r151;
	max.s32 	%r153, %r152, 0;
	cvt.u16.u32 	%rs181, %r153;
	cvt.s32.s16 	%r27, %r143;
	cvt.s32.s16 	%r28, %r147;
	cvt.s32.s16 	%r154, %r153;
	max.s32 	%r155, %r28, %r154;
	max.s32 	%r156, %r27, %r155;
	max.s32 	%r354, %r354, %r156;
	mov.u16 	%rs155, %rs5;
	mov.u16 	%rs156, %rs6;
	mov.u16 	%rs157, %rs7;
	mov.u16 	%rs158, %rs8;
	mov.u16 	%rs159, %rs9;
	mov.u16 	%rs160, %rs10;
	mov.u16 	%rs165, %rs15;
	mov.u16 	%rs166, %rs16;
	mov.u16 	%rs167, %rs17;
	mov.u16 	%rs168, %rs18;
	mov.u16 	%rs169, %rs19;
	mov.u16 	%rs170, %rs20;
	mov.u16 	%rs173, %rs3;
	mov.u16 	%rs175, %rs25;
	mov.u16 	%rs176, %rs26;
	mov.u16 	%rs177, %rs27;
	mov.u16 	%rs178, %rs28;
	mov.u16 	%rs179, %rs29;
	mov.u16 	%rs180, %rs30;
	@%p25 bra 	$L__BB41_44;
	mov.b32 	%r347, -4;
	@%p20 bra 	$L__BB41_25;
	mov.u32 	%r158, _ZZ16sw_kernel_affineILi32ELi320EEvPKhiPiS1_S2_iS2_iiE17s_query_seq_sdata;
	mad.lo.s32 	%r159, %r5, 10, %r158;
	ld.shared.u8 	%r160, [%r159+3];
	add.s32 	%r161, %r15, %r160;
	mov.u32 	%r162, _ZZ16sw_kernel_affineILi32ELi320EEvPKhiPiS1_S2_iS2_iiE17s_blosum62_matrix;
	add.s32 	%r163, %r162, %r161;
	ld.shared.s8 	%r347, [%r163];
$L__BB41_25:
	setp.eq.s32 	%p27, %r10, 4;
	max.s16 	%rs109, %rs21, %rs31;
	max.s16 	%rs110, %rs11, %rs109;
	cvt.s32.s16 	%r164, %rs110;
	add.s32 	%r165, %r347, %r164;
	max.s32 	%r166, %r165, 0;
	cvt.u16.u32 	%rs160, %r166;
	sub.s32 	%r167, %r27, %r68;
	sub.s32 	%r168, %r28, %r69;
	max.s32 	%r169, %r167, %r168;
	max.s32 	%r170, %r169, 0;
	cvt.u16.u32 	%rs170, %r170;
	cvt.s32.s16 	%r171, %rs10;
	sub.s32 	%r172, %r171, %r68;
	cvt.s32.s16 	%r173, %rs30;
	sub.s32 	%r174, %r173, %r69;
	max.s32 	%r175, %r172, %r174;
	max.s32 	%r176, %r175, 0;
	cvt.u16.u32 	%rs180, %r176;
	cvt.s32.s16 	%r32, %r166;
	cvt.s32.s16 	%r33, %r170;
	cvt.s32.s16 	%r177, %r176;
	max.s32 	%r178, %r33, %r177;
	max.s32 	%r179, %r32, %r178;
	max.s32 	%r354, %r354, %r179;
	mov.u16 	%rs155, %rs5;
	mov.u16 	%rs156, %rs6;
	mov.u16 	%rs157, %rs7;
	mov.u16 	%rs158, %rs8;
	mov.u16 	%rs159, %rs9;
	mov.u16 	%rs165, %rs15;
	mov.u16 	%rs166, %rs16;
	mov.u16 	%rs167, %rs17;
	mov.u16 	%rs168, %rs18;
	mov.u16 	%rs169, %rs19;
	mov.u16 	%rs173, %rs3;
	mov.u16 	%rs175, %rs25;
	mov.u16 	%rs176, %rs26;
	mov.u16 	%rs177, %rs27;
	mov.u16 	%rs178, %rs28;
	mov.u16 	%rs179, %rs29;
	@%p27 bra 	$L__BB41_44;
	mov.b32 	%r348, -4;
	@%p20 bra 	$L__BB41_28;
	mov.u32 	%r181, _ZZ16sw_kernel_affineILi32ELi320EEvPKhiPiS1_S2_iS2_iiE17s_query_seq_sdata;
	mad.lo.s32 	%r182, %r5, 10, %r181;
	ld.shared.u8 	%r183, [%r182+4];
	add.s32 	%r184, %r15, %r183;
	mov.u32 	%r185, _ZZ16sw_kernel_affineILi32ELi320EEvPKhiPiS1_S2_iS2_iiE17s_blosum62_matrix;
	add.s32 	%r186, %r185, %r184;
	ld.shared.s8 	%r348, [%r186];
$L__BB41_28:
	setp.eq.s32 	%p29, %r10, 5;
	max.s16 	%rs111, %rs20, %rs30;
	max.s16 	%rs112, %rs10, %rs111;
	cvt.s32.s16 	%r187, %rs112;
	add.s32 	%r188, %r348, %r187;
	max.s32 	%r189, %r188, 0;
	cvt.u16.u32 	%rs159, %r189;
	sub.s32 	%r190, %r32, %r68;
	sub.s32 	%r191, %r33, %r69;
	max.s32 	%r192, %r190, %r191;
	max.s32 	%r193, %r192, 0;
	cvt.u16.u32 	%rs169, %r193;
	cvt.s32.s16 	%r194, %rs9;
	sub.s32 	%r195, %r194, %r68;
	cvt.s32.s16 	%r196, %rs29;
	sub.s32 	%r197, %r196, %r69;
	max.s32 	%r198, %r195, %r197;
	max.s32 	%r199, %r198, 0;
	cvt.u16.u32 	%rs179, %r199;
	cvt.s32.s16 	%r37, %r189;
	cvt.s32.s16 	%r38, %r193;
	cvt.s32.s16 	%r200, %r199;
	max.s32 	%r201, %r38, %r200;
	max.s32 	%r202, %r37, %r201;
	max.s32 	%r354, %r354, %r202;
	mov.u16 	%rs155, %rs5;
	mov.u16 	%rs156, %rs6;
	mov.u16 	%rs157, %rs7;
	mov.u16 	%rs158, %rs8;
	mov.u16 	%rs165, %rs15;
	mov.u16 	%rs166, %rs16;
	mov.u16 	%rs167, %rs17;
	mov.u16 	%rs168, %rs18;
	mov.u16 	%rs173, %rs3;
	mov.u16 	%rs175, %rs25;
	mov.u16 	%rs176, %rs26;
	mov.u16 	%rs177, %rs27;
	mov.u16 	%rs178, %rs28;
	@%p29 bra 	$L__BB41_44;
	mov.b32 	%r349, -4;
	@%p20 bra 	$L__BB41_31;
	mov.u32 	%r204, _ZZ16sw_kernel_affineILi32ELi320EEvPKhiPiS1_S2_iS2_iiE17s_query_seq_sdata;
	mad.lo.s32 	%r205, %r5, 10, %r204;
	ld.shared.u8 	%r206, [%r205+5];
	add.s32 	%r207, %r15, %r206;
	mov.u32 	%r208, _ZZ16sw_kernel_affineILi32ELi320EEvPKhiPiS1_S2_iS2_iiE17s_blosum62_matrix;
	add.s32 	%r209, %r208, %r207;
	ld.shared.s8 	%r349, [%r209];
$L__BB41_31:
	setp.eq.s32 	%p31, %r10, 6;
	max.s16 	%rs113, %rs19, %rs29;
	max.s16 	%rs114, %rs9, %rs113;
	cvt.s32.s16 	%r210, %rs114;
	add.s32 	%r211, %r349, %r210;
	max.s32 	%r212, %r211, 0;
	cvt.u16.u32 	%rs158, %r212;
	sub.s32 	%r213, %r37, %r68;
	sub.s32 	%r214, %r38, %r69;
	max.s32 	%r215, %r213, %r214;
	max.s32 	%r216, %r215, 0;
	cvt.u16.u32 	%rs168, %r216;
	cvt.s32.s16 	%r217, %rs8;
	sub.s32 	%r218, %r217, %r68;
	cvt.s32.s16 	%r219, %rs28;
	sub.s32 	%r220, %r219, %r69;
	max.s32 	%r221, %r218, %r220;
	max.s32 	%r222, %r221, 0;
	cvt.u16.u32 	%rs178, %r222;
	cvt.s32.s16 	%r42, %r212;
	cvt.s32.s16 	%r43, %r216;
	cvt.s32.s16 	%r223, %r222;
	max.s32 	%r224, %r43, %r223;
	max.s32 	%r225, %r42, %r224;
	max.s32 	%r354, %r354, %r225;
	mov.u16 	%rs155, %rs5;
	mov.u16 	%rs156, %rs6;
	mov.u16 	%rs157, %rs7;
	mov.u16 	%rs165, %rs15;
	mov.u16 	%rs166, %rs16;
	mov.u16 	%rs167, %rs17;
	mov.u16 	%rs173, %rs3;
	mov.u16 	%rs175, %rs25;
	mov.u16 	%rs176, %rs26;
	mov.u16 	%rs177, %rs27;
	@%p31 bra 	$L__BB41_44;
	mov.b32 	%r350, -4;
	@%p20 bra 	$L__BB41_34;
	mov.u32 	%r227, _ZZ16sw_kernel_affineILi32ELi320EEvPKhiPiS1_S2_iS2_iiE17s_query_seq_sdata;
	mad.lo.s32 	%r228, %r5, 10, %r227;
	ld.shared.u8 	%r229, [%r228+6];
	add.s32 	%r230, %r15, %r229;
	mov.u32 	%r231, _ZZ16sw_kernel_affineILi32ELi320EEvPKhiPiS1_S2_iS2_iiE17s_blosum62_matrix;
	add.s32 	%r232, %r231, %r230;
	ld.shared.s8 	%r350, [%r232];
$L__BB41_34:
	setp.eq.s32 	%p33, %r10, 7;
	max.s16 	%rs115, %rs18, %rs28;
	max.s16 	%rs116, %rs8, %rs115;
	cvt.s32.s16 	%r233, %rs116;
	add.s32 	%r234, %r350, %r233;
	max.s32 	%r235, %r234, 0;
	cvt.u16.u32 	%rs157, %r235;
	sub.s32 	%r236, %r42, %r68;
	sub.s32 	%r237, %r43, %r69;
	max.s32 	%r238, %r236, %r237;
	max.s32 	%r239, %r238, 0;
	cvt.u16.u32 	%rs167, %r239;
	cvt.s32.s16 	%r240, %rs7;
	sub.s32 	%r241, %r240, %r68;
	cvt.s32.s16 	%r242, %rs27;
	sub.s32 	%r243, %r242, %r69;
	max.s32 	%r244, %r241, %r243;
	max.s32 	%r245, %r244, 0;
	cvt.u16.u32 	%rs177, %r245;
	cvt.s32.s16 	%r47, %r235;
	cvt.s32.s16 	%r48, %r239;
	cvt.s32.s16 	%r246, %r245;
	max.s32 	%r247, %r48, %r246;
	max.s32 	%r248, %r47, %r247;
	max.s32 	%r354, %r354, %r248;
	mov.u16 	%rs155, %rs5;
	mov.u16 	%rs156, %rs6;
	mov.u16 	%rs165, %rs15;
	mov.u16 	%rs166, %rs16;
	mov.u16 	%rs173, %rs3;
	mov.u16 	%rs175, %rs25;
	mov.u16 	%rs176, %rs26;
	@%p33 bra 	$L__BB41_44;
	mov.b32 	%r351, -4;
	@%p20 bra 	$L__BB41_37;
	mov.u32 	%r250, _ZZ16sw_kernel_affineILi32ELi320EEvPKhiPiS1_S2_iS2_iiE17s_query_seq_sdata;
	mad.lo.s32 	%r251, %r5, 10, %r250;
	ld.shared.u8 	%r252, [%r251+7];
	add.s32 	%r253, %r15, %r252;
	mov.u32 	%r254, _ZZ16sw_kernel_affineILi32ELi320EEvPKhiPiS1_S2_iS2_iiE17s_blosum62_matrix;
	add.s32 	%r255, %r254, %r253;
	ld.shared.s8 	%r351, [%r255];
$L__BB41_37:
	setp.eq.s32 	%p35, %r10, 8;
	max.s16 	%rs117, %rs17, %rs27;
	max.s16 	%rs118, %rs7, %rs117;
	cvt.s32.s16 	%r256, %rs118;
	add.s32 	%r257, %r351, %r256;
	max.s32 	%r258, %r257, 0;
	cvt.u16.u32 	%rs156, %r258;
	sub.s32 	%r259, %r47, %r68;
	sub.s32 	%r260, %r48, %r69;
	max.s32 	%r261, %r259, %r260;
	max.s32 	%r262, %r261, 0;
	cvt.u16.u32 	%rs166, %r262;
	cvt.s32.s16 	%r263, %rs6;
	sub.s32 	%r264, %r263, %r68;
	cvt.s32.s16 	%r265, %rs26;
	sub.s32 	%r266, %r265, %r69;
	max.s32 	%r267, %r264, %r266;
	max.s32 	%r268, %r267, 0;
	cvt.u16.u32 	%rs176, %r268;
	cvt.s32.s16 	%r52, %r258;
	cvt.s32.s16 	%r53, %r262;
	cvt.s32.s16 	%r269, %r268;
	max.s32 	%r270, %r53, %r269;
	max.s32 	%r271, %r52, %r270;
	max.s32 	%r354, %r354, %r271;
	mov.u16 	%rs155, %rs5;
	mov.u16 	%rs165, %rs15;
	mov.u16 	%rs173, %rs3;
	mov.u16 	%rs175, %rs25;
	@%p35 bra 	$L__BB41_44;
	mov.b32 	%r352, -4;
	@%p20 bra 	$L__BB41_40;
	mov.u32 	%r273, _ZZ16sw_kernel_affineILi32ELi320EEvPKhiPiS1_S2_iS2_iiE17s_query_seq_sdata;
	mad.lo.s32 	%r274, %r5, 10, %r273;
	ld.shared.u8 	%r275, [%r274+8];
	add.s32 	%r276, %r15, %r275;
	mov.u32 	%r277, _ZZ16sw_kernel_affineILi32ELi320EEvPKhiPiS1_S2_iS2_iiE17s_blosum62_matrix;
	add.s32 	%r278, %r277, %r276;
	ld.shared.s8 	%r352, [%r278];
$L__BB41_40:
	setp.eq.s32 	%p37, %r10, 9;
	max.s16 	%rs119, %rs16, %rs26;
	max.s16 	%rs120, %rs6, %rs119;
	cvt.s32.s16 	%r279, %rs120;
	add.s32 	%r280, %r352, %r279;
	max.s32 	%r281, %r280, 0;
	cvt.u16.u32 	%rs155, %r281;
	sub.s32 	%r282, %r52, %r68;
	sub.s32 	%r283, %r53, %r69;
	max.s32 	%r284, %r282, %r283;
	max.s32 	%r285, %r284, 0;
	cvt.u16.u32 	%rs165, %r285;
	cvt.s32.s16 	%r286, %rs5;
	sub.s32 	%r287, %r286, %r68;
	cvt.s32.s16 	%r288, %rs25;
	sub.s32 	%r289, %r288, %r69;
	max.s32 	%r290, %r287, %r289;
	max.s32 	%r291, %r290, 0;
	cvt.u16.u32 	%rs175, %r291;
	cvt.s32.s16 	%r57, %r281;
	cvt.s32.s16 	%r58, %r285;
	cvt.s32.s16 	%r292, %r291;
	max.s32 	%r293, %r58, %r292;
	max.s32 	%r294, %r57, %r293;
	max.s32 	%r354, %r354, %r294;
	mov.u16 	%rs173, %rs3;
	@%p37 bra 	$L__BB41_44;
	mov.b32 	%r353, -4;
	@%p20 bra 	$L__BB41_43;
	mov.u32 	%r296, _ZZ16sw_kernel_affineILi32ELi320EEvPKhiPiS1_S2_iS2_iiE17s_query_seq_sdata;
	mad.lo.s32 	%r297, %r5, 10, %r296;
	ld.shared.u8 	%r298, [%r297+9];
	add.s32 	%r299, %r15, %r298;
	mov.u32 	%r300, _ZZ16sw_kernel_affineILi32ELi320EEvPKhiPiS1_S2_iS2_iiE17s_blosum62_matrix;
	add.s32 	%r301, %r300, %r299;
	ld.shared.s8 	%r353, [%r301];
$L__BB41_43:
	max.s16 	%rs121, %rs15, %rs25;
	max.s16 	%rs122, %rs5, %rs121;
	cvt.s32.s16 	%r302, %rs122;
	add.s32 	%r303, %r353, %r302;
	max.s32 	%r304, %r303, 0;
	cvt.u16.u32 	%rs64, %r304;
	sub.s32 	%r305, %r57, %r68;
	sub.s32 	%r306, %r58, %r69;
	max.s32 	%r307, %r305, %r306;
	max.s32 	%r308, %r307, 0;
	cvt.u16.u32 	%rs164, %r308;
	cvt.s32.s16 	%r309, %rs154;
	sub.s32 	%r310, %r309, %r68;
	cvt.s32.s16 	%r311, %rs174;
	sub.s32 	%r312, %r311, %r69;
	max.s32 	%r313, %r310, %r312;
	max.s32 	%r314, %r313, 0;
	cvt.u16.u32 	%rs174, %r314;
	cvt.s32.s16 	%r315, %r304;
	cvt.s32.s16 	%r316, %r308;
	cvt.s32.s16 	%r317, %r314;
	max.s32 	%r318, %r316, %r317;
	max.s32 	%r319, %r315, %r318;
	max.s32 	%r354, %r354, %r319;
	mov.u16 	%rs154, %rs64;
	mov.u16 	%rs173, %rs3;
$L__BB41_44:
	add.s32 	%r342, %r342, 1;
	add.s64 	%rd40, %rd40, 1;
	setp.ne.s32 	%p39, %r342, -1;
	@%p39 bra 	$L__BB41_13;
$L__BB41_45:
	shl.b32 	%r320, %r5, 2;
	mov.u32 	%r321, _ZZ16sw_kernel_affineILi32ELi320EEvPKhiPiS1_S2_iS2_iiE17s_reduction_array;
	add.s32 	%r66, %r321, %r320;
	st.shared.u32 	[%r66], %r354;
	bar.warp.sync 	-1;
	setp.gt.u32 	%p40, %r5, 15;
	@%p40 bra 	$L__BB41_47;
	ld.shared.u32 	%r322, [%r66];
	ld.shared.u32 	%r323, [%r66+64];
	max.s32 	%r324, %r322, %r323;
	st.shared.u32 	[%r66], %r324;
$L__BB41_47:
	bar.warp.sync 	-1;
	setp.gt.u32 	%p41, %r5, 7;
	@%p41 bra 	$L__BB41_49;
	ld.shared.u32 	%r325, [%r66];
	ld.shared.u32 	%r326, [%r66+32];
	max.s32 	%r327, %r325, %r326;
	st.shared.u32 	[%r66], %r327;
$L__BB41_49:
	bar.warp.sync 	-1;
	setp.gt.u32 	%p42, %r5, 3;
	@%p42 bra 	$L__BB41_51;
	ld.shared.u32 	%r328, [%r66];
	ld.shared.u32 	%r329, [%r66+16];
	max.s32 	%r330, %r328, %r329;
	st.shared.u32 	[%r66], %r330;
$L__BB41_51:
	bar.warp.sync 	-1;
	setp.gt.u32 	%p43, %r5, 1;
	@%p43 bra 	$L__BB41_53;
	ld.shared.u32 	%r331, [%r66];
	ld.shared.u32 	%r332, [%r66+8];
	max.s32 	%r333, %r331, %r332;
	st.shared.u32 	[%r66], %r333;
$L__BB41_53:
	bar.warp.sync 	-1;
	setp.ne.s32 	%p44, %r5, 0;
	@%p44 bra 	$L__BB41_55;
	ld.shared.u32 	%r334, [%r66];
	ld.shared.u32 	%r335, [_ZZ16sw_kernel_affineILi32ELi320EEvPKhiPiS1_S2_iS2_iiE17s_reduction_array+4];
	max.s32 	%r336, %r334, %r335;
	st.shared.u32 	[%r66], %r336;
$L__BB41_55:
	setp.ne.s32 	%p45, %r5, 0;
	bar.warp.sync 	-1;
	@%p45 bra 	$L__BB41_57;
	ld.param.u64 	%rd37, [_Z16sw_kernel_affineILi32ELi320EEvPKhiPiS1_S2_iS2_ii_param_6];
	mov.u32 	%r337, %ctaid.x;
	ld.shared.u32 	%r338, [_ZZ16sw_kernel_affineILi32ELi320EEvPKhiPiS1_S2_iS2_iiE17s_reduction_array];
	cvta.to.global.u64 	%rd32, %rd37;
	mul.wide.u32 	%rd33, %r337, 4;
	add.s64 	%rd34, %rd32, %rd33;
	st.global.u32 	[%rd34], %r338;
$L__BB41_57:
	bar.sync 	0;
$L__BB41_58:
	ret;

}
	// .globl	_Z16sw_kernel_affineILi32ELi352EEvPKhiPiS1_S2_iS2_ii
.visible .entry _Z16sw_kernel_affineILi32ELi352EEvPKhiPiS1_S2_iS2_ii(
	.param .u64 .ptr .align 1 _Z16sw_kernel_affineILi32ELi352EEvPKhiPiS1_S2_iS2_ii_param_0,
	.param .u32 _Z16sw_kernel_affineILi32ELi352EEvPKhiPiS1_S2_iS2_ii_param_1,
	.param .u64 .ptr .align 1 _Z16sw_kernel_affineILi32ELi352EEvPKhiPiS1_S2_iS2_ii_param_2,
	.param .u64 .ptr .align 1 _Z16sw_kernel_affineILi32ELi352EEvPKhiPiS1_S2_iS2_ii_param_3,
	.param .u64 .ptr .align 1 _Z16sw_kernel_affineILi32ELi352EEvPKhiPiS1_S2_iS2_ii_param_4,
	.param .u32 _Z16sw_kernel_affineILi32ELi352EEvPKhiPiS1_S2_iS2_ii_param_5,
	.param .u64 .ptr .align 1 _Z16sw_kernel_affineILi32ELi352EEvPKhiPiS1_S2_iS2_ii_param_6,
	.param .u32 _Z16sw_kernel_affineILi32ELi352EEvPKhiPiS1_S2_iS2_ii_param_7,
	.param .u32 _Z16sw_kernel_affineILi32ELi352EEvPKhiPiS1_S2_iS2_ii_param_8
)
{
	.reg .pred 	%p<48>;
	.reg .b16 	%rs<201>;
	.reg .b32 	%r<422>;
	.reg .b64 	%rd<41>;
	// demoted variable
	.shared .align 1 .b8 _ZZ16sw_kernel_affineILi32ELi352EEvPKhiPiS1_S2_iS2_iiE17s_blosum62_matrix[400];
	// demoted variable
	.shared .align 1 .b8 _ZZ16sw_kernel_affineILi32ELi352EEvPKhiPiS1_S2_iS2_iiE17s_query_seq_sdata[352];
	// demoted variable
	.shared .align 4 .b8 _ZZ16sw_kernel_affineILi32ELi352EEvPKhiPiS1_S2_iS2_iiE17s_reduction_array[128];
	ld.param.u64 	%rd11, [_Z16sw_kernel_affineILi32ELi352EEvPKhiPiS1_S2_iS2_ii_param_0];
	ld.param.u32 	%r73, [_Z16sw_kernel_affineILi32ELi352EEvPKhiPiS1_S2_iS2_ii_param_1];
	ld.param.u64 	%rd12, [_Z16sw_kernel_affineILi32ELi352EEvPKhiPiS1_S2_iS2_ii_param_2];
	ld.param.u64 	%rd13, [_Z16sw_kernel_affineILi32ELi352EEvPKhiPiS1_S2_iS2_ii_param_3];
	ld.param.u64 	%rd14, [_Z16sw_kernel_affineILi32ELi352EEvPKhiPiS1_S2_iS2_ii_param_4];
	ld.param.u32 	%r76, [_Z16sw_kernel_affineILi32ELi352EEvPKhiPiS1_S2_iS2_ii_param_5];
	ld.param.u64 	%rd15, [_Z16sw_kernel_affineILi32ELi352EEvPKhiPiS1_S2_iS2_ii_param_6];
	cvta.to.global.u64 	%rd1, %rd15;
	mov.u32 	%r1, %ctaid.x;
	setp.ge.s32 	%p1, %r1, %r76;
	@%p1 bra 	$L__BB42_61;
	cvta.to.global.u64 	%rd16, %rd12;
	cvta.to.global.u64 	%rd17, %rd14;
	mul.wide.u32 	%rd18, %r1, 4;
	add.s64 	%rd19, %rd16, %rd18;
	ld.global.u32 	%r77, [%rd19];
	mul.wide.s32 	%rd20, %r77, 4;
	add.s64 	%rd21, %rd17, %rd20;
	ld.global.u32 	%r78, [%rd21+-4];
	ld.global.u32 	%r79, [%rd21];
	not.b32 	%r80, %r78;
	add.s32 	%r4, %r79, %r80;
	setp.ne.s32 	%p2, %r73, 0;
	setp.ne.s32 	%p3, %r4, 0;
	and.pred  	%p4, %p2, %p3;
	setp.lt.s32 	%p5, %r73, 353;
	and.pred  	%p6, %p5, %p4;
	setp.le.s32 	%p7, %r78, %r79;
	and.pred  	%p8, %p6, %p7;
	@%p8 bra 	$L__BB42_3;
	add.s64 	%rd36, %rd1, %rd18;
	mov.b32 	%r380, -1;
	st.global.u32 	[%rd36], %r380;
	bra.uni 	$L__BB42_61;
$L__BB42_3:
	mov.u32 	%r5, %tid.x;
	setp.gt.u32 	%p9, %r5, 399;
	@%p9 bra 	$L__BB42_6;
	cvt.u64.u32 	%rd22, %r5;
	mov.u64 	%rd23, blosum62_matrix_cuda_global;
	add.s64 	%rd38, %rd23, %rd22;
	mov.u32 	%r81, _ZZ16sw_kernel_affineILi32ELi352EEvPKhiPiS1_S2_iS2_iiE17s_blosum62_matrix;
	mov.u32 	%r405, %r5;
$L__BB42_5:
	ld.global.u8 	%rs106, [%rd38];
	add.s32 	%r82, %r81, %r405;
	st.shared.u8 	[%r82], %rs106;
	add.s32 	%r7, %r405, 32;
	add.s64 	%rd38, %rd38, 32;
	setp.lt.u32 	%p10, %r405, 368;
	mov.u32 	%r405, %r7;
	@%p10 bra 	$L__BB42_5;
$L__BB42_6:
	setp.gt.u32 	%p11, %r5, 351;
	@%p11 bra 	$L__BB42_11;
	cvt.u64.u32 	%rd24, %r5;
	cvta.to.global.u64 	%rd25, %rd11;
	add.s64 	%rd39, %rd25, %rd24;
	mov.u32 	%r83, _ZZ16sw_kernel_affineILi32ELi352EEvPKhiPiS1_S2_iS2_iiE17s_query_seq_sdata;
	mov.u32 	%r406, %r5;
$L__BB42_8:
	setp.ge.s32 	%p12, %r406, %r73;
	mov.b16 	%rs134, 0;
	@%p12 bra 	$L__BB42_10;
	ld.global.u8 	%rs134, [%rd39];
$L__BB42_10:
	add.s32 	%r84, %r83, %r406;
	st.shared.u8 	[%r84], %rs134;
	add.s32 	%r9, %r406, 32;
	add.s64 	%rd39, %rd39, 32;
	setp.lt.u32 	%p13, %r406, 320;
	mov.u32 	%r406, %r9;
	@%p13 bra 	$L__BB42_8;
$L__BB42_11:
	setp.lt.s32 	%p14, %r4, 1;
	mov.b32 	%r420, 0;
	@%p14 bra 	$L__BB42_48;
	ld.param.u32 	%r393, [_Z16sw_kernel_affineILi32ELi352EEvPKhiPiS1_S2_iS2_ii_param_8];
	ld.param.u32 	%r381, [_Z16sw_kernel_affineILi32ELi352EEvPKhiPiS1_S2_iS2_ii_param_7];
	cvt.s64.s32 	%rd26, %r78;
	mul.lo.s32 	%r87, %r5, 11;
	max.s32 	%r88, %r73, %r87;
	sub.s32 	%r10, %r88, %r87;
	min.s32 	%r89, %r381, %r393;
	neg.s32 	%r90, %r89;
	max.s32 	%r91, %r90, 0;
	cvt.u16.u32 	%rs3, %r91;
	cvt.s32.s16 	%r11, %r91;
	sub.s32 	%r407, %r78, %r79;
	cvta.to.global.u64 	%rd27, %rd13;
	add.s64 	%rd28, %rd26, %rd27;
	add.s64 	%rd40, %rd28, 1;
	mov.b32 	%r420, 0;
	mov.b16 	%rs168, 0;
	mov.u64 	%rd30, char_to_uint;
	mov.u16 	%rs169, %rs168;
	mov.u16 	%rs170, %rs168;
	mov.u16 	%rs171, %rs168;
	mov.u16 	%rs172, %rs168;
	mov.u16 	%rs173, %rs168;
	mov.u16 	%rs174, %rs168;
	mov.u16 	%rs175, %rs168;
	mov.u16 	%rs176, %rs168;
	mov.u16 	%rs177, %rs168;
	mov.u16 	%rs178, %rs168;
	mov.u16 	%rs179, %rs168;
	mov.u16 	%rs180, %rs168;
	mov.u16 	%rs181, %rs168;
	mov.u16 	%rs182, %rs168;
	mov.u16 	%rs183, %rs168;
	mov.u16 	%rs184, %rs168;
	mov.u16 	%rs185, %rs168;
	mov.u16 	%rs186, %rs168;
	mov.u16 	%rs187, %rs168;
	mov.u16 	%rs188, %rs168;
	mov.u16 	%rs189, %rs168;
	mov.u16 	%rs190, %rs168;
	mov.u16 	%rs191, %rs168;
	mov.u16 	%rs192, %rs168;
	mov.u16 	%rs193, %rs168;
	mov.u16 	%rs194, %rs168;
	mov.u16 	%rs195, %rs168;
	mov.u16 	%rs196, %rs168;
	mov.u16 	%rs197, %rs168;
	mov.u16 	%rs198, %rs168;
	mov.u16 	%rs199, %rs168;
	mov.u16 	%rs200, %rs168;
$L__BB42_13:
	mov.u16 	%rs36, %rs200;
	mov.u16 	%rs35, %rs199;
	mov.u16 	%rs34, %rs198;
	mov.u16 	%rs33, %rs197;
	mov.u16 	%rs32, %rs196;
	mov.u16 	%rs31, %rs195;
	mov.u16 	%rs30, %rs194;
	mov.u16 	%rs29, %rs193;
	mov.u16 	%rs28, %rs192;
	mov.u16 	%rs27, %rs191;
	mov.u16 	%rs25, %rs189;
	mov.u16 	%rs24, %rs188;
	mov.u16 	%rs23, %rs187;
	mov.u16 	%rs22, %rs186;
	mov.u16 	%rs21, %rs185;
	mov.u16 	%rs20, %rs184;
	mov.u16 	%rs19, %rs183;
	mov.u16 	%rs18, %rs182;
	mov.u16 	%rs17, %rs181;
	mov.u16 	%rs16, %rs180;
	mov.u16 	%rs14, %rs178;
	mov.u16 	%rs13, %rs177;
	mov.u16 	%rs12, %rs176;
	mov.u16 	%rs11, %rs175;
	mov.u16 	%rs10, %rs174;
	mov.u16 	%rs9, %rs173;
	mov.u16 	%rs8, %rs172;
	mov.u16 	%rs7, %rs171;
	mov.u16 	%rs6, %rs170;
	mov.u16 	%rs5, %rs169;
	setp.eq.s32 	%p15, %r10, 0;
	mov.u32 	%r92, %tid.x;
	setp.eq.s32 	%p16, %r92, 0;
	cvt.u32.u16 	%r93, %rs168;
	shfl.sync.up.b32	%r94|%p17, %r93, 1, 0, -1;
	cvt.u16.u32 	%rs109, %r94;
	cvt.u32.u16 	%r95, %rs179;
	shfl.sync.up.b32	%r96|%p18, %r95, 1, 0, -1;
	cvt.u16.u32 	%rs110, %r96;
	cvt.u32.u16 	%r97, %rs190;
	shfl.sync.up.b32	%r98|%p19, %r97, 1, 0, -1;
	cvt.u16.u32 	%rs111, %r98;
	selp.b16 	%rs37, 0, %rs109, %p16;
	selp.b16 	%rs38, 0, %rs110, %p16;
	selp.b16 	%rs39, 0, %rs111, %p16;
	ld.global.s8 	%rd29, [%rd40];
	add.s64 	%rd31, %rd30, %rd29;
	ld.const.u8 	%rs40, [%rd31];
	mul.wide.u16 	%r15, %rs40, 20;
	@%p15 bra 	$L__BB42_47;
	setp.gt.u16 	%p20, %rs40, 19;
	mov.b32 	%r409, -4;
	@%p20 bra 	$L__BB42_16;
	mov.u32 	%r100, %tid.x;
	mov.u32 	%r101, _ZZ16sw_kernel_affineILi32ELi352EEvPKhiPiS1_S2_iS2_iiE17s_query_seq_sdata;
	mad.lo.s32 	%r102, %r100, 11, %r101;
	ld.shared.u8 	%r103, [%r102];
	add.s32 	%r104, %r15, %r103;
	mov.u32 	%r105, _ZZ16sw_kernel_affineILi32ELi352EEvPKhiPiS1_S2_iS2_iiE17s_blosum62_matrix;
	add.s32 	%r106, %r105, %r104;
	ld.shared.s8 	%r409, [%r106];
$L__BB42_16:
	ld.param.u32 	%r394, [_Z16sw_kernel_affineILi32ELi352EEvPKhiPiS1_S2_iS2_ii_param_8];
	ld.param.u32 	%r382, [_Z16sw_kernel_affineILi32ELi352EEvPKhiPiS1_S2_iS2_ii_param_7];
	setp.eq.s32 	%p21, %r10, 1;
	max.s16 	%rs112, %rs38, %rs39;
	max.s16 	%rs113, %rs37, %rs112;
	cvt.s32.s16 	%r107, %rs113;
	add.s32 	%r108, %r409, %r107;
	max.s32 	%r109, %r108, 0;
	cvt.u16.u32 	%rs178, %r109;
	cvt.s32.s16 	%r110, %rs14;
	sub.s32 	%r111, %r110, %r382;
	cvt.s32.s16 	%r112, %rs36;
	sub.s32 	%r113, %r112, %r394;
	max.s32 	%r114, %r111, %r113;
	max.s32 	%r115, %r114, 0;
	cvt.u16.u32 	%rs200, %r115;
	cvt.s32.s16 	%r18, %r109;
	cvt.s32.s16 	%r116, %r115;
	max.s32 	%r117, %r11, %r116;
	max.s32 	%r118, %r18, %r117;
	max.s32 	%r420, %r420, %r118;
	mov.u16 	%rs169, %rs5;
	mov.u16 	%rs170, %rs6;
	mov.u16 	%rs171, %rs7;
	mov.u16 	%rs172, %rs8;
	mov.u16 	%rs173, %rs9;
	mov.u16 	%rs174, %rs10;
	mov.u16 	%rs175, %rs11;
	mov.u16 	%rs176, %rs12;
	mov.u16 	%rs177, %rs13;
	mov.u16 	%rs180, %rs16;
	mov.u16 	%rs181, %rs17;
	mov.u16 	%rs182, %rs18;
	mov.u16 	%rs183, %rs19;
	mov.u16 	%rs184, %rs20;
	mov.u16 	%rs185, %rs21;
	mov.u16 	%rs186, %rs22;
	mov.u16 	%rs187, %rs23;
	mov.u16 	%rs188, %rs24;
	mov.u16 	%rs189, %rs3;
	mov.u16 	%rs191, %rs27;
	mov.u16 	%rs192, %rs28;
	mov.u16 	%rs193, %rs29;
	mov.u16 	%rs194, %rs30;
	mov.u16 	%rs195, %rs31;
	mov.u16 	%rs196, %rs32;
	mov.u16 	%rs197, %rs33;
	mov.u16 	%rs198, %rs34;
	mov.u16 	%rs199, %rs35;
	@%p21 bra 	$L__BB42_47;
	mov.b32 	%r410, -4;
	@%p20 bra 	$L__BB42_19;
	mov.u32 	%r120, %tid.x;
	mov.u32 	%r121, _ZZ16sw_kernel_affineILi32ELi352EEvPKhiPiS1_S2_iS2_iiE17s_query_seq_sdata;
	mad.lo.s32 	%r122, %r120, 11, %r121;
	ld.shared.u8 	%r123, [%r122+1];
	add.s32 	%r124, %r15, %r123;
	mov.u32 	%r125, _ZZ16sw_kernel_affineILi32ELi352EEvPKhiPiS1_S2_iS2_iiE17s_blosum62_matrix;
	add.s32 	%r126, %r125, %r124;
	ld.shared.s8 	%r410, [%r126];
$L__BB42_19:
	ld.param.u32 	%r395, [_Z16sw_kernel_affineILi32ELi352EEvPKhiPiS1_S2_iS2_ii_param_8];
	ld.param.u32 	%r383, [_Z16sw_kernel_affineILi32ELi352EEvPKhiPiS1_S2_iS2_ii_param_7];
	setp.eq.s32 	%p23, %r10, 2;
	max.s16 	%rs114, %rs25, %rs36;
	max.s16 	%rs115, %rs14, %rs114;
	cvt.s32.s16 	%r127, %rs115;
	add.s32 	%r128, %r410, %r127;
	max.s32 	%r129, %r128, 0;
	cvt.u16.u32 	%rs177, %r129;
	sub.s32 	%r130, %r18, %r383;
	sub.s32 	%r131, %r11, %r395;
	max.s32 	%r132, %r130, %r131;
	max.s32 	%r133, %r132, 0;
	cvt.u16.u32 	%rs188, %r133;
	cvt.s32.s16 	%r134, %rs13;
	sub.s32 	%r135, %r134, %r383;
	cvt.s32.s16 	%r136, %rs35;
	sub.s32 	%r137, %r136, %r395;
	max.s32 	%r138, %r135, %r137;
	max.s32 	%r139, %r138, 0;
	cvt.u16.u32 	%rs199, %r139;
	cvt.s32.s16 	%r22, %r129;
	cvt.s32.s16 	%r23, %r133;
	cvt.s32.s16 	%r140, %r139;
	max.s32 	%r141, %r23, %r140;
	max.s32 	%r142, %r22, %r141;
	max.s32 	%r420, %r420, %r142;
	mov.u16 	%rs169, %rs5;
	mov.u16 	%rs170, %rs6;
	mov.u16 	%rs171, %rs7;
	mov.u16 	%rs172, %rs8;
	mov.u16 	%rs173, %rs9;
	mov.u16 	%rs174, %rs10;
	mov.u16 	%rs175, %rs11;
	mov.u16 	%rs176, %rs12;
	mov.u16 	%rs180, %rs16;
	mov.u16 	%rs181, %rs17;
	mov.u16 	%rs182, %rs18;
	mov.u16 	%rs183, %rs19;
	mov.u16 	%rs184, %rs20;
	mov.u16 	%rs185, %rs21;
	mov.u16 	%rs186, %rs22;
	mov.u16 	%rs187, %rs23;
	mov.u16 	%rs189, %rs3;
	mov.u16 	%rs191, %rs27;
	mov.u16 	%rs192, %rs28;
	mov.u16 	%rs193, %rs29;
	mov.u16 	%rs194, %rs30;
	mov.u16 	%rs195, %rs31;
	mov.u16 	%rs196, %rs32;
	mov.u16 	%rs197, %rs33;
	mov.u16 	%rs198, %rs34;
	@%p23 bra 	$L__BB42_47;
	mov.b32 	%r411, -4;
	@%p20 bra 	$L__BB42_22;
	mov.u32 	%r144, %tid.x;
	mov.u32 	%r145, _ZZ16sw_kernel_affineILi32ELi352EEvPKhiPiS1_S2_iS2_iiE17s_query_seq_sdata;
	mad.lo.s32 	%r146, %r144, 11, %r145;
	ld.shared.u8 	%r147, [%r146+2];
	add.s32 	%r148, %r15, %r147;
	mov.u32 	%r149, _ZZ16sw_kernel_affineILi32ELi352EEvPKhiPiS1_S2_iS2_iiE17s_blosum62_matrix;
	add.s32 	%r150, %r149, %r148;
	ld.shared.s8 	%r411, [%r150];
$L__BB42_22:
	ld.param.u32 	%r396, [_Z16sw_kernel_affineILi32ELi352EEvPKhiPiS1_S2_iS2_ii_param_8];
	ld.param.u32 	%r384, [_Z16sw_kernel_affineILi32ELi352EEvPKhiPiS1_S2_iS2_ii_param_7];
	setp.eq.s32 	%p25, %r10, 3;
	max.s16 	%rs116, %rs24, %rs35;
	max.s16 	%rs117, %rs13, %rs116;
	cvt.s32.s16 	%r151, %rs117;
	add.s32 	%r152, %r411, %r151;
	max.s32 	%r153, %r152, 0;
	cvt.u16.u32 	%rs176, %r153;
	sub.s32 	%r154, %r22, %r384;
	sub.s32 	%r155, %r23, %r396;
	max.s32 	%r156, %r154, %r155;
	max.s32 	%r157, %r156, 0;
	cvt.u16.u32 	%rs187, %r157;
	cvt.s32.s16 	%r158, %rs12;
	sub.s32 	%r159, %r158, %r384;
	cvt.s32.s16 	%r160, %rs34;
	sub.s32 	%r161, %r160, %r396;
	max.s32 	%r162, %r159, %r161;
	max.s32 	%r163, %r162, 0;
	cvt.u16.u32 	%rs198, %r163;
	cvt.s32.s16 	%r27, %r153;
	cvt.s32.s16 	%r28, %r157;
	cvt.s32.s16 	%r164, %r163;
	max.s32 	%r165, %r28, %r164;
	max.s32 	%r166, %r27, %r165;
	max.s32 	%r420, %r420, %r166;
	mov.u16 	%rs169, %rs5;
	mov.u16 	%rs170, %rs6;
	mov.u16 	%rs171, %rs7;
	mov.u16 	%rs172, %rs8;
	mov.u16 	%rs173, %rs9;
	mov.u16 	%rs174, %rs10;
	mov.u16 	%rs175, %rs11;
	mov.u16 	%rs180, %rs16;
	mov.u16 	%rs181, %rs17;
	mov.u16 	%rs182, %rs18;
	mov.u16 	%rs183, %rs19;
	mov.u16 	%rs184, %rs20;
	mov.u16 	%rs185, %rs21;
	mov.u16 	%rs186, %rs22;
	mov.u16 	%rs189, %rs3;
	mov.u16 	%rs191, %rs27;
	mov.u16 	%rs192, %rs28;
	mov.u16 	%rs193, %rs29;
	mov.u16 	%rs194, %rs30;
	mov.u16 	%rs195, %rs31;
	mov.u16 	%rs196, %rs32;
	mov.u16 	%rs197, %rs33;
	@%p25 bra 	$L__BB42_47;
	mov.b32 	%r412, -4;
	@%p20 bra 	$L__BB42_25;
	mov.u32 	%r168, %tid.x;
	mov.u32 	%r169, _ZZ16sw_kernel_affineILi32ELi352EEvPKhiPiS1_S2_iS2_iiE17s_query_seq_sdata;
	mad.lo.s32 	%r170, %r168, 11, %r169;
	ld.shared.u8 	%r171, [%r170+3];
	add.s32 	%r172, %r15, %r171;
	mov.u32 	%r173, _ZZ16sw_kernel_affineILi32ELi352EEvPKhiPiS1_S2_iS2_iiE17s_blosum62_matrix;
	add.s32 	%r174, %r173, %r172;
	ld.shared.s8 	%r412, [%r174];
$L__BB42_25:
	ld.param.u32 	%r397, [_Z16sw_kernel_affineILi32ELi352EEvPKhiPiS1_S2_iS2_ii_param_8];
	ld.param.u32 	%r385, [_Z16sw_kernel_affineILi32ELi352EEvPKhiPiS1_S2_iS2_ii_param_7];
	setp.eq.s32 	%p27, %r10, 4;
	max.s16 	%rs118, %rs23, %rs34;
	max.s16 	%rs119, %rs12, %rs118;
	cvt.s32.s16 	%r175, %rs119;
	add.s32 	%r176, %r412, %r175;
	max.s32 	%r177, %r176, 0;
	cvt.u16.u32 	%rs175, %r177;
	sub.s32 	%r178, %r27, %r385;
	sub.s32 	%r179, %r28, %r397;
	max.s32 	%r180, %r178, %r179;
	max.s32 	%r181, %r180, 0;
	cvt.u16.u32 	%rs186, %r181;
	cvt.s32.s16 	%r182, %rs11;
	sub.s32 	%r183, %r182, %r385;
	cvt.s32.s16 	%r184, %rs33;
	sub.s32 	%r185, %r184, %r397;
	max.s32 	%r186, %r183, %r185;
	max.s32 	%r187, %r186, 0;
	cvt.u16.u32 	%rs197, %r187;
	cvt.s32.s16 	%r32, %r177;
	cvt.s32.s16 	%r33, %r181;
	cvt.s32.s16 	%r188, %r187;
	max.s32 	%r189, %r33, %r188;
	max.s32 	%r190, %r32, %r189;
	max.s32 	%r420, %r420, %r190;
	mov.u16 	%rs169, %rs5;
	mov.u16 	%rs170, %rs6;
	mov.u16 	%rs171, %rs7;
	mov.u16 	%rs172, %rs8;
	mov.u16 	%rs173, %rs9;
	mov.u16 	%rs174, %rs10;
	mov.u16 	%rs180, %rs16;
	mov.u16 	%rs181, %rs17;
	mov.u16 	%rs182, %rs18;
	mov.u16 	%rs183, %rs19;
	mov.u16 	%rs184, %rs20;
	mov.u16 	%rs185, %rs21;
	mov.u16 	%rs189, %rs3;
	mov.u16 	%rs191, %rs27;
	mov.u16 	%rs192, %rs28;
	mov.u16 	%rs193, %rs29;
	mov.u16 	%rs194, %rs30;
	mov.u16 	%rs195, %rs31;
	mov.u16 	%rs196, %rs32;
	@%p27 bra 	$L__BB42_47;
	mov.b32 	%r413, -4;
	@%p20 bra 	$L__BB42_28;
	mov.u32 	%r192, %tid.x;
	mov.u32 	%r193, _ZZ16sw_kernel_affineILi32ELi352EEvPKhiPiS1_S2_iS2_iiE17s_query_seq_sdata;
	mad.lo.s32 	%r194, %r192, 11, %r193;
	ld.shared.u8 	%r195, [%r194+4];
	add.s32 	%r196, %r15, %r195;
	mov.u32 	%r197, _ZZ16sw_kernel_affineILi32ELi352EEvPKhiPiS1_S2_iS2_iiE17s_blosum62_matrix;
	add.s32 	%r198, %r197, %r196;
	ld.shared.s8 	%r413, [%r198];
$L__BB42_28:
	ld.param.u32 	%r398, [_Z16sw_kernel_affineILi32ELi352EEvPKhiPiS1_S2_iS2_ii_param_8];
	ld.param.u32 	%r386, [_Z16sw_kernel_affineILi32ELi352EEvPKhiPiS1_S2_iS2_ii_param_7];
	setp.eq.s32 	%p29, %r10, 5;
	max.s16 	%rs120, %rs22, %rs33;
	max.s16 	%rs121, %rs11, %rs120;
	cvt.s32.s16 	%r199, %rs121;
	add.s32 	%r200, %r413, %r199;
	max.s32 	%r201, %r200, 0;
	cvt.u16.u32 	%rs174, %r201;
	sub.s32 	%r202, %r32, %r386;
	sub.s32 	%r203, %r33, %r398;
	max.s32 	%r204, %r202, %r203;
	max.s32 	%r205, %r204, 0;
	cvt.u16.u32 	%rs185, %r205;
	cvt.s32.s16 	%r206, %rs10;
	sub.s32 	%r207, %r206, %r386;
	cvt.s32.s16 	%r208, %rs32;
	sub.s32 	%r209, %r208, %r398;
	max.s32 	%r210, %r207, %r209;
	max.s32 	%r211, %r210, 0;
	cvt.u16.u32 	%rs196, %r211;
	cvt.s32.s16 	%r37, %r201;
	cvt.s32.s16 	%r38, %r205;
	cvt.s32.s16 	%r212, %r211;
	max.s32 	%r213, %r38, %r212;
	max.s32 	%r214, %r37, %r213;
	max.s32 	%r420, %r420, %r214;
	mov.u16 	%rs169, %rs5;
	mov.u16 	%rs170, %rs6;
	mov.u16 	%rs171, %rs7;
	mov.u16 	%rs172, %rs8;
	mov.u16 	%rs173, %rs9;
	mov.u16 	%rs180, %rs16;
	mov.u16 	%rs181, %rs17;
	mov.u16 	%rs182, %rs18;
	mov.u16 	%rs183, %rs19;
	mov.u16 	%rs184, %rs20;
	mov.u16 	%rs189, %rs3;
	mov.u16 	%rs191, %rs27;
	mov.u16 	%rs192, %rs28;
	mov.u16 	%rs193, %rs29;
	mov.u16 	%rs194, %rs30;
	mov.u16 	%rs195, %rs31;
	@%p29 bra 	$L__BB42_47;
	mov.b32 	%r414, -4;
	@%p20 bra 	$L__BB42_31;
	mov.u32 	%r216, %tid.x;
	mov.u32 	%r217, _ZZ16sw_kernel_affineILi32ELi352EEvPKhiPiS1_S2_iS2_iiE17s_query_seq_sdata;
	mad.lo.s32 	%r218, %r216, 11, %r217;
	ld.shared.u8 	%r219, [%r218+5];
	add.s32 	%r220, %r15, %r219;
	mov.u32 	%r221, _ZZ16sw_kernel_affineILi32ELi352EEvPKhiPiS1_S2_iS2_iiE17s_blosum62_matrix;
	add.s32 	%r222, %r221, %r220;
	ld.shared.s8 	%r414, [%r222];
$L__BB42_31:
	ld.param.u32 	%r399, [_Z16sw_kernel_affineILi32ELi352EEvPKhiPiS1_S2_iS2_ii_param_8];
	ld.param.u32 	%r387, [_Z16sw_kernel_affineILi32ELi352EEvPKhiPiS1_S2_iS2_ii_param_7];
	setp.eq.s32 	%p31, %r10, 6;
	max.s16 	%rs122, %rs21, %rs32;
	max.s16 	%rs123, %rs10, %rs122;
	cvt.s32.s16 	%r223, %rs123;
	add.s32 	%r224, %r414, %r223;
	max.s32 	%r225, %r224, 0;
	cvt.u16.u32 	%rs173, %r225;
	sub.s32 	%r226, %r37, %r387;
	sub.s32 	%r227, %r38, %r399;
	max.s32 	%r228, %r226, %r227;
	max.s32 	%r229, %r228, 0;
	cvt.u16.u32 	%rs184, %r229;
	cvt.s32.s16 	%r230, %rs9;
	sub.s32 	%r231, %r230, %r387;
	cvt.s32.s16 	%r232, %rs31;
	sub.s32 	%r233, %r232, %r399;
	max.s32 	%r234, %r231, %r233;
	max.s32 	%r235, %r234, 0;
	cvt.u16.u32 	%rs195, %r235;
	cvt.s32.s16 	%r42, %r225;
	cvt.s32.s16 	%r43, %r229;
	cvt.s32.s16 	%r236, %r235;
	max.s32 	%r237, %r43, %r236;
	max.s32 	%r238, %r42, %r237;
	max.s32 	%r420, %r420, %r238;
	mov.u16 	%rs169, %rs5;
	mov.u16 	%rs170, %rs6;
	mov.u16 	%rs171, %rs7;
	mov.u16 	%rs172, %rs8;
	mov.u16 	%rs180, %rs16;
	mov.u16 	%rs181, %rs17;
	mov.u16 	%rs182, %rs18;
	mov.u16 	%rs183, %rs19;
	mov.u16 	%rs189, %rs3;
	mov.u16 	%rs191, %rs27;
	mov.u16 	%rs192, %rs28;
	mov.u16 	%rs193, %rs29;
	mov.u16 	%rs194, %rs30;
	@%p31 bra 	$L__BB42_47;
	mov.b32 	%r415, -4;
	@%p20 bra 	$L__BB42_34;
	mov.u32 	%r240, %tid.x;
	mov.u32 	%r241, _ZZ16sw_kernel_affineILi32ELi352EEvPKhiPiS1_S2_iS2_iiE17s_query_seq_sdata;
	mad.lo.s32 	%r242, %r240, 11, %r241;
	ld.shared.u8 	%r243, [%r242+6];
	add.s32 	%r244, %r15, %r243;
	mov.u32 	%r245, _ZZ16sw_kernel_affineILi32ELi352EEvPKhiPiS1_S2_iS2_iiE17s_blosum62_matrix;
	add.s32 	%r246, %r245, %r244;
	ld.shared.s8 	%r415, [%r246];
$L__BB42_34:
	ld.param.u32 	%r400, [_Z16sw_kernel_affineILi32ELi352EEvPKhiPiS1_S2_iS2_ii_param_8];
	ld.param.u32 	%r388, [_Z16sw_kernel_affineILi32ELi352EEvPKhiPiS1_S2_iS2_ii_param_7];
	setp.eq.s32 	%p33, %r10, 7;
	max.s16 	%rs124, %rs20, %rs31;
	max.s16 	%rs125, %rs9, %rs124;
	cvt.s32.s16 	%r247, %rs125;
	add.s32 	%r248, %r415, %r247;
	max.s32 	%r249, %r248, 0;
	cvt.u16.u32 	%rs172, %r249;
	sub.s32 	%r250, %r42, %r388;
	sub.s32 	%r251, %r43, %r400;
	max.s32 	%r252, %r250, %r251;
	max.s32 	%r253, %r252, 0;
	cvt.u16.u32 	%rs183, %r253;
	cvt.s32.s16 	%r254, %rs8;
	sub.s32 	%r255, %r254, %r388;
	cvt.s32.s16 	%r256, %rs30;
	sub.s32 	%r257, %r256, %r400;
	max.s32 	%r258, %r255, %r257;
	max.s32 	%r259, %r258, 0;
	cvt.u16.u32 	%rs194, %r259;
	cvt.s32.s16 	%r47, %r249;
	cvt.s32.s16 	%r48, %r253;
	cvt.s32.s16 	%r260, %r259;
	max.s32 	%r261, %r48, %r260;
	max.s32 	%r262, %r47, %r261;
	max.s32 	%r420, %r420, %r262;
	mov.u16 	%rs169, %rs5;
	mov.u16 	%rs170, %rs6;
	mov.u16 	%rs171, %rs7;
	mov.u16 	%rs180, %rs16;
	mov.u16 	%rs181, %rs17;
	mov.u16 	%rs182, %rs18;
	mov.u16 	%rs189, %rs3;
	mov.u16 	%rs191, %rs27;
	mov.u16 	%rs192, %rs28;
	mov.u16 	%rs193, %rs29;
	@%p33 bra 	$L__BB42_47;
	mov.b32 	%r416, -4;
	@%p20 bra 	$L__BB42_37;
	mov.u32 	%r264, %tid.x;
	mov.u32 	%r265, _ZZ16sw_kernel_affineILi32ELi352EEvPKhiPiS1_S2_iS2_iiE17s_query_seq_sdata;
	mad.lo.s32 	%r266, %r264, 11, %r265;
	ld.shared.u8 	%r267, [%r266+7];
	add.s32 	%r268, %r15, %r267;
	mov.u32 	%r269, _ZZ16sw_kernel_affineILi32ELi352EEvPKhiPiS1_S2_iS2_iiE17s_blosum62_matrix;
	add.s32 	%r270, %r269, %r268;
	ld.shared.s8 	%r416, [%r270];
$L__BB42_37:
	ld.param.u32 	%r401, [_Z16sw_kernel_affineILi32ELi352EEvPKhiPiS1_S2_iS2_ii_param_8];
	ld.param.u32 	%r389, [_Z16sw_kernel_affineILi32ELi352EEvPKhiPiS1_S2_iS2_ii_param_7];
	setp.eq.s32 	%p35, %r10, 8;
	max.s16 	%rs126, %rs19, %rs30;
	max.s16 	%rs127, %rs8, %rs126;
	cvt.s32.s16 	%r271, %rs127;
	add.s32 	%r272, %r416, %r271;
	max.s32 	%r273, %r272, 0;
	cvt.u16.u32 	%rs171, %r273;
	sub.s32 	%r274, %r47, %r389;
	sub.s32 	%r275, %r48, %r401;
	max.s32 	%r276, %r274, %r275;
	max.s32 	%r277, %r276, 0;
	cvt.u16.u32 	%rs182, %r277;
	cvt.s32.s16 	%r278, %rs7;
	sub.s32 	%r279, %r278, %r389;
	cvt.s32.s16 	%r280, %rs29;
	sub.s32 	%r281, %r280, %r401;
	max.s32 	%r282, %r279, %r281;
	max.s32 	%r283, %r282, 0;
	cvt.u16.u32 	%rs193, %r283;
	cvt.s32.s16 	%r52, %r273;
	cvt.s32.s16 	%r53, %r277;
	cvt.s32.s16 	%r284, %r283;
	max.s32 	%r285, %r53, %r284;
	max.s32 	%r286, %r52, %r285;
	max.s32 	%r420, %r420, %r286;
	mov.u16 	%rs169, %rs5;
	mov.u16 	%rs170, %rs6;
	mov.u16 	%rs180, %rs16;
	mov.u16 	%rs181, %rs17;
	mov.u16 	%rs189, %rs3;
	mov.u16 	%rs191, %rs27;
	mov.u16 	%rs192, %rs28;
	@%p35 bra 	$L__BB42_47;
	mov.b32 	%r417, -4;
	@%p20 bra 	$L__BB42_40;
	mov.u32 	%r288, %tid.x;
	mov.u32 	%r289, _ZZ16sw_kernel_affineILi32ELi352EEvPKhiPiS1_S2_iS2_iiE17s_query_seq_sdata;
	mad.lo.s32 	%r290, %r288, 11, %r289;
	ld.shared.u8 	%r291, [%r290+8];
	add.s32 	%r292, %r15, %r291;
	mov.u32 	%r293, _ZZ16sw_kernel_affineILi32ELi352EEvPKhiPiS1_S2_iS2_iiE17s_blosum62_matrix;
	add.s32 	%r294, %r293, %r292;
	ld.shared.s8 	%r417, [%r294];
$L__BB42_40:
	ld.param.u32 	%r402, [_Z16sw_kernel_affineILi32ELi352EEvPKhiPiS1_S2_iS2_ii_param_8];
	ld.param.u32 	%r390, [_Z16sw_kernel_affineILi32ELi352EEvPKhiPiS1_S2_iS2_ii_param_7];
	setp.eq.s32 	%p37, %r10, 9;
	max.s16 	%rs128, %rs18, %rs29;
	max.s16 	%rs129, %rs7, %rs128;
	cvt.s32.s16 	%r295, %rs129;
	add.s32 	%r296, %r417, %r295;
	max.s32 	%r297, %r296, 0;
	cvt.u16.u32 	%rs170, %r297;
	sub.s32 	%r298, %r52, %r390;
	sub.s32 	%r299, %r53, %r402;
	max.s32 	%r300, %r298, %r299;
	max.s32 	%r301, %r300, 0;
	cvt.u16.u32 	%rs181, %r301;
	cvt.s32.s16 	%r302, %rs6;
	sub.s32 	%r303, %r302, %r390;
	cvt.s32.s16 	%r304, %rs28;
	sub.s32 	%r305, %r304, %r402;
	max.s32 	%r306, %r303, %r305;
	max.s32 	%r307, %r306, 0;
	cvt.u16.u32 	%rs192, %r307;
	cvt.s32.s16 	%r57, %r297;
	cvt.s32.s16 	%r58, %r301;
	cvt.s32.s16 	%r308, %r307;
	max.s32 	%r309, %r58, %r308;
	max.s32 	%r310, %r57, %r309;
	max.s32 	%r420, %r420, %r310;
	mov.u16 	%rs169, %rs5;
	mov.u16 	%rs180, %rs16;
	mov.u16 	%rs189, %rs3;
	mov.u16 	%rs191, %rs27;
	@%p37 bra 	$L__BB42_47;
	mov.b32 	%r418, -4;
	@%p20 bra 	$L__BB42_43;
	mov.u32 	%r312, %tid.x;
	mov.u32 	%r313, _ZZ16sw_kernel_affineILi32ELi352EEvPKhiPiS1_S2_iS2_iiE17s_query_seq_sdata;
	mad.lo.s32 	%r314, %r312, 11, %r313;
	ld.shared.u8 	%r315, [%r314+9];
	add.s32 	%r316, %r15, %r315;
	mov.u32 	%r317, _ZZ16sw_kernel_affineILi32ELi352EEvPKhiPiS1_S2_iS2_iiE17s_blosum62_matrix;
	add.s32 	%r318, %r317, %r316;
	ld.shared.s8 	%r418, [%r318];
$L__BB42_43:
	ld.param.u32 	%r403, [_Z16sw_kernel_affineILi32ELi352EEvPKhiPiS1_S2_iS2_ii_param_8];
	ld.param.u32 	%r391, [_Z16sw_kernel_affineILi32ELi352EEvPKhiPiS1_S2_iS2_ii_param_7];
	setp.eq.s32 	%p39, %r10, 10;
	max.s16 	%rs130, %rs17, %rs28;
	max.s16 	%rs131, %rs6, %rs130;
	cvt.s32.s16 	%r319, %rs131;
	add.s32 	%r320, %r418, %r319;
	max.s32 	%r321, %r320, 0;
	cvt.u16.u32 	%rs169, %r321;
	sub.s32 	%r322, %r57, %r391;
	sub.s32 	%r323, %r58, %r403;
	max.s32 	%r324, %r322, %r323;
	max.s32 	%r325, %r324, 0;
	cvt.u16.u32 	%rs180, %r325;
	cvt.s32.s16 	%r326, %rs5;
	sub.s32 	%r327, %r326, %r391;
	cvt.s32.s16 	%r328, %rs27;
	sub.s32 	%r329, %r328, %r403;
	max.s32 	%r330, %r327, %r329;
	max.s32 	%r331, %r330, 0;
	cvt.u16.u32 	%rs191, %r331;
	cvt.s32.s16 	%r62, %r321;
	cvt.s32.s16 	%r63, %r325;
	cvt.s32.s16 	%r332, %r331;
	max.s32 	%r333, %r63, %r332;
	max.s32 	%r334, %r62, %r333;
	max.s32 	%r420, %r420, %r334;
	mov.u16 	%rs189, %rs3;
	@%p39 bra 	$L__BB42_47;
	mov.b32 	%r419, -4;
	@%p20 bra 	$L__BB42_46;
	mov.u32 	%r336, %tid.x;
	mov.u32 	%r337, _ZZ16sw_kernel_affineILi32ELi352EEvPKhiPiS1_S2_iS2_iiE17s_query_seq_sdata;
	mad.lo.s32 	%r338, %r336, 11, %r337;
	ld.shared.u8 	%r339, [%r338+10];
	add.s32 	%r340, %r15, %r339;
	mov.u32 	%r341, _ZZ16sw_kernel_affineILi32ELi352EEvPKhiPiS1_S2_iS2_iiE17s_blosum62_matrix;
	add.s32 	%r342, %r341, %r340;
	ld.shared.s8 	%r419, [%r342];
$L__BB42_46:
	ld.param.u32 	%r404, [_Z16sw_kernel_affineILi32ELi352EEvPKhiPiS1_S2_iS2_ii_param_8];
	ld.param.u32 	%r392, [_Z16sw_kernel_affineILi32ELi352EEvPKhiPiS1_S2_iS2_ii_param_7];
	max.s16 	%rs132, %rs16, %rs27;
	max.s16 	%rs133, %rs5, %rs132;
	cvt.s32.s16 	%r343, %rs133;
	add.s32 	%r344, %r419, %r343;
	max.s32 	%r345, %r344, 0;
	cvt.u16.u32 	%rs70, %r345;
	sub.s32 	%r346, %r62, %r392;
	sub.s32 	%r347, %r63, %r404;
	max.s32 	%r348, %r346, %r347;
	max.s32 	%r349, %r348, 0;
	cvt.u16.u32 	%rs179, %r349;
	cvt.s32.s16 	%r350, %rs168;
	sub.s32 	%r351, %r350, %r392;
	cvt.s32.s16 	%r352, %rs190;
	sub.s32 	%r353, %r352, %r404;
	max.s32 	%r354, %r351, %r353;
	max.s32 	%r355, %r354, 0;
	cvt.u16.u32 	%rs190, %r355;
	cvt.s32.s16 	%r356, %r345;
	cvt.s32.s16 	%r357, %r349;
	cvt.s32.s16 	%r358, %r355;
	max.s32 	%r359, %r357, %r358;
	max.s32 	%r360, %r356, %r359;
	max.s32 	%r420, %r420, %r360;
	mov.u16 	%rs168, %rs70;
	mov.u16 	%rs189, %rs3;
$L__BB42_47:
	add.s32 	%r407, %r407, 1;
	add.s64 	%rd40, %rd40, 1;
	setp.ne.s32 	%p41, %r407, -1;
	@%p41 bra 	$L__BB42_13;
$L__BB42_48:
	mov.u32 	%r71, %tid.x;
	shl.b32 	%r361, %r71, 2;
	mov.u32 	%r362, _ZZ16sw_kernel_affineILi32ELi352EEvPKhiPiS1_S2_iS2_iiE17s_reduction_array;
	add.s32 	%r72, %r362, %r361;
	st.shared.u32 	[%r72], %r420;
	bar.warp.sync 	-1;
	setp.gt.u32 	%p42, %r71, 15;
	@%p42 bra 	$L__BB42_50;
	ld.shared.u32 	%r363, [%r72];
	ld.shared.u32 	%r364, [%r72+64];
	max.s32 	%r365, %r363, %r364;
	st.shared.u32 	[%r72], %r365;
$L__BB42_50:
	bar.warp.sync 	-1;
	setp.gt.u32 	%p43, %r71, 7;
	@%p43 bra 	$L__BB42_52;
	ld.shared.u32 	%r366, [%r72];
	ld.shared.u32 	%r367, [%r72+32];
	max.s32 	%r368, %r366, %r367;
	st.shared.u32 	[%r72], %r368;
$L__BB42_52:
	bar.warp.sync 	-1;
	setp.gt.u32 	%p44, %r71, 3;
	@%p44 bra 	$L__BB42_54;
	ld.shared.u32 	%r369, [%r72];
	ld.shared.u32 	%r370, [%r72+16];
	max.s32 	%r371, %r369, %r370;
	st.shared.u32 	[%r72], %r371;
$L__BB42_54:
	bar.warp.sync 	-1;
	setp.gt.u32 	%p45, %r71, 1;
	@%p45 bra 	$L__BB42_56;
	ld.shared.u32 	%r372, [%r72];
	ld.shared.u32 	%r373, [%r72+8];
	max.s32 	%r374, %r372, %r373;
	st.shared.u32 	[%r72], %r374;
$L__BB42_56:
	bar.warp.sync 	-1;
	setp.ne.s32 	%p46, %r71, 0;
	@%p46 bra 	$L__BB42_58;
	ld.shared.u32 	%r375, [%r72];
	ld.shared.u32 	%r376, [_ZZ16sw_kernel_affineILi32ELi352EEvPKhiPiS1_S2_iS2_iiE17s_reduction_array+4];
	max.s32 	%r377, %r375, %r376;
	st.shared.u32 	[%r72], %r377;
$L__BB42_58:
	setp.ne.s32 	%p47, %r71, 0;
	bar.warp.sync 	-1;
	@%p47 bra 	$L__BB42_60;
	ld.param.u64 	%rd37, [_Z16sw_kernel_affineILi32ELi352EEvPKhiPiS1_S2_iS2_ii_param_6];
	mov.u32 	%r378, %ctaid.x;
	ld.shared.u32 	%r379, [_ZZ16sw_kernel_affineILi32ELi352EEvPKhiPiS1_S2_iS2_iiE17s_reduction_array];
	cvta.to.global.u64 	%rd32, %rd37;
	mul.wide.u32 	%rd33, %r378, 4;
	add.s64 	%rd34, %rd32, %rd33;
	st.global.u32 	[%rd34], %r379;
$L__BB42_60:
	bar.sync 	0;
$L__BB42_61:
	ret;

}
	// .globl	_Z16sw_kernel_affineILi32ELi384EEvPKhiPiS1_S2_iS2_ii
.visible .entry _Z16sw_kernel_affineILi32ELi384EEvPKhiPiS1_S2_iS2_ii(
	.param .u64 .ptr .align 1 _Z16sw_kernel_affineILi32ELi384EEvPKhiPiS1_S2_iS2_ii_param_0,
	.param .u32 _Z16sw_kernel_affineILi32ELi384EEvPKhiPiS1_S2_iS2_ii_param_1,
	.param .u64 .ptr .align 1 _Z16sw_kernel_affineILi32ELi384EEvPKhiPiS1_S2_iS2_ii_param_2,
	.param .u64 .ptr .align 1 _Z16sw_kernel_affineILi32ELi384EEvPKhiPiS1_S2_iS2_ii_param_3,
	.param .u64 .ptr .align 1 _Z16sw_kernel_affineILi32ELi384EEvPKhiPiS1_S2_iS2_ii_param_4,
	.param .u32 _Z16sw_kernel_affineILi32ELi384EEvPKhiPiS1_S2_iS2_ii_param_5,
	.param .u64 .ptr .align 1 _Z16sw_kernel_affineILi32ELi384EEvPKhiPiS1_S2_iS2_ii_param_6,
	.param .u32 _Z16sw_kernel_affineILi32ELi384EEvPKhiPiS1_S2_iS2_ii_param_7,
	.param .u32 _Z16sw_kernel_affineILi32ELi384EEvPKhiPiS1_S2_iS2_ii_param_8
)
{
	.reg .pred 	%p<50>;
	.reg .b16 	%rs<218>;
	.reg .b32 	%r<454>;
	.reg .b64 	%rd<41>;
	// demoted variable
	.shared .align 1 .b8 _ZZ16sw_kernel_affineILi32ELi384EEvPKhiPiS1_S2_iS2_iiE17s_blosum62_matrix[400];
	// demoted variable
	.shared .align 1 .b8 _ZZ16sw_kernel_affineILi32ELi384EEvPKhiPiS1_S2_iS2_iiE17s_query_seq_sdata[384];
	// demoted variable
	.shared .align 4 .b8 _ZZ16sw_kernel_affineILi32ELi384EEvPKhiPiS1_S2_iS2_iiE17s_reduction_array[128];
	ld.param.u64 	%rd11, [_Z16sw_kernel_affineILi32ELi384EEvPKhiPiS1_S2_iS2_ii_param_0];
	ld.param.u32 	%r78, [_Z16sw_kernel_affineILi32ELi384EEvPKhiPiS1_S2_iS2_ii_param_1];
	ld.param.u64 	%rd12, [_Z16sw_kernel_affineILi32ELi384EEvPKhiPiS1_S2_iS2_ii_param_2];
	ld.param.u64 	%rd13, [_Z16sw_kernel_affineILi32ELi384EEvPKhiPiS1_S2_iS2_ii_param_3];
	ld.param.u64 	%rd14, [_Z16sw_kernel_affineILi32ELi384EEvPKhiPiS1_S2_iS2_ii_param_4];
	ld.param.u32 	%r81, [_Z16sw_kernel_affineILi32ELi384EEvPKhiPiS1_S2_iS2_ii_param_5];
	ld.param.u64 	%rd15, [_Z16sw_kernel_affineILi32ELi384EEvPKhiPiS1_S2_iS2_ii_param_6];
	cvta.to.global.u64 	%rd1, %rd15;
	mov.u32 	%r1, %ctaid.x;
	setp.ge.s32 	%p1, %r1, %r81;
	@%p1 bra 	$L__BB43_64;
	cvta.to.global.u64 	%rd16, %rd12;
	cvta.to.global.u64 	%rd17, %rd14;
	mul.wide.u32 	%rd18, %r1, 4;
	add.s64 	%rd19, %rd16, %rd18;
	ld.global.u32 	%r82, [%rd19];
	mul.wide.s32 	%rd20, %r82, 4;
	add.s64 	%rd21, %rd17, %rd20;
	ld.global.u32 	%r83, [%rd21+-4];
	ld.global.u32 	%r84, [%rd21];
	not.b32 	%r85, %r83;
	add.s32 	%r4, %r84, %r85;
	setp.ne.s32 	%p2, %r78, 0;
	setp.ne.s32 	%p3, %r4, 0;
	and.pred  	%p4, %p2, %p3;
	setp.lt.s32 	%p5, %r78, 385;
	and.pred  	%p6, %p5, %p4;
	setp.le.s32 	%p7, %r83, %r84;
	and.pred  	%p8, %p6, %p7;
	@%p8 bra 	$L__BB43_3;
	add.s64 	%rd36, %rd1, %rd18;
	mov.b32 	%r409, -1;
	st.global.u32 	[%rd36], %r409;
	bra.uni 	$L__BB43_64;
$L__BB43_3:
	mov.u32 	%r5, %tid.x;
	setp.gt.u32 	%p9, %r5, 399;
	@%p9 bra 	$L__BB43_6;
	cvt.u64.u32 	%rd22, %r5;
	mov.u64 	%rd23, blosum62_matrix_cuda_global;
	add.s64 	%rd38, %rd23, %rd22;
	mov.u32 	%r86, _ZZ16sw_kernel_affineILi32ELi384EEvPKhiPiS1_S2_iS2_iiE17s_blosum62_matrix;
	mov.u32 	%r436, %r5;
$L__BB43_5:
	ld.global.u8 	%rs115, [%rd38];
	add.s32 	%r87, %r86, %r436;
	st.shared.u8 	[%r87], %rs115;
	add.s32 	%r7, %r436, 32;
	add.s64 	%rd38, %rd38, 32;
	setp.lt.u32 	%p10, %r436, 368;
	mov.u32 	%r436, %r7;
	@%p10 bra 	$L__BB43_5;
$L__BB43_6:
	setp.gt.u32 	%p11, %r5, 383;
	@%p11 bra 	$L__BB43_11;
	cvt.u64.u32 	%rd24, %r5;
	cvta.to.global.u64 	%rd25, %rd11;
	add.s64 	%rd39, %rd25, %rd24;
	mov.u32 	%r88, _ZZ16sw_kernel_affineILi32ELi384EEvPKhiPiS1_S2_iS2_iiE17s_query_seq_sdata;
	mov.u32 	%r437, %r5;
$L__BB43_8:
	setp.ge.s32 	%p12, %r437, %r78;
	mov.b16 	%rs145, 0;
	@%p12 bra 	$L__BB43_10;
	ld.global.u8 	%rs145, [%rd39];
$L__BB43_10:
	add.s32 	%r89, %r88, %r437;
	st.shared.u8 	[%r89], %rs145;
	add.s32 	%r9, %r437, 32;
	add.s64 	%rd39, %rd39, 32;
	setp.lt.u32 	%p13, %r437, 352;
	mov.u32 	%r437, %r9;
	@%p13 bra 	$L__BB43_8;
$L__BB43_11:
	setp.lt.s32 	%p14, %r4, 1;
	mov.b32 	%r452, 0;
	@%p14 bra 	$L__BB43_51;
	ld.param.u32 	%r423, [_Z16sw_kernel_affineILi32ELi384EEvPKhiPiS1_S2_iS2_ii_param_8];
	ld.param.u32 	%r410, [_Z16sw_kernel_affineILi32ELi384EEvPKhiPiS1_S2_iS2_ii_param_7];
	cvt.s64.s32 	%rd26, %r83;
	mul.lo.s32 	%r92, %r5, 12;
	max.s32 	%r93, %r78, %r92;
	sub.s32 	%r10, %r93, %r92;
	min.s32 	%r94, %r410, %r423;
	neg.s32 	%r95, %r94;
	max.s32 	%r96, %r95, 0;
	cvt.u16.u32 	%rs3, %r96;
	cvt.s32.s16 	%r11, %r96;
	sub.s32 	%r438, %r83, %r84;
	cvta.to.global.u64 	%rd27, %rd13;
	add.s64 	%rd28, %rd26, %rd27;
	add.s64 	%rd40, %rd28, 1;
	mov.b32 	%r452, 0;
	mov.b16 	%rs182, 0;
	mov.u64 	%rd30, char_to_uint;
	mov.u16 	%rs183, %rs182;
	mov.u16 	%rs184, %rs182;
	mov.u16 	%rs185, %rs182;
	mov.u16 	%rs186, %rs182;
	mov.u16 	%rs187, %rs182;
	mov.u16 	%rs188, %rs182;
	mov.u16 	%rs189, %rs182;
	mov.u16 	%rs190, %rs182;
	mov.u16 	%rs191, %rs182;
	mov.u16 	%rs192, %rs182;
	mov.u16 	%rs193, %rs182;
	mov.u16 	%rs194, %rs182;
	mov.u16 	%rs195, %rs182;
	mov.u16 	%rs196, %rs182;
	mov.u16 	%rs197, %rs182;
	mov.u16 	%rs198, %rs182;
	mov.u16 	%rs199, %rs182;
	mov.u16 	%rs200, %rs182;
	mov.u16 	%rs201, %rs182;
	mov.u16 	%rs202, %rs182;
	mov.u16 	%rs203, %rs182;
	mov.u16 	%rs204, %rs182;
	mov.u16 	%rs205, %rs182;
	mov.u16 	%rs206, %rs182;
	mov.u16 	%rs207, %rs182;
	mov.u16 	%rs208, %rs182;
	mov.u16 	%rs209, %rs182;
	mov.u16 	%rs210, %rs182;
	mov.u16 	%rs211, %rs182;
	mov.u16 	%rs212, %rs182;
	mov.u16 	%rs213, %rs182;
	mov.u16 	%rs214, %rs182;
	mov.u16 	%rs215, %rs182;
	mov.u16 	%rs216, %rs182;
	mov.u16 	%rs217, %rs182;
$L__BB43_13:
	mov.u16 	%rs39, %rs217;
	mov.u16 	%rs38, %rs216;
	mov.u16 	%rs37, %rs215;
	mov.u16 	%rs36, %rs214;
	mov.u16 	%rs35, %rs213;
	mov.u16 	%rs34, %rs212;
	mov.u16 	%rs33, %rs211;
	mov.u16 	%rs32, %rs210;
	mov.u16 	%rs31, %rs209;
	mov.u16 	%rs30, %rs208;
	mov.u16 	%rs29, %rs207;
	mov.u16 	%rs27, %rs205;
	mov.u16 	%rs26, %rs204;
	mov.u16 	%rs25, %rs203;
	mov.u16 	%rs24, %rs202;
	mov.u16 	%rs23, %rs201;
	mov.u16 	%rs22, %rs200;
	mov.u16 	%rs21, %rs199;
	mov.u16 	%rs20, %rs198;
	mov.u16 	%rs19, %rs197;
	mov.u16 	%rs18, %rs196;
	mov.u16 	%rs17, %rs195;
	mov.u16 	%rs15, %rs193;
	mov.u16 	%rs14, %rs192;
	mov.u16 	%rs13, %rs191;
	mov.u16 	%rs12, %rs190;
	mov.u16 	%rs11, %rs189;
	mov.u16 	%rs10, %rs188;
	mov.u16 	%rs9, %rs187;
	mov.u16 	%rs8, %rs186;
	mov.u16 	%rs7, %rs185;
	mov.u16 	%rs6, %rs184;
	mov.u16 	%rs5, %rs183;
	setp.eq.s32 	%p15, %r10, 0;
	mov.u32 	%r97, %tid.x;
	setp.eq.s32 	%p16, %r97, 0;
	cvt.u32.u16 	%r98, %rs182;
	shfl.sync.up.b32	%r99|%p17, %r98, 1, 0, -1;
	cvt.u16.u32 	%rs118, %r99;
	cvt.u32.u16 	%r100, %rs194;
	shfl.sync.up.b32	%r101|%p18, %r100, 1, 0, -1;
	cvt.u16.u32 	%rs119, %r101;
	cvt.u32.u16 	%r102, %rs206;
	shfl.sync.up.b32	%r103|%p19, %r102, 1, 0, -1;
	cvt.u16.u32 	%rs120, %r103;
	selp.b16 	%rs40, 0, %rs118, %p16;
	selp.b16 	%rs41, 0, %rs119, %p16;
	selp.b16 	%rs42, 0, %rs120, %p16;
	ld.global.s8 	%rd29, [%rd40];
	add.s64 	%rd31, %rd30, %rd29;
	ld.const.u8 	%rs43, [%rd31];
	mul.wide.u16 	%r15, %rs43, 20;
	@%p15 bra 	$L__BB43_50;
	setp.gt.u16 	%p20, %rs43, 19;
	mov.b32 	%r440, -4;
	@%p20 bra 	$L__BB43_16;
	mov.u32 	%r105, %tid.x;
	mov.u32 	%r106, _ZZ16sw_kernel_affineILi32ELi384EEvPKhiPiS1_S2_iS2_iiE17s_query_seq_sdata;
	mad.lo.s32 	%r107, %r105, 12, %r106;
	ld.shared.u8 	%r108, [%r107];
	add.s32 	%r109, %r15, %r108;
	mov.u32 	%r110, _ZZ16sw_kernel_affineILi32ELi384EEvPKhiPiS1_S2_iS2_iiE17s_blosum62_matrix;
	add.s32 	%r111, %r110, %r109;
	ld.shared.s8 	%r440, [%r111];
$L__BB43_16:
	ld.param.u32 	%r424, [_Z16sw_kernel_affineILi32ELi384EEvPKhiPiS1_S2_iS2_ii_param_8];
	ld.param.u32 	%r411, [_Z16sw_kernel_affineILi32ELi384EEvPKhiPiS1_S2_iS2_ii_param_7];
	setp.eq.s32 	%p21, %r10, 1;
	max.s16 	%rs121, %rs41, %rs42;
	max.s16 	%rs122, %rs40, %rs121;
	cvt.s32.s16 	%r112, %rs122;
	add.s32 	%r113, %r440, %r112;
	max.s32 	%r114, %r113, 0;
	cvt.u16.u32 	%rs193, %r114;
	cvt.s32.s16 	%r115, %rs15;
	sub.s32 	%r116, %r115, %r411;
	cvt.s32.s16 	%r117, %rs39;
	sub.s32 	%r118, %r117, %r424;
	max.s32 	%r119, %r116, %r118;
	max.s32 	%r120, %r119, 0;
	cvt.u16.u32 	%rs217, %r120;
	cvt.s32.s16 	%r18, %r114;
	cvt.s32.s16 	%r121, %r120;
	max.s32 	%r122, %r11, %r121;
	max.s32 	%r123, %r18, %r122;
	max.s32 	%r452, %r452, %r123;
	mov.u16 	%rs183, %rs5;
	mov.u16 	%rs184, %rs6;
	mov.u16 	%rs185, %rs7;
	mov.u16 	%rs186, %rs8;
	mov.u16 	%rs187, %rs9;
	mov.u16 	%rs188, %rs10;
	mov.u16 	%rs189, %rs11;
	mov.u16 	%rs190, %rs12;
	mov.u16 	%rs191, %rs13;
	mov.u16 	%rs192, %rs14;
	mov.u16 	%rs195, %rs17;
	mov.u16 	%rs196, %rs18;
	mov.u16 	%rs197, %rs19;
	mov.u16 	%rs198, %rs20;
	mov.u16 	%rs199, %rs21;
	mov.u16 	%rs200, %rs22;
	mov.u16 	%rs201, %rs23;
	mov.u16 	%rs202, %rs24;
	mov.u16 	%rs203, %rs25;
	mov.u16 	%rs204, %rs26;
	mov.u16 	%rs205, %rs3;
	mov.u16 	%rs207, %rs29;
	mov.u16 	%rs208, %rs30;
	mov.u16 	%rs209, %rs31;
	mov.u16 	%rs210, %rs32;
	mov.u16 	%rs211, %rs33;
	mov.u16 	%rs212, %rs34;
	mov.u16 	%rs213, %rs35;
	mov.u16 	%rs214, %rs36;
	mov.u16 	%rs215, %rs37;
	mov.u16 	%rs216, %rs38;
	@%p21 bra 	$L__BB43_50;
	mov.b32 	%r441, -4;
	@%p20 bra 	$L__BB43_19;
	mov.u32 	%r125, %tid.x;
	mov.u32 	%r126, _ZZ16sw_kernel_affineILi32ELi384EEvPKhiPiS1_S2_iS2_iiE17s_query_seq_sdata;
	mad.lo.s32 	%r127, %r125, 12, %r126;
	ld.shared.u8 	%r128, [%r127+1];
	add.s32 	%r129, %r15, %r128;
	mov.u32 	%r130, _ZZ16sw_kernel_affineILi32ELi384EEvPKhiPiS1_S2_iS2_iiE17s_blosum62_matrix;
	add.s32 	%r131, %r130, %r129;
	ld.shared.s8 	%r441, [%r131];
$L__BB43_19:
	ld.param.u32 	%r425, [_Z16sw_kernel_affineILi32ELi384EEvPKhiPiS1_S2_iS2_ii_param_8];
	ld.param.u32 	%r412, [_Z16sw_kernel_affineILi32ELi384EEvPKhiPiS1_S2_iS2_ii_param_7];
	setp.eq.s32 	%p23, %r10, 2;
	max.s16 	%rs123, %rs27, %rs39;
	max.s16 	%rs124, %rs15, %rs123;
	cvt.s32.s16 	%r132, %rs124;
	add.s32 	%r133, %r441, %r132;
	max.s32 	%r134, %r133, 0;
	cvt.u16.u32 	%rs192, %r134;
	sub.s32 	%r135, %r18, %r412;
	sub.s32 	%r136, %r11, %r425;
	max.s32 	%r137, %r135, %r136;
	max.s32 	%r138, %r137, 0;
	cvt.u16.u32 	%rs204, %r138;
	cvt.s32.s16 	%r139, %rs14;
	sub.s32 	%r140, %r139, %r412;
	cvt.s32.s16 	%r141, %rs38;
	sub.s32 	%r142, %r141, %r425;
	max.s32 	%r143, %r140, %r142;
	max.s32 	%r144, %r143, 0;
	cvt.u16.u32 	%rs216, %r144;
	cvt.s32.s16 	%r22, %r134;
	cvt.s32.s16 	%r23, %r138;
	cvt.s32.s16 	%r145, %r144;
	max.s32 	%r146, %r23, %r145;
	max.s32 	%r147, %r22, %r146;
	max.s32 	%r452, %r452, %r147;
	mov.u16 	%rs183, %rs5;
	mov.u16 	%rs184, %rs6;
	mov.u16 	%rs185, %rs7;
	mov.u16 	%rs186, %rs8;
	mov.u16 	%rs187, %rs9;
	mov.u16 	%rs188, %rs10;
	mov.u16 	%rs189, %rs11;
	mov.u16 	%rs190, %rs12;
	mov.u16 	%rs191, %rs13;
	mov.u16 	%rs195, %rs17;
	mov.u16 	%rs196, %rs18;
	mov.u16 	%rs197, %rs19;
	mov.u16 	%rs198, %rs20;
	mov.u16 	%rs199, %rs21;
	mov.u16 	%rs200, %rs22;
	mov.u16 	%rs201, %rs23;
	mov.u16 	%rs202, %rs24;
	mov.u16 	%rs203, %rs25;
	mov.u16 	%rs205, %rs3;
	mov.u16 	%rs207, %rs29;
	mov.u16 	%rs208, %rs30;
	mov.u16 	%rs209, %rs31;
	mov.u16 	%rs210, %rs32;
	mov.u16 	%rs211, %rs33;
	mov.u16 	%rs212, %rs34;
	mov.u16 	%rs213, %rs35;
	mov.u16 	%rs214, %rs36;
	mov.u16 	%rs215, %rs37;
	@%p23 bra 	$L__BB43_50;
	mov.b32 	%r442, -4;
	@%p20 bra 	$L__BB43_22;
	mov.u32 	%r149, %tid.x;
	mov.u32 	%r150, _ZZ16sw_kernel_affineILi32ELi384EEvPKhiPiS1_S2_iS2_iiE17s_query_seq_sdata;
	mad.lo.s32 	%r151, %r149, 12, %r150;
	ld.shared.u8 	%r152, [%r151+2];
	add.s32 	%r153, %r15, %r152;
	mov.u32 	%r154, _ZZ16sw_kernel_affineILi32ELi384EEvPKhiPiS1_S2_iS2_iiE17s_blosum62_matrix;
	add.s32 	%r155, %r154, %r153;
	ld.shared.s8 	%r442, [%r155];
$L__BB43_22:
	ld.param.u32 	%r426, [_Z16sw_kernel_affineILi32ELi384EEvPKhiPiS1_S2_iS2_ii_param_8];
	ld.param.u32 	%r413, [_Z16sw_kernel_affineILi32ELi384EEvPKhiPiS1_S2_iS2_ii_param_7];
	setp.eq.s32 	%p25, %r10, 3;
	max.s16 	%rs125, %rs26, %rs38;
	max.s16 	%rs126, %rs14, %rs125;
	cvt.s32.s16 	%r156, %rs126;
	add.s32 	%r157, %r442, %r156;
	max.s32 	%r158, %r157, 0;
	cvt.u16.u32 	%rs191, %r158;
	sub.s32 	%r159, %r22, %r413;
	sub.s32 	%r160, %r23, %r426;
	max.s32 	%r161, %r159, %r160;
	max.s32 	%r162, %r161, 0;
	cvt.u16.u32 	%rs203, %r162;
	cvt.s32.s16 	%r163, %rs13;
	sub.s32 	%r164, %r163, %r413;
	cvt.s32.s16 	%r165, %rs37;
	sub.s32 	%r166, %r165, %r426;
	max.s32 	%r167, %r164, %r166;
	max.s32 	%r168, %r167, 0;
	cvt.u16.u32 	%rs215, %r168;
	cvt.s32.s16 	%r27, %r158;
	cvt.s32.s16 	%r28, %r162;
	cvt.s32.s16 	%r169, %r168;
	max.s32 	%r170, %r28, %r169;
	max.s32 	%r171, %r27, %r170;
	max.s32 	%r452, %r452, %r171;
	mov.u16 	%rs183, %rs5;
	mov.u16 	%rs184, %rs6;
	mov.u16 	%rs185, %rs7;
	mov.u16 	%rs186, %rs8;
	mov.u16 	%rs187, %rs9;
	mov.u16 	%rs188, %rs10;
	mov.u16 	%rs189, %rs11;
	mov.u16 	%rs190, %rs12;
	mov.u16 	%rs195, %rs17;
	mov.u16 	%rs196, %rs18;
	mov.u16 	%rs197, %rs19;
	mov.u16 	%rs198, %rs20;
	mov.u16 	%rs199, %rs21;
	mov.u16 	%rs200, %rs22;
	mov.u16 	%rs201, %rs23;
	mov.u16 	%rs202, %rs24;
	mov.u16 	%rs205, %rs3;
	mov.u16 	%rs207, %rs29;
	mov.u16 	%rs208, %rs30;
	mov.u16 	%rs209, %rs31;
	mov.u16 	%rs210, %rs32;
	mov.u16 	%rs211, %rs33;
	mov.u16 	%rs212, %rs34;
	mov.u16 	%rs213, %rs35;
	mov.u16 	%rs214, %rs36;
	@%p25 bra 	$L__BB43_50;
	mov.b32 	%r443, -4;
	@%p20 bra 	$L__BB43_25;
	mov.u32 	%r173, %tid.x;
	mov.u32 	%r174, _ZZ16sw_kernel_affineILi32ELi384EEvPKhiPiS1_S2_iS2_iiE17s_query_seq_sdata;
	mad.lo.s32 	%r175, %r173, 12, %r174;
	ld.shared.u8 	%r176, [%r175+3];
	add.s32 	%r177, %r15, %r176;
	mov.u32 	%r178, _ZZ16sw_kernel_affineILi32ELi384EEvPKhiPiS1_S2_iS2_iiE17s_blosum62_matrix;
	add.s32 	%r179, %r178, %r177;
	ld.shared.s8 	%r443, [%r179];
$L__BB43_25:
	ld.param.u32 	%r427, [_Z16sw_kernel_affineILi32ELi384EEvPKhiPiS1_S2_iS2_ii_param_8];
	ld.param.u32 	%r414, [_Z16sw_kernel_affineILi32ELi384EEvPKhiPiS1_S2_iS2_ii_param_7];
	setp.eq.s32 	%p27, %r10, 4;
	max.s16 	%rs127, %rs25, %rs37;
	max.s16 	%rs128, %rs13, %rs127;
	cvt.s32.s16 	%r180, %rs128;
	add.s32 	%r181, %r443, %r180;
	max.s32 	%r182, %r181, 0;
	cvt.u16.u32 	%rs190, %r182;
	sub.s32 	%r183, %r27, %r414;
	sub.s32 	%r184, %r28, %r427;
	max.s32 	%r185, %r183, %r184;
	max.s32 	%r186, %r185, 0;
	cvt.u16.u32 	%rs202, %r186;
	cvt.s32.s16 	%r187, %rs12;
	sub.s32 	%r188, %r187, %r414;
	cvt.s32.s16 	%r189, %rs36;
	sub.s32 	%r190, %r189, %r427;
	max.s32 	%r191, %r188, %r190;
	max.s32 	%r192, %r191, 0;
	cvt.u16.u32 	%rs214, %r192;
	cvt.s32.s16 	%r32, %r182;
	cvt.s32.s16 	%r33, %r186;
	cvt.s32.s16 	%r193, %r192;
	max.s32 	%r194, %r33, %r193;
	max.s32 	%r195, %r32, %r194;
	max.s32 	%r452, %r452, %r195;
	mov.u16 	%rs183, %rs5;
	mov.u16 	%rs184, %rs6;
	mov.u16 	%rs185, %rs7;
	mov.u16 	%rs186, %rs8;
	mov.u16 	%rs187, %rs9;
	mov.u16 	%rs188, %rs10;
	mov.u16 	%rs189, %rs11;
	mov.u16 	%rs195, %rs17;
	mov.u16 	%rs196, %rs18;
	mov.u16 	%rs197, %rs19;
	mov.u16 	%rs198, %rs20;
	mov.u16 	%rs199, %rs21;
	mov.u16 	%rs200, %rs22;
	mov.u16 	%rs201, %rs23;
	mov.u16 	%rs205, %rs3;
	mov.u16 	%rs207, %rs29;
	mov.u16 	%rs208, %rs30;
	mov.u16 	%rs209, %rs31;
	mov.u16 	%rs210, %rs32;
	mov.u16 	%rs211, %rs33;
	mov.u16 	%rs212, %rs34;
	mov.u16 	%rs213, %rs35;
	@%p27 bra 	$L__BB43_50;
	mov.b32 	%r444, -4;
	@%p20 bra 	$L__BB43_28;
	mov.u32 	%r197, %tid.x;
	mov.u32 	%r198, _ZZ16sw_kernel_affineILi32ELi384EEvPKhiPiS1_S2_iS2_iiE17s_query_seq_sdata;
	mad.lo.s32 	%r199, %r197, 12, %r198;
	ld.shared.u8 	%r200, [%r199+4];
	add.s32 	%r201, %r15, %r200;
	mov.u32 	%r202, _ZZ16sw_kernel_affineILi32ELi384EEvPKhiPiS1_S2_iS2_iiE17s_blosum62_matrix;
	add.s32 	%r203, %r202, %r201;
	ld.shared.s8 	%r444, [%r203];
$L__BB43_28:
	ld.param.u32 	%r428, [_Z16sw_kernel_affineILi32ELi384EEvPKhiPiS1_S2_iS2_ii_param_8];
	ld.param.u32 	%r415, [_Z16sw_kernel_affineILi32ELi384EEvPKhiPiS1_S2_iS2_ii_param_7];
	setp.eq.s32 	%p29, %r10, 5;
	max.s16 	%rs129, %rs24, %rs36;
	max.s16 	%rs130, %rs12, %rs129;
	cvt.s32.s16 	%r204, %rs130;
	add.s32 	%r205, %r444, %r204;
	max.s32 	%r206, %r205, 0;
	cvt.u16.u32 	%rs189, %r206;
	sub.s32 	%r207, %r32, %r415;
	sub.s32 	%r208, %r33, %r428;
	max.s32 	%r209, %r207, %r208;
	max.s32 	%r210, %r209, 0;
	cvt.u16.u32 	%rs201, %r210;
	cvt.s32.s16 	%r211, %rs11;
	sub.s32 	%r212, %r211, %r415;
	cvt.s32.s16 	%r213, %rs35;
	sub.s32 	%r214, %r213, %r428;
	max.s32 	%r215, %r212, %r214;
	max.s32 	%r216, %r215, 0;
	cvt.u16.u32 	%rs213, %r216;
	cvt.s32.s16 	%r37, %r206;
	cvt.s32.s16 	%r38, %r210;
	cvt.s32.s16 	%r217, %r216;
	max.s32 	%r218, %r38, %r217;
	max.s32 	%r219, %r37, %r218;
	max.s32 	%r452, %r452, %r219;
	mov.u16 	%rs183, %rs5;
	mov.u16 	%rs184, %rs6;
	mov.u16 	%rs185, %rs7;
	mov.u16 	%rs186, %rs8;
	mov.u16 	%rs187, %rs9;
	mov.u16 	%rs188, %rs10;
	mov.u16 	%rs195, %rs17;
	mov.u16 	%rs196, %rs18;
	mov.u16 	%rs197, %rs19;
	mov.u16 	%rs198, %rs20;
	mov.u16 	%rs199, %rs21;
	mov.u16 	%rs200, %rs22;
	mov.u16 	%rs205, %rs3;
	mov.u16 	%rs207, %rs29;
	mov.u16 	%rs208, %rs30;
	mov.u16 	%rs209, %rs31;
	mov.u16 	%rs210, %rs32;
	mov.u16 	%rs211, %rs33;
	mov.u16 	%rs212, %rs34;
	@%p29 bra 	$L__BB43_50;
	mov.b32 	%r445, -4;
	@%p20 bra 	$L__BB43_31;
	mov.u32 	%r221, %tid.x;
	mov.u32 	%r222, _ZZ16sw_kernel_affineILi32ELi384EEvPKhiPiS1_S2_iS2_iiE17s_query_seq_sdata;
	mad.lo.s32 	%r223, %r221, 12, %r222;
	ld.shared.u8 	%r224, [%r223+5];
	add.s32 	%r225, %r15, %r224;
	mov.u32 	%r226, _ZZ16sw_kernel_affineILi32ELi384EEvPKhiPiS1_S2_iS2_iiE17s_blosum62_matrix;
	add.s32 	%r227, %r226, %r225;
	ld.shared.s8 	%r445, [%r227];
$L__BB43_31:
	ld.param.u32 	%r429, [_Z16sw_kernel_affineILi32ELi384EEvPKhiPiS1_S2_iS2_ii_param_8];
	ld.param.u32 	%r416, [_Z16sw_kernel_affineILi32ELi384EEvPKhiPiS1_S2_iS2_ii_param_7];
	setp.eq.s32 	%p31, %r10, 6;
	max.s16 	%rs131, %rs23, %rs35;
	max.s16 	%rs132, %rs11, %rs131;
	cvt.s32.s16 	%r228, %rs132;
	add.s32 	%r229, %r445, %r228;
	max.s32 	%r230, %r229, 0;
	cvt.u16.u32 	%rs188, %r230;
	sub.s32 	%r231, %r37, %r416;
	sub.s32 	%r232, %r38, %r429;
	max.s32 	%r233, %r231, %r232;
	max.s32 	%r234, %r233, 0;
	cvt.u16.u32 	%rs200, %r234;
	cvt.s32.s16 	%r235, %rs10;
	sub.s32 	%r236, %r235, %r416;
	cvt.s32.s16 	%r237, %rs34;
	sub.s32 	%r238, %r237, %r429;
	max.s32 	%r239, %r236, %r238;
	max.s32 	%r240, %r239, 0;
	cvt.u16.u32 	%rs212, %r240;
	cvt.s32.s16 	%r42, %r230;
	cvt.s32.s16 	%r43, %r234;
	cvt.s32.s16 	%r241, %r240;
	max.s32 	%r242, %r43, %r241;
	max.s32 	%r243, %r42, %r242;
	max.s32 	%r452, %r452, %r243;
	mov.u16 	%rs183, %rs5;
	mov.u16 	%rs184, %rs6;
	mov.u16 	%rs185, %rs7;
	mov.u16 	%rs186, %rs8;
	mov.u16 	%rs187, %rs9;
	mov.u16 	%rs195, %rs17;
	mov.u16 	%rs196, %rs18;
	mov.u16 	%rs197, %rs19;
	mov.u16 	%rs198, %rs20;
	mov.u16 	%rs199, %rs21;
	mov.u16 	%rs205, %rs3;
	mov.u16 	%rs207, %rs29;
	mov.u16 	%rs208, %rs30;
	mov.u16 	%rs209, %rs31;
	mov.u16 	%rs210, %rs32;
	mov.u16 	%rs211, %rs33;
	@%p31 bra 	$L__BB43_50;
	mov.b32 	%r446, -4;
	@%p20 bra 	$L__BB43_34;
	mov.u32 	%r245, %tid.x;
	mov.u32 	%r246, _ZZ16sw_kernel_affineILi32ELi384EEvPKhiPiS1_S2_iS2_iiE17s_query_seq_sdata;
	mad.lo.s32 	%r247, %r245, 12, %r246;
	ld.shared.u8 	%r248, [%r247+6];
	add.s32 	%r249, %r15, %r248;
	mov.u32 	%r250, _ZZ16sw_kernel_affineILi32ELi384EEvPKhiPiS1_S2_iS2_iiE17s_blosum62_matrix;
	add.s32 	%r251, %r250, %r249;
	ld.shared.s8 	%r446, [%r251];
$L__BB43_34:
	ld.param.u32 	%r430, [_Z16sw_kernel_affineILi32ELi384EEvPKhiPiS1_S2_iS2_ii_param_8];
	ld.param.u32 	%r417, [_Z16sw_kernel_affineILi32ELi384EEvPKhiPiS1_S2_iS2_ii_param_7];
	setp.eq.s32 	%p33, %r10, 7;
	max.s16 	%rs133, %rs22, %rs34;
	max.s16 	%rs134, %rs10, %rs133;
	cvt.s32.s16 	%r252, %rs134;
	add.s32 	%r253, %r446, %r252;
	max.s32 	%r254, %r253, 0;
	cvt.u16.u32 	%rs187, %r254;
	sub.s32 	%r255, %r42, %r417;
	sub.s32 	%r256, %r43, %r430;
	max.s32 	%r257, %r255, %r256;
	max.s32 	%r258, %r257, 0;
	cvt.u16.u32 	%rs199, %r258;
	cvt.s32.s16 	%r259, %rs9;
	sub.s32 	%r260, %r259, %r417;
	cvt.s32.s16 	%r261, %rs33;
	sub.s32 	%r262, %r261, %r430;
	max.s32 	%r263, %r260, %r262;
	max.s32 	%r264, %r263, 0;
	cvt.u16.u32 	%rs211, %r264;
	cvt.s32.s16 	%r47, %r254;
	cvt.s32.s16 	%r48, %r258;
	cvt.s32.s16 	%r265, %r264;
	max.s32 	%r266, %r48, %r265;
	max.s32 	%r267, %r47, %r266;
	max.s32 	%r452, %r452, %r267;
	mov.u16 	%rs183, %rs5;
	mov.u16 	%rs184, %rs6;
	mov.u16 	%rs185, %rs7;
	mov.u16 	%rs186, %rs8;
	mov.u16 	%rs195, %rs17;
	mov.u16 	%rs196, %rs18;
	mov.u16 	%rs197, %rs19;
	mov.u16 	%rs198, %rs20;
	mov.u16 	%rs205, %rs3;
	mov.u16 	%rs207, %rs29;
	mov.u16 	%rs208, %rs30;
	mov.u16 	%rs209, %rs31;
	mov.u16 	%rs210, %rs32;
	@%p33 bra 	$L__BB43_50;
	mov.b32 	%r447, -4;
	@%p20 bra 	$L__BB43_37;
	mov.u32 	%r269, %tid.x;
	mov.u32 	%r270, _ZZ16sw_kernel_affineILi32ELi384EEvPKhiPiS1_S2_iS2_iiE17s_query_seq_sdata;
	mad.lo.s32 	%r271, %r269, 12, %r270;
	ld.shared.u8 	%r272, [%r271+7];
	add.s32 	%r273, %r15, %r272;
	mov.u32 	%r274, _ZZ16sw_kernel_affineILi32ELi384EEvPKhiPiS1_S2_iS2_iiE17s_blosum62_matrix;
	add.s32 	%r275, %r274, %r273;
	ld.shared.s8 	%r447, [%r275];
$L__BB43_37:
	ld.param.u32 	%r431, [_Z16sw_kernel_affineILi32ELi384EEvPKhiPiS1_S2_iS2_ii_param_8];
	ld.param.u32 	%r418, [_Z16sw_kernel_affineILi32ELi384EEvPKhiPiS1_S2_iS2_ii_param_7];
	setp.eq.s32 	%p35, %r10, 8;
	max.s16 	%rs135, %rs21, %rs33;
	max.s16 	%rs136, %rs9, %rs135;
	cvt.s32.s16 	%r276, %rs136;
	add.s32 	%r277, %r447, %r276;
	max.s32 	%r278, %r277, 0;
	cvt.u16.u32 	%rs186, %r278;
	sub.s32 	%r279, %r47, %r418;
	sub.s32 	%r280, %r48, %r431;
	max.s32 	%r281, %r279, %r280;
	max.s32 	%r282, %r281, 0;
	cvt.u16.u32 	%rs198, %r282;
	cvt.s32.s16 	%r283, %rs8;
	sub.s32 	%r284, %r283, %r418;
	cvt.s32.s16 	%r285, %rs32;
	sub.s32 	%r286, %r285, %r431;
	max.s32 	%r287, %r284, %r286;
	max.s32 	%r288, %r287, 0;
	cvt.u16.u32 	%rs210, %r288;
	cvt.s32.s16 	%r52, %r278;
	cvt.s32.s16 	%r53, %r282;
	cvt.s32.s16 	%r289, %r288;
	max.s32 	%r290, %r53, %r289;
	max.s32 	%r291, %r52, %r290;
	max.s32 	%r452, %r452, %r291;
	mov.u16 	%rs183, %rs5;
	mov.u16 	%rs184, %rs6;
	mov.u16 	%rs185, %rs7;
	mov.u16 	%rs195, %rs17;
	mov.u16 	%rs196, %rs18;
	mov.u16 	%rs197, %rs19;
	mov.u16 	%rs205, %rs3;
	mov.u16 	%rs207, %rs29;
	mov.u16 	%rs208, %rs30;
	mov.u16 	%rs209, %rs31;
	@%p35 bra 	$L__BB43_50;
	mov.b32 	%r448, -4;
	@%p20 bra 	$L__BB43_40;
	mov.u32 	%r293, %tid.x;
	mov.u32 	%r294, _ZZ16sw_kernel_affineILi32ELi384EEvPKhiPiS1_S2_iS2_iiE17s_query_seq_sdata;
	mad.lo.s32 	%r295, %r293, 12, %r294;
	ld.shared.u8 	%r296, [%r295+8];
	add.s32 	%r297, %r15, %r296;
	mov.u32 	%r298, _ZZ16sw_kernel_affineILi32ELi384EEvPKhiPiS1_S2_iS2_iiE17s_blosum62_matrix;
	add.s32 	%r299, %r298, %r297;
	ld.shared.s8 	%r448, [%r299];
$L__BB43_40:
	ld.param.u32 	%r432, [_Z16sw_kernel_affineILi32ELi384EEvPKhiPiS1_S2_iS2_ii_param_8];
	ld.param.u32 	%r419, [_Z16sw_kernel_affineILi32ELi384EEvPKhiPiS1_S2_iS2_ii_param_7];
	setp.eq.s32 	%p37, %r10, 9;
	max.s16 	%rs137, %rs20, %rs32;
	max.s16 	%rs138, %rs8, %rs137;
	cvt.s32.s16 	%r300, %rs138;
	add.s32 	%r301, %r448, %r300;
	max.s32 	%r302, %r301, 0;
	cvt.u16.u32 	%rs185, %r302;
	sub.s32 	%r303, %r52, %r419;
	sub.s32 	%r304, %r53, %r432;
	max.s32 	%r305, %r303, %r304;
	max.s32 	%r306, %r305, 0;
	cvt.u16.u32 	%rs197, %r306;
	cvt.s32.s16 	%r307, %rs7;
	sub.s32 	%r308, %r307, %r419;
	cvt.s32.s16 	%r309, %rs31;
	sub.s32 	%r310, %r309, %r432;
	max.s32 	%r311, %r308, %r310;
	max.s32 	%r312, %r311, 0;
	cvt.u16.u32 	%rs209, %r312;
	cvt.s32.s16 	%r57, %r302;
	cvt.s32.s16 	%r58, %r306;
	cvt.s32.s16 	%r313, %r312;
	max.s32 	%r314, %r58, %r313;
	max.s32 	%r315, %r57, %r314;
	max.s32 	%r452, %r452, %r315;
	mov.u16 	%rs183, %rs5;
	mov.u16 	%rs184, %rs6;
	mov.u16 	%rs195, %rs17;
	mov.u16 	%rs196, %rs18;
	mov.u16 	%rs205, %rs3;
	mov.u16 	%rs207, %rs29;
	mov.u16 	%rs208, %rs30;
	@%p37 bra 	$L__BB43_50;
	mov.b32 	%r449, -4;
	@%p20 bra 	$L__BB43_43;
	mov.u32 	%r317, %tid.x;
	mov.u32 	%r318, _ZZ16sw_kernel_affineILi32ELi384EEvPKhiPiS1_S2_iS2_iiE17s_query_seq_sdata;
	mad.lo.s32 	%r319, %r317, 12, %r318;
	ld.shared.u8 	%r320, [%r319+9];
	add.s32 	%r321, %r15, %r320;
	mov.u32 	%r322, _ZZ16sw_kernel_affineILi32ELi384EEvPKhiPiS1_S2_iS2_iiE17s_blosum62_matrix;
	add.s32 	%r323, %r322, %r321;
	ld.shared.s8 	%r449, [%r323];
$L__BB43_43:
	ld.param.u32 	%r433, [_Z16sw_kernel_affineILi32ELi384EEvPKhiPiS1_S2_iS2_ii_param_8];
	ld.param.u32 	%r420, [_Z16sw_kernel_affineILi32ELi384EEvPKhiPiS1_S2_iS2_ii_param_7];
	setp.eq.s32 	%p39, %r10, 10;
	max.s16 	%rs139, %rs19, %rs31;
	max.s16 	%rs140, %rs7, %rs139;
	cvt.s32.s16 	%r324, %rs140;
	add.s32 	%r325, %r449, %r324;
	max.s32 	%r326, %r325, 0;
	cvt.u16.u32 	%rs184, %r326;
	sub.s32 	%r327, %r57, %r420;
	sub.s32 	%r328, %r58, %r433;
	max.s32 	%r329, %r327, %r328;
	max.s32 	%r330, %r329, 0;
	cvt.u16.u32 	%rs196, %r330;
	cvt.s32.s16 	%r331, %rs6;
	sub.s32 	%r332, %r331, %r420;
	cvt.s32.s16 	%r333, %rs30;
	sub.s32 	%r334, %r333, %r433;
	max.s32 	%r335, %r332, %r334;
	max.s32 	%r336, %r335, 0;
	cvt.u16.u32 	%rs208, %r336;
	cvt.s32.s16 	%r62, %r326;
	cvt.s32.s16 	%r63, %r330;
	cvt.s32.s16 	%r337, %r336;
	max.s32 	%r338, %r63, %r337;
	max.s32 	%r339, %r62, %r338;
	max.s32 	%r452, %r452, %r339;
	mov.u16 	%rs183, %rs5;
	mov.u16 	%rs195, %rs17;
	mov.u16 	%rs205, %rs3;
	mov.u16 	%rs207, %rs29;
	@%p39 bra 	$L__BB43_50;
	mov.b32 	%r450, -4;
	@%p20 bra 	$L__BB43_46;
	mov.u32 	%r341, %tid.x;
	mov.u32 	%r342, _ZZ16sw_kernel_affineILi32ELi384EEvPKhiPiS1_S2_iS2_iiE17s_query_seq_sdata;
	mad.lo.s32 	%r343, %r341, 12, %r342;
	ld.shared.u8 	%r344, [%r343+10];
	add.s32 	%r345, %r15, %r344;
	mov.u32 	%r346, _ZZ16sw_kernel_affineILi32ELi384EEvPKhiPiS1_S2_iS2_iiE17s_blosum62_matrix;
	add.s32 	%r347, %r346, %r345;
	ld.shared.s8 	%r450, [%r347];
$L__BB43_46:
	ld.param.u32 	%r434, [_Z16sw_kernel_affineILi32ELi384EEvPKhiPiS1_S2_iS2_ii_param_8];
	ld.param.u32 	%r421, [_Z16sw_kernel_affineILi32ELi384EEvPKhiPiS1_S2_iS2_ii_param_7];
	setp.eq.s32 	%p41, %r10, 11;
	max.s16 	%rs141, %rs18, %rs30;
	max.s16 	%rs142, %rs6, %rs141;
	cvt.s32.s16 	%r348, %rs142;
	add.s32 	%r349, %r450, %r348;
	max.s32 	%r350, %r349, 0;
	cvt.u16.u32 	%rs183, %r350;
	sub.s32 	%r351, %r62, %r421;
	sub.s32 	%r352, %r63, %r434;
	max.s32 	%r353, %r351, %r352;
	max.s32 	%r354, %r353, 0;
	cvt.u16.u32 	%rs195, %r354;
	cvt.s32.s16 	%r355, %rs5;
	sub.s32 	%r356, %r355, %r421;
	cvt.s32.s16 	%r357, %rs29;
	sub.s32 	%r358, %r357, %r434;
	max.s32 	%r359, %r356, %r358;
	max.s32 	%r360, %r359, 0;
	cvt.u16.u32 	%rs207, %r360;
	cvt.s32.s16 	%r67, %r350;
	cvt.s32.s16 	%r68, %r354;
	cvt.s32.s16 	%r361, %r360;
	max.s32 	%r362, %r68, %r361;
	max.s32 	%r363, %r67, %r362;
	max.s32 	%r452, %r452, %r363;
	mov.u16 	%rs205, %rs3;
	@%p41 bra 	$L__BB43_50;
	mov.b32 	%r451, -4;
	@%p20 bra 	$L__BB43_49;
	mov.u32 	%r365, %tid.x;
	mov.u32 	%r366, _ZZ16sw_kernel_affineILi32ELi384EEvPKhiPiS1_S2_iS2_iiE17s_query_seq_sdata;
	mad.lo.s32 	%r367, %r365, 12, %r366;
	ld.shared.u8 	%r368, [%r367+11];
	add.s32 	%r369, %r15, %r368;
	mov.u32 	%r370, _ZZ16sw_kernel_affineILi32ELi384EEvPKhiPiS1_S2_iS2_iiE17s_blosum62_matrix;
	add.s32 	%r371, %r370, %r369;
	ld.shared.s8 	%r451, [%r371];
$L__BB43_49:
	ld.param.u32 	%r435, [_Z16sw_kernel_affineILi32ELi384EEvPKhiPiS1_S2_iS2_ii_param_8];
	ld.param.u32 	%r422, [_Z16sw_kernel_affineILi32ELi384EEvPKhiPiS1_S2_iS2_ii_param_7];
	max.s16 	%rs143, %rs17, %rs29;
	max.s16 	%rs144, %rs5, %rs143;
	cvt.s32.s16 	%r372, %rs144;
	add.s32 	%r373, %r451, %r372;
	max.s32 	%r374, %r373, 0;
	cvt.u16.u32 	%rs76, %r374;
	sub.s32 	%r375, %r67, %r422;
	sub.s32 	%r376, %r68, %r435;
	max.s32 	%r377, %r375, %r376;
	max.s32 	%r378, %r377, 0;
	cvt.u16.u32 	%rs194, %r378;
	cvt.s32.s16 	%r379, %rs182;
	sub.s32 	%r380, %r379, %r422;
	cvt.s32.s16 	%r381, %rs206;
	sub.s32 	%r382, %r381, %r435;
	max.s32 	%r383, %r380, %r382;
	max.s32 	%r384, %r383, 0;
	cvt.u16.u32 	%rs206, %r384;
	cvt.s32.s16 	%r385, %r374;
	cvt.s32.s16 	%r386, %r378;
	cvt.s32.s16 	%r387, %r384;
	max.s32 	%r388, %r386, %r387;
	max.s32 	%r389, %r385, %r388;
	max.s32 	%r452, %r452, %r389;
	mov.u16 	%rs182, %rs76;
	mov.u16 	%rs205, %rs3;
$L__BB43_50:
	add.s32 	%r438, %r438, 1;
	add.s64 	%rd40, %rd40, 1;
	setp.ne.s32 	%p43, %r438, -1;
	@%p43 bra 	$L__BB43_13;
$L__BB43_51:
	mov.u32 	%r76, %tid.x;
	shl.b32 	%r390, %r76, 2;
	mov.u32 	%r391, _ZZ16sw_kernel_affineILi32ELi384EEvPKhiPiS1_S2_iS2_iiE17s_reduction_array;
	add.s32 	%r77, %r391, %r390;
	st.shared.u32 	[%r77], %r452;
	bar.warp.sync 	-1;
	setp.gt.u32 	%p44, %r76, 15;
	@%p44 bra 	$L__BB43_53;
	ld.shared.u32 	%r392, [%r77];
	ld.shared.u32 	%r393, [%r77+64];
	max.s32 	%r394, %r392, %r393;
	st.shared.u32 	[%r77], %r394;
$L__BB43_53:
	bar.warp.sync 	-1;
	setp.gt.u32 	%p45, %r76, 7;
	@%p45 bra 	$L__BB43_55;
	ld.shared.u32 	%r395, [%r77];
	ld.shared.u32 	%r396, [%r77+32];
	max.s32 	%r397, %r395, %r396;
	st.shared.u32 	[%r77], %r397;
$L__BB43_55:
	bar.warp.sync 	-1;
	setp.gt.u32 	%p46, %r76, 3;
	@%p46 bra 	$L__BB43_57;
	ld.shared.u32 	%r398, [%r77];
	ld.shared.u32 	%r399, [%r77+16];
	max.s32 	%r400, %r398, %r399;
	st.shared.u32 	[%r77], %r400;
$L__BB43_57:
	bar.warp.sync 	-1;
	setp.gt.u32 	%p47, %r76, 1;
	@%p47 bra 	$L__BB43_59;
	ld.shared.u32 	%r401, [%r77];
	ld.shared.u32 	%r402, [%r77+8];
	max.s32 	%r403, %r401, %r402;
	st.shared.u32 	[%r77], %r403;
$L__BB43_59:
	bar.warp.sync 	-1;
	setp.ne.s32 	%p48, %r76, 0;
	@%p48 bra 	$L__BB43_61;
	ld.shared.u32 	%r404, [%r77];
	ld.shared.u32 	%r405, [_ZZ16sw_kernel_affineILi32ELi384EEvPKhiPiS1_S2_iS2_iiE17s_reduction_array+4];
	max.s32 	%r406, %r404, %r405;
	st.shared.u32 	[%r77], %r406;
$L__BB43_61:
	setp.ne.s32 	%p49, %r76, 0;
	bar.warp.sync 	-1;
	@%p49 bra 	$L__BB43_63;
	ld.param.u64 	%rd37, [_Z16sw_kernel_affineILi32ELi384EEvPKhiPiS1_S2_iS2_ii_param_6];
	mov.u32 	%r407, %ctaid.x;
	ld.shared.u32 	%r408, [_ZZ16sw_kernel_affineILi32ELi384EEvPKhiPiS1_S2_iS2_iiE17s_reduction_array];
	cvta.to.global.u64 	%rd32, %rd37;
	mul.wide.u32 	%rd33, %r407, 4;
	add.s64 	%rd34, %rd32, %rd33;
	st.global.u32 	[%rd34], %r408;
$L__BB43_63:
	bar.sync 	0;
$L__BB43_64:
	ret;

}
	// .globl	_Z16sw_kernel_affineILi32ELi416EEvPKhiPiS1_S2_iS2_ii
.visible .entry _Z16sw_kernel_affineILi32ELi416EEvPKhiPiS1_S2_iS2_ii(
	.param .u64 .ptr .align 1 _Z16sw_kernel_affineILi32ELi416EEvPKhiPiS1_S2_iS2_ii_param_0,
	.param .u32 _Z16sw_kernel_affineILi32ELi416EEvPKhiPiS1_S2_iS2_ii_param_1,
	.param .u64 .ptr .align 1 _Z16sw_kernel_affineILi32ELi416EEvPKhiPiS1_S2_iS2_ii_param_2,
	.param .u64 .ptr .align 1 _Z16sw_kernel_affineILi32ELi416EEvPKhiPiS1_S2_iS2_ii_param_3,
	.param .u64 .ptr .align 1 _Z16sw_kernel_affineILi32ELi416EEvPKhiPiS1_S2_iS2_ii_param_4,
	.param .u32 _Z16sw_kernel_affineILi32ELi416EEvPKhiPiS1_S2_iS2_ii_param_5,
	.param .u64 .ptr .align 1 _Z16sw_kernel_affineILi32ELi416EEvPKhiPiS1_S2_iS2_ii_param_6,
	.param .u32 _Z16sw_kernel_affineILi32ELi416EEvPKhiPiS1_S2_iS2_ii_param_7,
	.param .u32 _Z16sw_kernel_affineILi32ELi416EEvPKhiPiS1_S2_iS2_ii_param_8
)
{
	.reg .pred 	%p<52>;
	.reg .b16 	%rs<235>;
	.reg .b32 	%r<486>;
	.reg .b64 	%rd<41>;
	// demoted variable
	.shared .align 1 .b8 _ZZ16sw_kernel_affineILi32ELi416EEvPKhiPiS1_S2_iS2_iiE17s_blosum62_matrix[400];
	// demoted variable
	.shared .align 1 .b8 _ZZ16sw_kernel_affineILi32ELi416EEvPKhiPiS1_S2_iS2_iiE17s_query_seq_sdata[416];
	// demoted variable
	.shared .align 4 .b8 _ZZ16sw_kernel_affineILi32ELi416EEvPKhiPiS1_S2_iS2_iiE17s_reduction_array[128];
	ld.param.u64 	%rd11, [_Z16sw_kernel_affineILi32ELi416EEvPKhiPiS1_S2_iS2_ii_param_0];
	ld.param.u32 	%r83, [_Z16sw_kernel_affineILi32ELi416EEvPKhiPiS1_S2_iS2_ii_param_1];
	ld.param.u64 	%rd12, [_Z16sw_kernel_affineILi32ELi416EEvPKhiPiS1_S2_iS2_ii_param_2];
	ld.param.u64 	%rd13, [_Z16sw_kernel_affineILi32ELi416EEvPKhiPiS1_S2_iS2_ii_param_3];
	ld.param.u64 	%rd14, [_Z16sw_kernel_affineILi32ELi416EEvPKhiPiS1_S2_iS2_ii_param_4];
	ld.param.u32 	%r86, [_Z16sw_kernel_affineILi32ELi416EEvPKhiPiS1_S2_iS2_ii_param_5];
	ld.param.u64 	%rd15, [_Z16sw_kernel_affineILi32ELi416EEvPKhiPiS1_S2_iS2_ii_param_6];
	cvta.to.global.u64 	%rd1, %rd15;
	mov.u32 	%r1, %ctaid.x;
	setp.ge.s32 	%p1, %r1, %r86;
	@%p1 bra 	$L__BB44_67;
	cvta.to.global.u64 	%rd16, %rd12;
	cvta.to.global.u64 	%rd17, %rd14;
	mul.wide.u32 	%rd18, %r1, 4;
	add.s64 	%rd19, %rd16, %rd18;
	ld.global.u32 	%r87, [%rd19];
	mul.wide.s32 	%rd20, %r87, 4;
	add.s64 	%rd21, %rd17, %rd20;
	ld.global.u32 	%r88, [%rd21+-4];
	ld.global.u32 	%r89, [%rd21];
	not.b32 	%r90, %r88;
	add.s32 	%r4, %r89, %r90;
	setp.ne.s32 	%p2, %r83, 0;
	setp.ne.s32 	%p3, %r4, 0;
	and.pred  	%p4, %p2, %p3;
	setp.lt.s32 	%p5, %r83, 417;
	and.pred  	%p6, %p5, %p4;
	setp.le.s32 	%p7, %r88, %r89;
	and.pred  	%p8, %p6, %p7;
	@%p8 bra 	$L__BB44_3;
	add.s64 	%rd36, %rd1, %rd18;
	mov.b32 	%r438, -1;
	st.global.u32 	[%rd36], %r438;
	bra.uni 	$L__BB44_67;
$L__BB44_3:
	mov.u32 	%r5, %tid.x;
	setp.gt.u32 	%p9, %r5, 399;
	@%p9 bra 	$L__BB44_6;
	cvt.u64.u32 	%rd22, %r5;
	mov.u64 	%rd23, blosum62_matrix_cuda_global;
	add.s64 	%rd38, %rd23, %rd22;
	mov.u32 	%r91, _ZZ16sw_kernel_affineILi32ELi416EEvPKhiPiS1_S2_iS2_iiE17s_blosum62_matrix;
	mov.u32 	%r467, %r5;
$L__BB44_5:
	ld.global.u8 	%rs124, [%rd38];
	add.s32 	%r92, %r91, %r467;
	st.shared.u8 	[%r92], %rs124;
	add.s32 	%r7, %r467, 32;
	add.s64 	%rd38, %rd38, 32;
	setp.lt.u32 	%p10, %r467, 368;
	mov.u32 	%r467, %r7;
	@%p10 bra 	$L__BB44_5;
$L__BB44_6:
	setp.gt.u32 	%p11, %r5, 415;
	@%p11 bra 	$L__BB44_11;
	cvt.u64.u32 	%rd24, %r5;
	cvta.to.global.u64 	%rd25, %rd11;
	add.s64 	%rd39, %rd25, %rd24;
	mov.u32 	%r93, _ZZ16sw_kernel_affineILi32ELi416EEvPKhiPiS1_S2_iS2_iiE17s_query_seq_sdata;
	mov.u32 	%r468, %r5;
$L__BB44_8:
	setp.ge.s32 	%p12, %r468, %r83;
	mov.b16 	%rs156, 0;
	@%p12 bra 	$L__BB44_10;
	ld.global.u8 	%rs156, [%rd39];
$L__BB44_10:
	add.s32 	%r94, %r93, %r468;
	st.shared.u8 	[%r94], %rs156;
	add.s32 	%r9, %r468, 32;
	add.s64 	%rd39, %rd39, 32;
	setp.lt.u32 	%p13, %r468, 384;
	mov.u32 	%r468, %r9;
	@%p13 bra 	$L__BB44_8;
$L__BB44_11:
	setp.lt.s32 	%p14, %r4, 1;
	mov.b32 	%r484, 0;
	@%p14 bra 	$L__BB44_54;
	ld.param.u32 	%r453, [_Z16sw_kernel_affineILi32ELi416EEvPKhiPiS1_S2_iS2_ii_param_8];
	ld.param.u32 	%r439, [_Z16sw_kernel_affineILi32ELi416EEvPKhiPiS1_S2_iS2_ii_param_7];
	cvt.s64.s32 	%rd26, %r88;
	mul.lo.s32 	%r97, %r5, 13;
	max.s32 	%r98, %r83, %r97;
	sub.s32 	%r10, %r98, %r97;
	min.s32 	%r99, %r439, %r453;
	neg.s32 	%r100, %r99;
	max.s32 	%r101, %r100, 0;
	cvt.u16.u32 	%rs3, %r101;
	cvt.s32.s16 	%r11, %r101;
	sub.s32 	%r469, %r88, %r89;
	cvta.to.global.u64 	%rd27, %rd13;
	add.s64 	%rd28, %rd26, %rd27;
	add.s64 	%rd40, %rd28, 1;
	mov.b32 	%r484, 0;
	mov.b16 	%rs196, 0;
	mov.u64 	%rd30, char_to_uint;
	mov.u16 	%rs197, %rs196;
	mov.u16 	%rs198, %rs196;
	mov.u16 	%rs199, %rs196;
	mov.u16 	%rs200, %rs196;
	mov.u16 	%rs201, %rs196;
	mov.u16 	%rs202, %rs196;
	mov.u16 	%rs203, %rs196;
	mov.u16 	%rs204, %rs196;
	mov.u16 	%rs205, %rs196;
	mov.u16 	%rs206, %rs196;
	mov.u16 	%rs207, %rs196;
	mov.u16 	%rs208, %rs196;
	mov.u16 	%rs209, %rs196;
	mov.u16 	%rs210, %rs196;
	mov.u16 	%rs211, %rs196;
	mov.u16 	%rs212, %rs196;
	mov.u16 	%rs213, %rs196;
	mov.u16 	%rs214, %rs196;
	mov.u16 	%rs215, %rs196;
	mov.u16 	%rs216, %rs196;
	mov.u16 	%rs217, %rs196;
	mov.u16 	%rs218, %rs196;
	mov.u16 	%rs219, %rs196;
	mov.u16 	%rs220, %rs196;
	mov.u16 	%rs221, %rs196;
	mov.u16 	%rs222, %rs196;
	mov.u16 	%rs223, %rs196;
	mov.u16 	%rs224, %rs196;
	mov.u16 	%rs225, %rs196;
	mov.u16 	%rs226, %rs196;
	mov.u16 	%rs227, %rs196;
	mov.u16 	%rs228, %rs196;
	mov.u16 	%rs229, %rs196;
	mov.u16 	%rs230, %rs196;
	mov.u16 	%rs231, %rs196;
	mov.u16 	%rs232, %rs196;
	mov.u16 	%rs233, %rs196;
	mov.u16 	%rs234, %rs196;
$L__BB44_13:
	mov.u16 	%rs42, %rs234;
	mov.u16 	%rs41, %rs233;
	mov.u16 	%rs40, %rs232;
	mov.u16 	%rs39, %rs231;
	mov.u16 	%rs38, %rs230;
	mov.u16 	%rs37, %rs229;
	mov.u16 	%rs36, %rs228;
	mov.u16 	%rs35, %rs227;
	mov.u16 	%rs34, %rs226;
	mov.u16 	%rs33, %rs225;
	mov.u16 	%rs32, %rs224;
	mov.u16 	%rs31, %rs223;
	mov.u16 	%rs29, %rs221;
	mov.u16 	%rs28, %rs220;
	mov.u16 	%rs27, %rs219;
	mov.u16 	%rs26, %rs218;
	mov.u16 	%rs25, %rs217;
	mov.u16 	%rs24, %rs216;
	mov.u16 	%rs23, %rs215;
	mov.u16 	%rs22, %rs214;
	mov.u16 	%rs21, %rs213;
	mov.u16 	%rs20, %rs212;
	mov.u16 	%rs19, %rs211;
	mov.u16 	%rs18, %rs210;
	mov.u16 	%rs16, %rs208;
	mov.u16 	%rs15, %rs207;
	mov.u16 	%rs14, %rs206;
	mov.u16 	%rs13, %rs205;
	mov.u16 	%rs12, %rs204;
	mov.u16 	%rs11, %rs203;
	mov.u16 	%rs10, %rs202;
	mov.u16 	%rs9, %rs201;
	mov.u16 	%rs8, %rs200;
	mov.u16 	%rs7, %rs199;
	mov.u16 	%rs6, %rs198;
	mov.u16 	%rs5, %rs197;
	setp.eq.s32 	%p15, %r10, 0;
	mov.u32 	%r102, %tid.x;
	setp.eq.s32 	%p16, %r102, 0;
	cvt.u32.u16 	%r103, %rs196;
	shfl.sync.up.b32	%r104|%p17, %r103, 1, 0, -1;
	cvt.u16.u32 	%rs127, %r104;
	cvt.u32.u16 	%r105, %rs209;
	shfl.sync.up.b32	%r106|%p18, %r105, 1, 0, -1;
	cvt.u16.u32 	%rs128, %r106;
	cvt.u32.u16 	%r107, %rs222;
	shfl.sync.up.b32	%r108|%p19, %r107, 1, 0, -1;
	cvt.u16.u32 	%rs129, %r108;
	selp.b16 	%rs43, 0, %rs127, %p16;
	selp.b16 	%rs44, 0, %rs128, %p16;
	selp.b16 	%rs45, 0, %rs129, %p16;
	ld.global.s8 	%rd29, [%rd40];
	add.s64 	%rd31, %rd30, %rd29;
	ld.const.u8 	%rs46, [%rd31];
	mul.wide.u16 	%r15, %rs46, 20;
	@%p15 bra 	$L__BB44_53;
	setp.gt.u16 	%p20, %rs46, 19;
	mov.b32 	%r471, -4;
	@%p20 bra 	$L__BB44_16;
	mov.u32 	%r110, %tid.x;
	mov.u32 	%r111, _ZZ16sw_kernel_affineILi32ELi416EEvPKhiPiS1_S2_iS2_iiE17s_query_seq_sdata;
	mad.lo.s32 	%r112, %r110, 13, %r111;
	ld.shared.u8 	%r113, [%r112];
	add.s32 	%r114, %r15, %r113;
	mov.u32 	%r115, _ZZ16sw_kernel_affineILi32ELi416EEvPKhiPiS1_S2_iS2_iiE17s_blosum62_matrix;
	add.s32 	%r116, %r115, %r114;
	ld.shared.s8 	%r471, [%r116];
$L__BB44_16:
	ld.param.u32 	%r454, [_Z16sw_kernel_affineILi32ELi416EEvPKhiPiS1_S2_iS2_ii_param_8];
	ld.param.u32 	%r440, [_Z16sw_kernel_affineILi32ELi416EEvPKhiPiS1_S2_iS2_ii_param_7];
	setp.eq.s32 	%p21, %r10, 1;
	max.s16 	%rs130, %rs44, %rs45;
	max.s16 	%rs131, %rs43, %rs130;
	cvt.s32.s16 	%r117, %rs131;
	add.s32 	%r118, %r471, %r117;
	max.s32 	%r119, %r118, 0;
	cvt.u16.u32 	%rs208, %r119;
	cvt.s32.s16 	%r120, %rs16;
	sub.s32 	%r121, %r120, %r440;
	cvt.s32.s16 	%r122, %rs42;
	sub.s32 	%r123, %r122, %r454;
	max.s32 	%r124, %r121, %r123;
	max.s32 	%r125, %r124, 0;
	cvt.u16.u32 	%rs234, %r125;
	cvt.s32.s16 	%r18, %r119;
	cvt.s32.s16 	%r126, %r125;
	max.s32 	%r127, %r11, %r126;
	max.s32 	%r128, %r18, %r127;
	max.s32 	%r484, %r484, %r128;
	mov.u16 	%rs197, %rs5;
	mov.u16 	%rs198, %rs6;
	mov.u16 	%rs199, %rs7;
	mov.u16 	%rs200, %rs8;
	mov.u16 	%rs201, %rs9;
	mov.u16 	%rs202, %rs10;
	mov.u16 	%rs203, %rs11;
	mov.u16 	%rs204, %rs12;
	mov.u16 	%rs205, %rs13;
	mov.u16 	%rs206, %rs14;
	mov.u16 	%rs207, %rs15;
	mov.u16 	%rs210, %rs18;
	mov.u16 	%rs211, %rs19;
	mov.u16 	%rs212, %rs20;
	mov.u16 	%rs213, %rs21;
	mov.u16 	%rs214, %rs22;
	mov.u16 	%rs215, %rs23;
	mov.u16 	%rs216, %rs24;
	mov.u16 	%rs217, %rs25;
	mov.u16 	%rs218, %rs26;
	mov.u16 	%rs219, %rs27;
	mov.u16 	%rs220, %rs28;
	mov.u16 	%rs221, %rs3;
	mov.u16 	%rs223, %rs31;
	mov.u16 	%rs224, %rs32;
	mov.u16 	%rs225, %rs33;
	mov.u16 	%rs226, %rs34;
	mov.u16 	%rs227, %rs35;
	mov.u16 	%rs228, %rs36;
	mov.u16 	%rs229, %rs37;
	mov.u16 	%rs230, %rs38;
	mov.u16 	%rs231, %rs39;
	mov.u16 	%rs232, %rs40;
	mov.u16 	%rs233, %rs41;
	@%p21 bra 	$L__BB44_53;
	mov.b32 	%r472, -4;
	@%p20 bra 	$L__BB44_19;
	mov.u32 	%r130, %tid.x;
	mov.u32 	%r131, _ZZ16sw_kernel_affineILi32ELi416EEvPKhiPiS1_S2_iS2_iiE17s_query_seq_sdata;
	mad.lo.s32 	%r132, %r130, 13, %r131;
	ld.shared.u8 	%r133, [%r132+1];
	add.s32 	%r134, %r15, %r133;
	mov.u32 	%r135, _ZZ16sw_kernel_affineILi32ELi416EEvPKhiPiS1_S2_iS2_iiE17s_blosum62_matrix;
	add.s32 	%r136, %r135, %r134;
	ld.shared.s8 	%r472, [%r136];
$L__BB44_19:
	ld.param.u32 	%r455, [_Z16sw_kernel_affineILi32ELi416EEvPKhiPiS1_S2_iS2_ii_param_8];
	ld.param.u32 	%r441, [_Z16sw_kernel_affineILi32ELi416EEvPKhiPiS1_S2_iS2_ii_param_7];
	setp.eq.s32 	%p23, %r10, 2;
	max.s16 	%rs132, %rs29, %rs42;
	max.s16 	%rs133, %rs16, %rs132;
	cvt.s32.s16 	%r137, %rs133;
	add.s32 	%r138, %r472, %r137;
	max.s32 	%r139, %r138, 0;
	cvt.u16.u32 	%rs207, %r139;
	sub.s32 	%r140, %r18, %r441;
	sub.s32 	%r141, %r11, %r455;
	max.s32 	%r142, %r140, %r141;
	max.s32 	%r143, %r142, 0;
	cvt.u16.u32 	%rs220, %r143;
	cvt.s32.s16 	%r144, %rs15;
	sub.s32 	%r145, %r144, %r441;
	cvt.s32.s16 	%r146, %rs41;
	sub.s32 	%r147, %r146, %r455;
	max.s32 	%r148, %r145, %r147;
	max.s32 	%r149, %r148, 0;
	cvt.u16.u32 	%rs233, %r149;
	cvt.s32.s16 	%r22, %r139;
	cvt.s32.s16 	%r23, %r143;
	cvt.s32.s16 	%r150, %r149;
	max.s32 	%r151, %r23, %r150;
	max.s32 	%r152, %r22, %r151;
	max.s32 	%r484, %r484, %r152;
	mov.u16 	%rs197, %rs5;
	mov.u16 	%rs198, %rs6;
	mov.u16 	%rs199, %rs7;
	mov.u16 	%rs200, %rs8;
	mov.u16 	%rs201, %rs9;
	mov.u16 	%rs202, %rs10;
	mov.u16 	%rs203, %rs11;
	mov.u16 	%rs204, %rs12;
	mov.u16 	%rs205, %rs13;
	mov.u16 	%rs206, %rs14;
	mov.u16 	%rs210, %rs18;
	mov.u16 	%rs211, %rs19;
	mov.u16 	%rs212, %rs20;
	mov.u16 	%rs213, %rs21;
	mov.u16 	%rs214, %rs22;
	mov.u16 	%rs215, %rs23;
	mov.u16 	%rs216, %rs24;
	mov.u16 	%rs217, %rs25;
	mov.u16 	%rs218, %rs26;
	mov.u16 	%rs219, %rs27;
	mov.u16 	%rs221, %rs3;
	mov.u16 	%rs223, %rs31;
	mov.u16 	%rs224, %rs32;
	mov.u16 	%rs225, %rs33;
	mov.u16 	%rs226, %rs34;
	mov.u16 	%rs227, %rs35;
	mov.u16 	%rs228, %rs36;
	mov.u16 	%rs229, %rs37;
	mov.u16 	%rs230, %rs38;
	mov.u16 	%rs231, %rs39;
	mov.u16 	%rs232, %rs40;
	@%p23 bra 	$L__BB44_53;
	mov.b32 	%r473, -4;
	@%p20 bra 	$L__BB44_22;
	mov.u32 	%r154, %tid.x;
	mov.u32 	%r155, _ZZ16sw_kernel_affineILi32ELi416EEvPKhiPiS1_S2_iS2_iiE17s_query_seq_sdata;
	mad.lo.s32 	%r156, %r154, 13, %r155;
	ld.shared.u8 	%r157, [%r156+2];
	add.s32 	%r158, %r15, %r157;
	mov.u32 	%r159, _ZZ16sw_kernel_affineILi32ELi416EEvPKhiPiS1_S2_iS2_iiE17s_blosum62_matrix;
	add.s32 	%r160, %r159, %r158;
	ld.shared.s8 	%r473, [%r160];
$L__BB44_22:
	ld.param.u32 	%r456, [_Z16sw_kernel_affineILi32ELi416EEvPKhiPiS1_S2_iS2_ii_param_8];
	ld.param.u32 	%r442, [_Z16sw_kernel_affineILi32ELi416EEvPKhiPiS1_S2_iS2_ii_param_7];
	setp.eq.s32 	%p25, %r10, 3;
	max.s16 	%rs134, %rs28, %rs41;
	max.s16 	%rs135, %rs15, %rs134;
	cvt.s32.s16 	%r161, %rs135;
	add.s32 	%r162, %r473, %r161;
	max.s32 	%r163, %r162, 0;
	cvt.u16.u32 	%rs206, %r163;
	sub.s32 	%r164, %r22, %r442;
	sub.s32 	%r165, %r23, %r456;
	max.s32 	%r166, %r164, %r165;
	max.s32 	%r167, %r166, 0;
	cvt.u16.u32 	%rs219, %r167;
	cvt.s32.s16 	%r168, %rs14;
	sub.s32 	%r169, %r168, %r442;
	cvt.s32.s16 	%r170, %rs40;
	sub.s32 	%r171, %r170, %r456;
	max.s32 	%r172, %r169, %r171;
	max.s32 	%r173, %r172, 0;
	cvt.u16.u32 	%rs232, %r173;
	cvt.s32.s16 	%r27, %r163;
	cvt.s32.s16 	%r28, %r167;
	cvt.s32.s16 	%r174, %r173;
	max.s32 	%r175, %r28, %r174;
	max.s32 	%r176, %r27, %r175;
	max.s32 	%r484, %r484, %r176;
	mov.u16 	%rs197, %rs5;
	mov.u16 	%rs198, %rs6;
	mov.u16 	%rs199, %rs7;
	mov.u16 	%rs200, %rs8;
	mov.u16 	%rs201, %rs9;
	mov.u16 	%rs202, %rs10;
	mov.u16 	%rs203, %rs11;
	mov.u16 	%rs204, %rs12;
	mov.u16 	%rs205, %rs13;
	mov.u16 	%rs210, %rs18;
	mov.u16 	%rs211, %rs19;
	mov.u16 	%rs212, %rs20;
	mov.u16 	%rs213, %rs21;
	mov.u16 	%rs214, %rs22;
	mov.u16 	%rs215, %rs23;
	mov.u16 	%rs216, %rs24;
	mov.u16 	%rs217, %rs25;
	mov.u16 	%rs218, %rs26;
	mov.u16 	%rs221, %rs3;
	mov.u16 	%rs223, %rs31;
	mov.u16 	%rs224, %rs32;
	mov.u16 	%rs225, %rs33;
	mov.u16 	%rs226, %rs34;
	mov.u16 	%rs227, %rs35;
	mov.u16 	%rs228, %rs36;
	mov.u16 	%rs229, %rs37;
	mov.u16 	%rs230, %rs38;
	mov.u16 	%rs231, %rs39;
	@%p25 bra 	$L__BB44_53;
	mov.b32 	%r474, -4;
	@%p20 bra 	$L__BB44_25;
	mov.u32 	%r178, %tid.x;
	mov.u32 	%r179, _ZZ16sw_kernel_affineILi32ELi416EEvPKhiPiS1_S2_iS2_iiE17s_query_seq_sdata;
	mad.lo.s32 	%r180, %r178, 13, %r179;
	ld.shared.u8 	%r181, [%r180+3];
	add.s32 	%r182, %r15, %r181;
	mov.u32 	%r183, _ZZ16sw_kernel_affineILi32ELi416EEvPKhiPiS1_S2_iS2_iiE17s_blosum62_matrix;
	add.s32 	%r184, %r183, %r182;
	ld.shared.s8 	%r474, [%r184];
$L__BB44_25:
	ld.param.u32 	%r457, [_Z16sw_kernel_affineILi32ELi416EEvPKhiPiS1_S2_iS2_ii_param_8];
	ld.param.u32 	%r443, [_Z16sw_kernel_affineILi32ELi416EEvPKhiPiS1_S2_iS2_ii_param_7];
	setp.eq.s32 	%p27, %r10, 4;
	max.s16 	%rs136, %rs27, %rs40;
	max.s16 	%rs137, %rs14, %rs136;
	cvt.s32.s16 	%r185, %rs137;
	add.s32 	%r186, %r474, %r185;
	max.s32 	%r187, %r186, 0;
	cvt.u16.u32 	%rs205, %r187;
	sub.s32 	%r188, %r27, %r443;
	sub.s32 	%r189, %r28, %r457;
	max.s32 	%r190, %r188, %r189;
	max.s32 	%r191, %r190, 0;
	cvt.u16.u32 	%rs218, %r191;
	cvt.s32.s16 	%r192, %rs13;
	sub.s32 	%r193, %r192, %r443;
	cvt.s32.s16 	%r194, %rs39;
	sub.s32 	%r195, %r194, %r457;
	max.s32 	%r196, %r193, %r195;
	max.s32 	%r197, %r196, 0;
	cvt.u16.u32 	%rs231, %r197;
	cvt.s32.s16 	%r32, %r187;
	cvt.s32.s16 	%r33, %r191;
	cvt.s32.s16 	%r198, %r197;
	max.s32 	%r199, %r33, %r198;
	max.s32 	%r200, %r32, %r199;
	max.s32 	%r484, %r484, %r200;
	mov.u16 	%rs197, %rs5;
	mov.u16 	%rs198, %rs6;
	mov.u16 	%rs199, %rs7;
	mov.u16 	%rs200, %rs8;
	mov.u16 	%rs201, %rs9;
	mov.u16 	%rs202, %rs10;
	mov.u16 	%rs203, %rs11;
	mov.u16 	%rs204, %rs12;
	mov.u16 	%rs210, %rs18;
	mov.u16 	%rs211, %rs19;
	mov.u16 	%rs212, %rs20;
	mov.u16 	%rs213, %rs21;
	mov.u16 	%rs214, %rs22;
	mov.u16 	%rs215, %rs23;
	mov.u16 	%rs216, %rs24;
	mov.u16 	%rs217, %rs25;
	mov.u16 	%rs221, %rs3;
	mov.u16 	%rs223, %rs31;
	mov.u16 	%rs224, %rs32;
	mov.u16 	%rs225, %rs33;
	mov.u16 	%rs226, %rs34;
	mov.u16 	%rs227, %rs35;
	mov.u16 	%rs228, %rs36;
	mov.u16 	%rs229, %rs37;
	mov.u16 	%rs230, %rs38;
	@%p27 bra 	$L__BB44_53;
	mov.b32 	%r475, -4;
	@%p20 bra 	$L__BB44_28;
	mov.u32 	%r202, %tid.x;
	mov.u32 	%r203, _ZZ16sw_kernel_affineILi32ELi416EEvPKhiPiS1_S2_iS2_iiE17s_query_seq_sdata;
	mad.lo.s32 	%r204, %r202, 13, %r203;
	ld.shared.u8 	%r205, [%r204+4];
	add.s32 	%r206, %r15, %r205;
	mov.u32 	%r207, _ZZ16sw_kernel_affineILi32ELi416EEvPKhiPiS1_S2_iS2_iiE17s_blosum62_matrix;
	add.s32 	%r208, %r207, %r206;
	ld.shared.s8 	%r475, [%r208];
$L__BB44_28:
	ld.param.u32 	%r458, [_Z16sw_kernel_affineILi32ELi416EEvPKhiPiS1_S2_iS2_ii_param_8];
	ld.param.u32 	%r444, [_Z16sw_kernel_affineILi32ELi416EEvPKhiPiS1_S2_iS2_ii_param_7];
	setp.eq.s32 	%p29, %r10, 5;
	max.s16 	%rs138, %rs26, %rs39;
	max.s16 	%rs139, %rs13, %rs138;
	cvt.s32.s16 	%r209, %rs139;
	add.s32 	%r210, %r475, %r209;
	max.s32 	%r211, %r210, 0;
	cvt.u16.u32 	%rs204, %r211;
	sub.s32 	%r212, %r32, %r444;
	sub.s32 	%r213, %r33, %r458;
	max.s32 	%r214, %r212, %r213;
	max.s32 	%r215, %r214, 0;
	cvt.u16.u32 	%rs217, %r215;
	cvt.s32.s16 	%r216, %rs12;
	sub.s32 	%r217, %r216, %r444;
	cvt.s32.s16 	%r218, %rs38;
	sub.s32 	%r219, %r218, %r458;
	max.s32 	%r220, %r217, %r219;
	max.s32 	%r221, %r220, 0;
	cvt.u16.u32 	%rs230, %r221;
	cvt.s32.s16 	%r37, %r211;
	cvt.s32.s16 	%r38, %r215;
	cvt.s32.s16 	%r222, %r221;
	max.s32 	%r223, %r38, %r222;
	max.s32 	%r224, %r37, %r223;
	max.s32 	%r484, %r484, %r224;
	mov.u16 	%rs197, %rs5;
	mov.u16 	%rs198, %rs6;
	mov.u16 	%rs199, %rs7;
	mov.u16 	%rs200, %rs8;
	mov.u16 	%rs201, %rs9;
	mov.u16 	%rs202, %rs10;
	mov.u16 	%rs203, %rs11;
	mov.u16 	%rs210, %rs18;
	mov.u16 	%rs211, %rs19;
	mov.u16 	%rs212, %rs20;
	mov.u16 	%rs213, %rs21;
	mov.u16 	%rs214, %rs22;
	mov.u16 	%rs215, %rs23;
	mov.u16 	%rs216, %rs24;
	mov.u16 	%rs221, %rs3;
	mov.u16 	%rs223, %rs31;
	mov.u16 	%rs224, %rs32;
	mov.u16 	%rs225, %rs33;
	mov.u16 	%rs226, %rs34;
	mov.u16 	%rs227, %rs35;
	mov.u16 	%rs228, %rs36;
	mov.u16 	%rs229, %rs37;
	@%p29 bra 	$L__BB44_53;
	mov.b32 	%r476, -4;
	@%p20 bra 	$L__BB44_31;
	mov.u32 	%r226, %tid.x;
	mov.u32 	%r227, _ZZ16sw_kernel_affineILi32ELi416EEvPKhiPiS1_S2_iS2_iiE17s_query_seq_sdata;
	mad.lo.s32 	%r228, %r226, 13, %r227;
	ld.shared.u8 	%r229, [%r228+5];
	add.s32 	%r230, %r15, %r229;
	mov.u32 	%r231, _ZZ16sw_kernel_affineILi32ELi416EEvPKhiPiS1_S2_iS2_iiE17s_blosum62_matrix;
	add.s32 	%r232, %r231, %r230;
	ld.shared.s8 	%r476, [%r232];
$L__BB44_31:
	ld.param.u32 	%r459, [_Z16sw_kernel_affineILi32ELi416EEvPKhiPiS1_S2_iS2_ii_param_8];
	ld.param.u32 	%r445, [_Z16sw_kernel_affineILi32ELi416EEvPKhiPiS1_S2_iS2_ii_param_7];
	setp.eq.s32 	%p31, %r10, 6;
	max.s16 	%rs140, %rs25, %rs38;
	max.s16 	%rs141, %rs12, %rs140;
	cvt.s32.s16 	%r233, %rs141;
	add.s32 	%r234, %r476, %r233;
	max.s32 	%r235, %r234, 0;
	cvt.u16.u32 	%rs203, %r235;
	sub.s32 	%r236, %r37, %r445;
	sub.s32 	%r237, %r38, %r459;
	max.s32 	%r238, %r236, %r237;
	max.s32 	%r239, %r238, 0;
	cvt.u16.u32 	%rs216, %r239;
	cvt.s32.s16 	%r240, %rs11;
	sub.s32 	%r241, %r240, %r445;
	cvt.s32.s16 	%r242, %rs37;
	sub.s32 	%r243, %r242, %r459;
	max.s32 	%r244, %r241, %r243;
	max.s32 	%r245, %r244, 0;
	cvt.u16.u32 	%rs229, %r245;
	cvt.s32.s16 	%r42, %r235;
	cvt.s32.s16 	%r43, %r239;
	cvt.s32.s16 	%r246, %r245;
	max.s32 	%r247, %r43, %r246;
	max.s32 	%r248, %r42, %r247;
	max.s32 	%r484, %r484, %r248;
	mov.u16 	%rs197, %rs5;
	mov.u16 	%rs198, %rs6;
	mov.u16 	%rs199, %rs7;
	mov.u16 	%rs200, %rs8;
	mov.u16 	%rs201, %rs9;
	mov.u16 	%rs202, %rs10;
	mov.u16 	%rs210, %rs18;
	mov.u16 	%rs211, %rs19;
	mov.u16 	%rs212, %rs20;
	mov.u16 	%rs213, %rs21;
	mov.u16 	%rs214, %rs22;
	mov.u16 	%rs215, %rs23;
	mov.u16 	%rs221, %rs3;
	mov.u16 	%rs223, %rs31;
	mov.u16 	%rs224, %rs32;
	mov.u16 	%rs225, %rs33;
	mov.u16 	%rs226, %rs34;
	mov.u16 	%rs227, %rs35;
	mov.u16 	%rs228, %rs36;
	@%p31 bra 	$L__BB44_53;
	mov.b32 	%r477, -4;
	@%p20 bra 	$L__BB44_34;
	mov.u32 	%r250, %tid.x;
	mov.u32 	%r251, _ZZ16sw_kernel_affineILi32ELi416EEvPKhiPiS1_S2_iS2_iiE17s_query_seq_sdata;
	mad.lo.s32 	%r252, %r250, 13, %r251;
	ld.shared.u8 	%r253, [%r252+6];
	add.s32 	%r254, %r15, %r253;
	mov.u32 	%r255, _ZZ16sw_kernel_affineILi32ELi416EEvPKhiPiS1_S2_iS2_iiE17s_blosum62_matrix;
	add.s32 	%r256, %r255, %r254;
	ld.shared.s8 	%r477, [%r256];
$L__BB44_34:
	ld.param.u32 	%r460, [_Z16sw_kernel_affineILi32ELi416EEvPKhiPiS1_S2_iS2_ii_param_8];
	ld.param.u32 	%r446, [_Z16sw_kernel_affineILi32ELi416EEvPKhiPiS1_S2_iS2_ii_param_7];
	setp.eq.s32 	%p33, %r10, 7;
	max.s16 	%rs142, %rs24, %rs37;
	max.s16 	%rs143, %rs11, %rs142;
	cvt.s32.s16 	%r257, %rs143;
	add.s32 	%r258, %r477, %r257;
	max.s32 	%r259, %r258, 0;
	cvt.u16.u32 	%rs202, %r259;
	sub.s32 	%r260, %r42, %r446;
	sub.s32 	%r261, %r43, %r460;
	max.s32 	%r262, %r260, %r261;
	max.s32 	%r263, %r262, 0;
	cvt.u16.u32 	%rs215, %r263;
	cvt.s32.s16 	%r264, %rs10;
	sub.s32 	%r265, %r264, %r446;
	cvt.s32.s16 	%r266, %rs36;
	sub.s32 	%r267, %r266, %r460;
	max.s32 	%r268, %r265, %r267;
	max.s32 	%r269, %r268, 0;
	cvt.u16.u32 	%rs228, %r269;
	cvt.s32.s16 	%r47, %r259;
	cvt.s32.s16 	%r48, %r263;
	cvt.s32.s16 	%r270, %r269;
	max.s32 	%r271, %r48, %r270;
	max.s32 	%r272, %r47, %r271;
	max.s32 	%r484, %r484, %r272;
	mov.u16 	%rs197, %rs5;
	mov.u16 	%rs198, %rs6;
	mov.u16 	%rs199, %rs7;
	mov.u16 	%rs200, %rs8;
	mov.u16 	%rs201, %rs9;
	mov.u16 	%rs210, %rs18;
	mov.u16 	%rs211, %rs19;
	mov.u16 	%rs212, %rs20;
	mov.u16 	%rs213, %rs21;
	mov.u16 	%rs214, %rs22;
	mov.u16 	%rs221, %rs3;
	mov.u16 	%rs223, %rs31;
	mov.u16 	%rs224, %rs32;
	mov.u16 	%rs225, %rs33;
	mov.u16 	%rs226, %rs34;
	mov.u16 	%rs227, %rs35;
	@%p33 bra 	$L__BB44_53;
	mov.b32 	%r478, -4;
	@%p20 bra 	$L__BB44_37;
	mov.u32 	%r274, %tid.x;
	mov.u32 	%r275, _ZZ16sw_kernel_affineILi32ELi416EEvPKhiPiS1_S2_iS2_iiE17s_query_seq_sdata;
	mad.lo.s32 	%r276, %r274, 13, %r275;
	ld.shared.u8 	%r277, [%r276+7];
	add.s32 	%r278, %r15, %r277;
	mov.u32 	%r279, _ZZ16sw_kernel_affineILi32ELi416EEvPKhiPiS1_S2_iS2_iiE17s_blosum62_matrix;
	add.s32 	%r280, %r279, %r278;
	ld.shared.s8 	%r478, [%r280];
$L__BB44_37:
	ld.param.u32 	%r461, [_Z16sw_kernel_affineILi32ELi416EEvPKhiPiS1_S2_iS2_ii_param_8];
	ld.param.u32 	%r447, [_Z16sw_kernel_affineILi32ELi416EEvPKhiPiS1_S2_iS2_ii_param_7];
	setp.eq.s32 	%p35, %r10, 8;
	max.s16 	%rs144, %rs23, %rs36;
	max.s16 	%rs145, %rs10, %rs144;
	cvt.s32.s16 	%r281, %rs145;
	add.s32 	%r282, %r478, %r281;
	max.s32 	%r283, %r282, 0;
	cvt.u16.u32 	%rs201, %r283;
	sub.s32 	%r284, %r47, %r447;
	sub.s32 	%r285, %r48, %r461;
	max.s32 	%r286, %r284, %r285;
	max.s32 	%r287, %r286, 0;
	cvt.u16.u32 	%rs214, %r287;
	cvt.s32.s16 	%r288, %rs9;
	sub.s32 	%r289, %r288, %r447;
	cvt.s32.s16 	%r290, %rs35;
	sub.s32 	%r291, %r290, %r461;
	max.s32 	%r292, %r289, %r291;
	max.s32 	%r293, %r292, 0;
	cvt.u16.u32 	%rs227, %r293;
	cvt.s32.s16 	%r52, %r283;
	cvt.s32.s16 	%r53, %r287;
	cvt.s32.s16 	%r294, %r293;
	max.s32 	%r295, %r53, %r294;
	max.s32 	%r296, %r52, %r295;
	max.s32 	%r484, %r484, %r296;
	mov.u16 	%rs197, %rs5;
	mov.u16 	%rs198, %rs6;
	mov.u16 	%rs199, %rs7;
	mov.u16 	%rs200, %rs8;
	mov.u16 	%rs210, %rs18;
	mov.u16 	%rs211, %rs19;
	mov.u16 	%rs212, %rs20;
	mov.u16 	%rs213, %rs21;
	mov.u16 	%rs221, %rs3;
	mov.u16 	%rs223, %rs31;
	mov.u16 	%rs224, %rs32;
	mov.u16 	%rs225, %rs33;
	mov.u16 	%rs226, %rs34;
	@%p35 bra 	$L__BB44_53;
	mov.b32 	%r479, -4;
	@%p20 bra 	$L__BB44_40;
	mov.u32 	%r298, %tid.x;
	mov.u32 	%r299, _ZZ16sw_kernel_affineILi32ELi416EEvPKhiPiS1_S2_iS2_iiE17s_query_seq_sdata;
	mad.lo.s32 	%r300, %r298, 13, %r299;
	ld.shared.u8 	%r301, [%r300+8];
	add.s32 	%r302, %r15, %r301;
	mov.u32 	%r303, _ZZ16sw_kernel_affineILi32ELi416EEvPKhiPiS1_S2_iS2_iiE17s_blosum62_matrix;
	add.s32 	%r304, %r303, %r302;
	ld.shared.s8 	%r479, [%r304];
$L__BB44_40:
	ld.param.u32 	%r462, [_Z16sw_kernel_affineILi32ELi416EEvPKhiPiS1_S2_iS2_ii_param_8];
	ld.param.u32 	%r448, [_Z16sw_kernel_affineILi32ELi416EEvPKhiPiS1_S2_iS2_ii_param_7];
	setp.eq.s32 	%p37, %r10, 9;
	max.s16 	%rs146, %rs22, %rs35;
	max.s16 	%rs147, %rs9, %rs146;
	cvt.s32.s16 	%r305, %rs147;
	add.s32 	%r306, %r479, %r305;
	max.s32 	%r307, %r306, 0;
	cvt.u16.u32 	%rs200, %r307;
	sub.s32 	%r308, %r52, %r448;
	sub.s32 	%r309, %r53, %r462;
	max.s32 	%r310, %r308, %r309;
	max.s32 	%r311, %r310, 0;
	cvt.u16.u32 	%rs213, %r311;
	cvt.s32.s16 	%r312, %rs8;
	sub.s32 	%r313, %r312, %r448;
	cvt.s32.s16 	%r314, %rs34;
	sub.s32 	%r315, %r314, %r462;
	max.s32 	%r316, %r313, %r315;
	max.s32 	%r317, %r316, 0;
	cvt.u16.u32 	%rs226, %r317;
	cvt.s32.s16 	%r57, %r307;
	cvt.s32.s16 	%r58, %r311;
	cvt.s32.s16 	%r318, %r317;
	max.s32 	%r319, %r58, %r318;
	max.s32 	%r320, %r57, %r319;
	max.s32 	%r484, %r484, %r320;
	mov.u16 	%rs197, %rs5;
	mov.u16 	%rs198, %rs6;
	mov.u16 	%rs199, %rs7;
	mov.u16 	%rs210, %rs18;
	mov.u16 	%rs211, %rs19;
	mov.u16 	%rs212, %rs20;
	mov.u16 	%rs221, %rs3;
	mov.u16 	%rs223, %rs31;
	mov.u16 	%rs224, %rs32;
	mov.u16 	%rs225, %rs33;
	@%p37 bra 	$L__BB44_53;
	mov.b32 	%r480, -4;
	@%p20 bra 	$L__BB44_43;
	mov.u32 	%r322, %tid.x;
	mov.u32 	%r323, _ZZ16sw_kernel_affineILi32ELi416EEvPKhiPiS1_S2_iS2_iiE17s_query_seq_sdata;
	mad.lo.s32 	%r324, %r322, 13, %r323;
	ld.shared.u8 	%r325, [%r324+9];
	add.s32 	%r326, %r15, %r325;
	mov.u32 	%r327, _ZZ16sw_kernel_affineILi32ELi416EEvPKhiPiS1_S2_iS2_iiE17s_blosum62_matrix;
	add.s32 	%r328, %r327, %r326;
	ld.shared.s8 	%r480, [%r328];
$L__BB44_43:
	ld.param.u32 	%r463, [_Z16sw_kernel_affineILi32ELi416EEvPKhiPiS1_S2_iS2_ii_param_8];
	ld.param.u32 	%r449, [_Z16sw_kernel_affineILi32ELi416EEvPKhiPiS1_S2_iS2_ii_param_7];
	setp.eq.s32 	%p39, %r10, 10;
	max.s16 	%rs148, %rs21, %rs34;
	max.s16 	%rs149, %rs8, %rs148;
	cvt.s32.s16 	%r329, %rs149;
	add.s32 	%r330, %r480, %r329;
	max.s32 	%r331, %r330, 0;
	cvt.u16.u32 	%rs199, %r331;
	sub.s32 	%r332, %r57, %r449;
	sub.s32 	%r333, %r58, %r463;
	max.s32 	%r334, %r332, %r333;
	max.s32 	%r335, %r334, 0;
	cvt.u16.u32 	%rs212, %r335;
	cvt.s32.s16 	%r336, %rs7;
	sub.s32 	%r337, %r336, %r449;
	cvt.s32.s16 	%r338, %rs33;
	sub.s32 	%r339, %r338, %r463;
	max.s32 	%r340, %r337, %r339;
	max.s32 	%r341, %r340, 0;
	cvt.u16.u32 	%rs225, %r341;
	cvt.s32.s16 	%r62, %r331;
	cvt.s32.s16 	%r63, %r335;
	cvt.s32.s16 	%r342, %r341;
	max.s32 	%r343, %r63, %r342;
	max.s32 	%r344, %r62, %r343;
	max.s32 	%r484, %r484, %r344;
	mov.u16 	%rs197, %rs5;
	mov.u16 	%rs198, %rs6;
	mov.u16 	%rs210, %rs18;
	mov.u16 	%rs211, %rs19;
	mov.u16 	%rs221, %rs3;
	mov.u16 	%rs223, %rs31;
	mov.u16 	%rs224, %rs32;
	@%p39 bra 	$L__BB44_53;
	mov.b32 	%r481, -4;
	@%p20 bra 	$L__BB44_46;
	mov.u32 	%r346, %tid.x;
	mov.u32 	%r347, _ZZ16sw_kernel_affineILi32ELi416EEvPKhiPiS1_S2_iS2_iiE17s_query_seq_sdata;
	mad.lo.s32 	%r348, %r346, 13, %r347;
	ld.shared.u8 	%r349, [%r348+10];
	add.s32 	%r350, %r15, %r349;
	mov.u32 	%r351, _ZZ16sw_kernel_affineILi32ELi416EEvPKhiPiS1_S2_iS2_iiE17s_blosum62_matrix;
	add.s32 	%r352, %r351, %r350;
	ld.shared.s8 	%r481, [%r352];
$L__BB44_46:
	ld.param.u32 	%r464, [_Z16sw_kernel_affineILi32ELi416EEvPKhiPiS1_S2_iS2_ii_param_8];
	ld.param.u32 	%r450, [_Z16sw_kernel_affineILi32ELi416EEvPKhiPiS1_S2_iS2_ii_param_7];
	setp.eq.s32 	%p41, %r10, 11;
	max.s16 	%rs150, %rs20, %rs33;
	max.s16 	%rs151, %rs7, %rs150;
	cvt.s32.s16 	%r353, %rs151;
	add.s32 	%r354, %r481, %r353;
	max.s32 	%r355, %r354, 0;
	cvt.u16.u32 	%rs198, %r355;
	sub.s32 	%r356, %r62, %r450;
	sub.s32 	%r357, %r63, %r464;
	max.s32 	%r358, %r356, %r357;
	max.s32 	%r359, %r358, 0;
	cvt.u16.u32 	%rs211, %r359;
	cvt.s32.s16 	%r360, %rs6;
	sub.s32 	%r361, %r360, %r450;
	cvt.s32.s16 	%r362, %rs32;
	sub.s32 	%r363, %r362, %r464;
	max.s32 	%r364, %r361, %r363;
	max.s32 	%r365, %r364, 0;
	cvt.u16.u32 	%rs224, %r365;
	cvt.s32.s16 	%r67, %r355;
	cvt.s32.s16 	%r68, %r359;
	cvt.s32.s16 	%r366, %r365;
	max.s32 	%r367, %r68, %r366;
	max.s32 	%r368, %r67, %r367;
	max.s32 	%r484, %r484, %r368;
	mov.u16 	%rs197, %rs5;
	mov.u16 	%rs210, %rs18;
	mov.u16 	%rs221, %rs3;
	mov.u16 	%rs223, %rs31;
	@%p41 bra 	$L__BB44_53;
	mov.b32 	%r482, -4;
	@%p20 bra 	$L__BB44_49;
	mov.u32 	%r370, %tid.x;
	mov.u32 	%r371, _ZZ16sw_kernel_affineILi32ELi416EEvPKhiPiS1_S2_iS2_iiE17s_query_seq_sdata;
	mad.lo.s32 	%r372, %r370, 13, %r371;
	ld.shared.u8 	%r373, [%r372+11];
	add.s32 	%r374, %r15, %r373;
	mov.u32 	%r375, _ZZ16sw_kernel_affineILi32ELi416EEvPKhiPiS1_S2_iS2_iiE17s_blosum62_matrix;
	add.s32 	%r376, %r375, %r374;
	ld.shared.s8 	%r482, [%r376];
$L__BB44_49:
	ld.param.u32 	%r465, [_Z16sw_kernel_affineILi32ELi416EEvPKhiPiS1_S2_iS2_ii_param_8];
	ld.param.u32 	%r451, [_Z16sw_kernel_affineILi32ELi416EEvPKhiPiS1_S2_iS2_ii_param_7];
	setp.eq.s32 	%p43, %r10, 12;
	max.s16 	%rs152, %rs19, %rs32;
	max.s16 	%rs153, %rs6, %rs152;
	cvt.s32.s16 	%r377, %rs153;
	add.s32 	%r378, %r482, %r377;
	max.s32 	%r379, %r378, 0;
	cvt.u16.u32 	%rs197, %r379;
	sub.s32 	%r380, %r67, %r451;
	sub.s32 	%r381, %r68, %r465;
	max.s32 	%r382, %r380, %r381;
	max.s32 	%r383, %r382, 0;
	cvt.u16.u32 	%rs210, %r383;
	cvt.s32.s16 	%r384, %rs5;
	sub.s32 	%r385, %r384, %r451;
	cvt.s32.s16 	%r386, %rs31;
	sub.s32 	%r387, %r386, %r465;
	max.s32 	%r388, %r385, %r387;
	max.s32 	%r389, %r388, 0;
	cvt.u16.u32 	%rs223, %r389;
	cvt.s32.s16 	%r72, %r379;
	cvt.s32.s16 	%r73, %r383;
	cvt.s32.s16 	%r390, %r389;
	max.s32 	%r391, %r73, %r390;
	max.s32 	%r392, %r72, %r391;
	max.s32 	%r484, %r484, %r392;
	mov.u16 	%rs221, %rs3;
	@%p43 bra 	$L__BB44_53;
	mov.b32 	%r483, -4;
	@%p20 bra 	$L__BB44_52;
	mov.u32 	%r394, %tid.x;
	mov.u32 	%r395, _ZZ16sw_kernel_affineILi32ELi416EEvPKhiPiS1_S2_iS2_iiE17s_query_seq_sdata;
	mad.lo.s32 	%r396, %r394, 13, %r395;
	ld.shared.u8 	%r397, [%r396+12];
	add.s32 	%r398, %r15, %r397;
	mov.u32 	%r399, _ZZ16sw_kernel_affineILi32ELi416EEvPKhiPiS1_S2_iS2_iiE17s_blosum62_matrix;
	add.s32 	%r400, %r399, %r398;
	ld.shared.s8 	%r483, [%r400];
$L__BB44_52:
	ld.param.u32 	%r466, [_Z16sw_kernel_affineILi32ELi416EEvPKhiPiS1_S2_iS2_ii_param_8];
	ld.param.u32 	%r452, [_Z16sw_kernel_affineILi32ELi416EEvPKhiPiS1_S2_iS2_ii_param_7];
	max.s16 	%rs154, %rs18, %rs31;
	max.s16 	%rs155, %rs5, %rs154;
	cvt.s32.s16 	%r401, %rs155;
	add.s32 	%r402, %r483, %r401;
	max.s32 	%r403, %r402, 0;
	cvt.u16.u32 	%rs82, %r403;
	sub.s32 	%r404, %r72, %r452;
	sub.s32 	%r405, %r73, %r466;
	max.s32 	%r406, %r404, %r405;
	max.s32 	%r407, %r406, 0;
	cvt.u16.u32 	%rs209, %r407;
	cvt.s32.s16 	%r408, %rs196;
	sub.s32 	%r409, %r408, %r452;
	cvt.s32.s16 	%r410, %rs222;
	sub.s32 	%r411, %r410, %r466;
	max.s32 	%r412, %r409, %r411;
	max.s32 	%r413, %r412, 0;
	cvt.u16.u32 	%rs222, %r413;
	cvt.s32.s16 	%r414, %r403;
	cvt.s32.s16 	%r415, %r407;
	cvt.s32.s16 	%r416, %r413;
	max.s32 	%r417, %r415, %r416;
	max.s32 	%r418, %r414, %r417;
	max.s32 	%r484, %r484, %r418;
	mov.u16 	%rs196, %rs82;
	mov.u16 	%rs221, %rs3;
$L__BB44_53:
	add.s32 	%r469, %r469, 1;
	add.s64 	%rd40, %rd40, 1;
	setp.ne.s32 	%p45, %r469, -1;
	@%p45 bra 	$L__BB44_13;
$L__BB44_54:
	mov.u32 	%r81, %tid.x;
	shl.b32 	%r419, %r81, 2;
	mov.u32 	%r420, _ZZ16sw_kernel_affineILi32ELi416EEvPKhiPiS1_S2_iS2_iiE17s_reduction_array;
	add.s32 	%r82, %r420, %r419;
	st.shared.u32 	[%r82], %r484;
	bar.warp.sync 	-1;
	setp.gt.u32 	%p46, %r81, 15;
	@%p46 bra 	$L__BB44_56;
	ld.shared.u32 	%r421, [%r82];
	ld.shared.u32 	%r422, [%r82+64];
	max.s32 	%r423, %r421, %r422;
	st.shared.u32 	[%r82], %r423;
$L__BB44_56:
	bar.warp.sync 	-1;
	setp.gt.u32 	%p47, %r81, 7;
	@%p47 bra 	$L__BB44_58;
	ld.shared.u32 	%r424, [%r82];
	ld.shared.u32 	%r425, [%r82+32];
	max.s32 	%r426, %r424, %r425;
	st.shared.u32 	[%r82], %r426;
$L__BB44_58:
	bar.warp.sync 	-1;
	setp.gt.u32 	%p48, %r81, 3;
	@%p48 bra 	$L__BB44_60;
	ld.shared.u32 	%r427, [%r82];
	ld.shared.u32 	%r428, [%r82+16];
	max.s32 	%r429, %r427, %r428;
	st.shared.u32 	[%r82], %r429;
$L__BB44_60:
	bar.warp.sync 	-1;
	setp.gt.u32 	%p49, %r81, 1;
	@%p49 bra 	$L__BB44_62;
	ld.shared.u32 	%r430, [%r82];
	ld.shared.u32 	%r431, [%r82+8];
	max.s32 	%r432, %r430, %r431;
	st.shared.u32 	[%r82], %r432;
$L__BB44_62:
	bar.warp.sync 	-1;
	setp.ne.s32 	%p50, %r81, 0;
	@%p50 bra 	$L__BB44_64;
	ld.shared.u32 	%r433, [%r82];
	ld.shared.u32 	%r434, [_ZZ16sw_kernel_affineILi32ELi416EEvPKhiPiS1_S2_iS2_iiE17s_reduction_array+4];
	max.s32 	%r435, %r433, %r434;
	st.shared.u32 	[%r82], %r435;
$L__BB44_64:
	setp.ne.s32 	%p51, %r81, 0;
	bar.warp.sync 	-1;
	@%p51 bra 	$L__BB44_66;
	ld.param.u64 	%rd37, [_Z16sw_kernel_affineILi32ELi416EEvPKhiPiS1_S2_iS2_ii_param_6];
	mov.u32 	%r436, %ctaid.x;
	ld.shared.u32 	%r437, [_ZZ16sw_kernel_affineILi32ELi416EEvPKhiPiS1_S2_iS2_iiE17s_reduction_array];
	cvta.to.global.u64 	%rd32, %rd37;
	mul.wide.u32 	%rd33, %r436, 4;
	add.s64 	%rd34, %rd32, %rd33;
	st.global.u32 	[%rd34], %r437;
$L__BB44_66:
	bar.sync 	0;
$L__BB44_67:
	ret;

}
	// .globl	_Z16sw_kernel_affineILi32ELi448EEvPKhiPiS1_S2_iS2_ii
.visible .entry _Z16sw_kernel_affineILi32ELi448EEvPKhiPiS1_S2_iS2_ii(
	.param .u64 .ptr .align 1 _Z16sw_kernel_affineILi32ELi448EEvPKhiPiS1_S2_iS2_ii_param_0,
	.param .u32 _Z16sw_kernel_affineILi32ELi448EEvPKhiPiS1_S2_iS2_ii_param_1,
	.param .u64 .ptr .align 1 _Z16sw_kernel_affineILi32ELi448EEvPKhiPiS1_S2_iS2_ii_param_2,
	.param .u64 .ptr .align 1 _Z16sw_kernel_affineILi32ELi448EEvPKhiPiS1_S2_iS2_ii_param_3,
	.param .u64 .ptr .align 1 _Z16sw_kernel_affineILi32ELi448EEvPKhiPiS1_S2_iS2_ii_param_4,
	.param .u32 _Z16sw_kernel_affineILi32ELi448EEvPKhiPiS1_S2_iS2_ii_param_5,
	.param .u64 .ptr .align 1 _Z16sw_kernel_affineILi32ELi448EEvPKhiPiS1_S2_iS2_ii_param_6,
	.param .u32 _Z16sw_kernel_affineILi32ELi448EEvPKhiPiS1_S2_iS2_ii_param_7,
	.param .u32 _Z16sw_kernel_affineILi32ELi448EEvPKhiPiS1_S2_iS2_ii_param_8
)
{
	.reg .pred 	%p<54>;
	.reg .b16 	%rs<252>;
	.reg .b32 	%r<518>;
	.reg .b64 	%rd<41>;
	// demoted variable
	.shared .align 1 .b8 _ZZ16sw_kernel_affineILi32ELi448EEvPKhiPiS1_S2_iS2_iiE17s_blosum62_matrix[400];
	// demoted variable
	.shared .align 1 .b8 _ZZ16sw_kernel_affineILi32ELi448EEvPKhiPiS1_S2_iS2_iiE17s_query_seq_sdata[448];
	// demoted variable
	.shared .align 4 .b8 _ZZ16sw_kernel_affineILi32ELi448EEvPKhiPiS1_S2_iS2_iiE17s_reduction_array[128];
	ld.param.u64 	%rd11, [_Z16sw_kernel_affineILi32ELi448EEvPKhiPiS1_S2_iS2_ii_param_0];
	ld.param.u32 	%r88, [_Z16sw_kernel_affineILi32ELi448EEvPKhiPiS1_S2_iS2_ii_param_1];
	ld.param.u64 	%rd12, [_Z16sw_kernel_affineILi32ELi448EEvPKhiPiS1_S2_iS2_ii_param_2];
	ld.param.u64 	%rd13, [_Z16sw_kernel_affineILi32ELi448EEvPKhiPiS1_S2_iS2_ii_param_3];
	ld.param.u64 	%rd14, [_Z16sw_kernel_affineILi32ELi448EEvPKhiPiS1_S2_iS2_ii_param_4];
	ld.param.u32 	%r91, [_Z16sw_kernel_affineILi32ELi448EEvPKhiPiS1_S2_iS2_ii_param_5];
	ld.param.u64 	%rd15, [_Z16sw_kernel_affineILi32ELi448EEvPKhiPiS1_S2_iS2_ii_param_6];
	cvta.to.global.u64 	%rd1, %rd15;
	mov.u32 	%r1, %ctaid.x;
	setp.ge.s32 	%p1, %r1, %r91;
	@%p1 bra 	$L__BB45_70;
	cvta.to.global.u64 	%rd16, %rd12;
	cvta.to.global.u64 	%rd17, %rd14;
	mul.wide.u32 	%rd18, %r1, 4;
	add.s64 	%rd19, %rd16, %rd18;
	ld.global.u32 	%r92, [%rd19];
	mul.wide.s32 	%rd20, %r92, 4;
	add.s64 	%rd21, %rd17, %rd20;
	ld.global.u32 	%r93, [%rd21+-4];
	ld.global.u32 	%r94, [%rd21];
	not.b32 	%r95, %r93;
	add.s32 	%r4, %r94, %r95;
	setp.ne.s32 	%p2, %r88, 0;
	setp.ne.s32 	%p3, %r4, 0;
	and.pred  	%p4, %p2, %p3;
	setp.lt.s32 	%p5, %r88, 449;
	and.pred  	%p6, %p5, %p4;
	setp.le.s32 	%p7, %r93, %r94;
	and.pred  	%p8, %p6, %p7;
	@%p8 bra 	$L__BB45_3;
	add.s64 	%rd36, %rd1, %rd18;
	mov.b32 	%r467, -1;
	st.global.u32 	[%rd36], %r467;
	bra.uni 	$L__BB45_70;
$L__BB45_3:
	mov.u32 	%r5, %tid.x;
	setp.gt.u32 	%p9, %r5, 399;
	@%p9 bra 	$L__BB45_6;
	cvt.u64.u32 	%rd22, %r5;
	mov.u64 	%rd23, blosum62_matrix_cuda_global;
	add.s64 	%rd38, %rd23, %rd22;
	mov.u32 	%r96, _ZZ16sw_kernel_affineILi32ELi448EEvPKhiPiS1_S2_iS2_iiE17s_blosum62_matrix;
	mov.u32 	%r498, %r5;
$L__BB45_5:
	ld.global.u8 	%rs133, [%rd38];
	add.s32 	%r97, %r96, %r498;
	st.shared.u8 	[%r97], %rs133;
	add.s32 	%r7, %r498, 32;
	add.s64 	%rd38, %rd38, 32;
	setp.lt.u32 	%p10, %r498, 368;
	mov.u32 	%r498, %r7;
	@%p10 bra 	$L__BB45_5;
$L__BB45_6:
	setp.gt.u32 	%p11, %r5, 447;
	@%p11 bra 	$L__BB45_11;
	cvt.u64.u32 	%rd24, %r5;
	cvta.to.global.u64 	%rd25, %rd11;
	add.s64 	%rd39, %rd25, %rd24;
	mov.u32 	%r98, _ZZ16sw_kernel_affineILi32ELi448EEvPKhiPiS1_S2_iS2_iiE17s_query_seq_sdata;
	mov.u32 	%r499, %r5;
$L__BB45_8:
	setp.ge.s32 	%p12, %r499, %r88;
	mov.b16 	%rs167, 0;
	@%p12 bra 	$L__BB45_10;
	ld.global.u8 	%rs167, [%rd39];
$L__BB45_10:
	add.s32 	%r99, %r98, %r499;
	st.shared.u8 	[%r99], %rs167;
	add.s32 	%r9, %r499, 32;
	add.s64 	%rd39, %rd39, 32;
	setp.lt.u32 	%p13, %r499, 416;
	mov.u32 	%r499, %r9;
	@%p13 bra 	$L__BB45_8;
$L__BB45_11:
	setp.lt.s32 	%p14, %r4, 1;
	mov.b32 	%r516, 0;
	@%p14 bra 	$L__BB45_57;
	ld.param.u32 	%r483, [_Z16sw_kernel_affineILi32ELi448EEvPKhiPiS1_S2_iS2_ii_param_8];
	ld.param.u32 	%r468, [_Z16sw_kernel_affineILi32ELi448EEvPKhiPiS1_S2_iS2_ii_param_7];
	cvt.s64.s32 	%rd26, %r93;
	mul.lo.s32 	%r102, %r5, 14;
	max.s32 	%r103, %r88, %r102;
	sub.s32 	%r10, %r103, %r102;
	min.s32 	%r104, %r468, %r483;
	neg.s32 	%r105, %r104;
	max.s32 	%r106, %r105, 0;
	cvt.u16.u32 	%rs3, %r106;
	cvt.s32.s16 	%r11, %r106;
	sub.s32 	%r500, %r93, %r94;
	cvta.to.global.u64 	%rd27, %rd13;
	add.s64 	%rd28, %rd26, %rd27;
	add.s64 	%rd40, %rd28, 1;
	mov.b32 	%r516, 0;
	mov.b16 	%rs210, 0;
	mov.u64 	%rd30, char_to_uint;
	mov.u16 	%rs211, %rs210;
	mov.u16 	%rs212, %rs210;
	mov.u16 	%rs213, %rs210;
	mov.u16 	%rs214, %rs210;
	mov.u16 	%rs215, %rs210;
	mov.u16 	%rs216, %rs210;
	mov.u16 	%rs217, %rs210;
	mov.u16 	%rs218, %rs210;
	mov.u16 	%rs219, %rs210;
	mov.u16 	%rs220, %rs210;
	mov.u16 	%rs221, %rs210;
	mov.u16 	%rs222, %rs210;
	mov.u16 	%rs223, %rs210;
	mov.u16 	%rs224, %rs210;
	mov.u16 	%rs225, %rs210;
	mov.u16 	%rs226, %rs210;
	mov.u16 	%rs227, %rs210;
	mov.u16 	%rs228, %rs210;
	mov.u16 	%rs229, %rs210;
	mov.u16 	%rs230, %rs210;
	mov.u16 	%rs231, %rs210;
	mov.u16 	%rs232, %rs210;
	mov.u16 	%rs233, %rs210;
	mov.u16 	%rs234, %rs210;
	mov.u16 	%rs235, %rs210;
	mov.u16 	%rs236, %rs210;
	mov.u16 	%rs237, %rs210;
	mov.u16 	%rs238, %rs210;
	mov.u16 	%rs239, %rs210;
	mov.u16 	%rs240, %rs210;
	mov.u16 	%rs241, %rs210;
	mov.u16 	%rs242, %rs210;
	mov.u16 	%rs243, %rs210;
	mov.u16 	%rs244, %rs210;
	mov.u16 	%rs245, %rs210;
	mov.u16 	%rs246, %rs210;
	mov.u16 	%rs247, %rs210;
	mov.u16 	%rs248, %rs210;
	mov.u16 	%rs249, %rs210;
	mov.u16 	%rs250, %rs210;
	mov.u16 	%rs251, %rs210;
$L__BB45_13:
	mov.u16 	%rs45, %rs251;
	mov.u16 	%rs44, %rs250;
	mov.u16 	%rs43, %rs249;
	mov.u16 	%rs42, %rs248;
	mov.u16 	%rs41, %rs247;
	mov.u16 	%rs40, %rs246;
	mov.u16 	%rs39, %rs245;
	mov.u16 	%rs38, %rs244;
	mov.u16 	%rs37, %rs243;
	mov.u16 	%rs36, %rs242;
	mov.u16 	%rs35, %rs241;
	mov.u16 	%rs34, %rs240;
	mov.u16 	%rs33, %rs239;
	mov.u16 	%rs31, %rs237;
	mov.u16 	%rs30, %rs236;
	mov.u16 	%rs29, %rs235;
	mov.u16 	%rs28, %rs234;
	mov.u16 	%rs27, %rs233;
	mov.u16 	%rs26, %rs232;
	mov.u16 	%rs25, %rs231;
	mov.u16 	%rs24, %rs230;
	mov.u16 	%rs23, %rs229;
	mov.u16 	%rs22, %rs228;
	mov.u16 	%rs21, %rs227;
	mov.u16 	%rs20, %rs226;
	mov.u16 	%rs19, %rs225;
	mov.u16 	%rs17, %rs223;
	mov.u16 	%rs16, %rs222;
	mov.u16 	%rs15, %rs221;
	mov.u16 	%rs14, %rs220;
	mov.u16 	%rs13, %rs219;
	mov.u16 	%rs12, %rs218;
	mov.u16 	%rs11, %rs217;
	mov.u16 	%rs10, %rs216;
	mov.u16 	%rs9, %rs215;
	mov.u16 	%rs8, %rs214;
	mov.u16 	%rs7, %rs213;
	mov.u16 	%rs6, %rs212;
	mov.u16 	%rs5, %rs211;
	setp.eq.s32 	%p15, %r10, 0;
	mov.u32 	%r107, %tid.x;
	setp.eq.s32 	%p16, %r107, 0;
	cvt.u32.u16 	%r108, %rs210;
	shfl.sync.up.b32	%r109|%p17, %r108, 1, 0, -1;
	cvt.u16.u32 	%rs136, %r109;
	cvt.u32.u16 	%r110, %rs224;
	shfl.sync.up.b32	%r111|%p18, %r110, 1, 0, -1;
	cvt.u16.u32 	%rs137, %r111;
	cvt.u32.u16 	%r112, %rs238;
	shfl.sync.up.b32	%r113|%p19, %r112, 1, 0, -1;
	cvt.u16.u32 	%rs138, %r113;
	selp.b16 	%rs46, 0, %rs136, %p16;
	selp.b16 	%rs47, 0, %rs137, %p16;
	selp.b16 	%rs48, 0, %rs138, %p16;
	ld.global.s8 	%rd29, [%rd40];
	add.s64 	%rd31, %rd30, %rd29;
	ld.const.u8 	%rs49, [%rd31];
	mul.wide.u16 	%r15, %rs49, 20;
	@%p15 bra 	$L__BB45_56;
	setp.gt.u16 	%p20, %rs49, 19;
	mov.b32 	%r502, -4;
	@%p20 bra 	$L__BB45_16;
	mov.u32 	%r115, %tid.x;
	mov.u32 	%r116, _ZZ16sw_kernel_affineILi32ELi448EEvPKhiPiS1_S2_iS2_iiE17s_query_seq_sdata;
	mad.lo.s32 	%r117, %r115, 14, %r116;
	ld.shared.u8 	%r118, [%r117];
	add.s32 	%r119, %r15, %r118;
	mov.u32 	%r120, _ZZ16sw_kernel_affineILi32ELi448EEvPKhiPiS1_S2_iS2_iiE17s_blosum62_matrix;
	add.s32 	%r121, %r120, %r119;
	ld.shared.s8 	%r502, [%r121];
$L__BB45_16:
	ld.param.u32 	%r484, [_Z16sw_kernel_affineILi32ELi448EEvPKhiPiS1_S2_iS2_ii_param_8];
	ld.param.u32 	%r469, [_Z16sw_kernel_affineILi32ELi448EEvPKhiPiS1_S2_iS2_ii_param_7];
	setp.eq.s32 	%p21, %r10, 1;
	max.s16 	%rs139, %rs47, %rs48;
	max.s16 	%rs140, %rs46, %rs139;
	cvt.s32.s16 	%r122, %rs140;
	add.s32 	%r123, %r502, %r122;
	max.s32 	%r124, %r123, 0;
	cvt.u16.u32 	%rs223, %r124;
	cvt.s32.s16 	%r125, %rs17;
	sub.s32 	%r126, %r125, %r469;
	cvt.s32.s16 	%r127, %rs45;
	sub.s32 	%r128, %r127, %r484;
	max.s32 	%r129, %r126, %r128;
	max.s32 	%r130, %r129, 0;
	cvt.u16.u32 	%rs251, %r130;
	cvt.s32.s16 	%r18, %r124;
	cvt.s32.s16 	%r131, %r130;
	max.s32 	%r132, %r11, %r131;
	max.s32 	%r133, %r18, %r132;
	max.s32 	%r516, %r516, %r133;
	mov.u16 	%rs211, %rs5;
	mov.u16 	%rs212, %rs6;
	mov.u16 	%rs213, %rs7;
	mov.u16 	%rs214, %rs8;
	mov.u16 	%rs215, %rs9;
	mov.u16 	%rs216, %rs10;
	mov.u16 	%rs217, %rs11;
	mov.u16 	%rs218, %rs12;
	mov.u16 	%rs219, %rs13;
	mov.u16 	%rs220, %rs14;
	mov.u16 	%rs221, %rs15;
	mov.u16 	%rs222, %rs16;
	mov.u16 	%rs225, %rs19;
	mov.u16 	%rs226, %rs20;
	mov.u16 	%rs227, %rs21;
	mov.u16 	%rs228, %rs22;
	mov.u16 	%rs229, %rs23;
	mov.u16 	%rs230, %rs24;
	mov.u16 	%rs231, %rs25;
	mov.u16 	%rs232, %rs26;
	mov.u16 	%rs233, %rs27;
	mov.u16 	%rs234, %rs28;
	mov.u16 	%rs235, %rs29;
	mov.u16 	%rs236, %rs30;
	mov.u16 	%rs237, %rs3;
	mov.u16 	%rs239, %rs33;
	mov.u16 	%rs240, %rs34;
	mov.u16 	%rs241, %rs35;
	mov.u16 	%rs242, %rs36;
	mov.u16 	%rs243, %rs37;
	mov.u16 	%rs244, %rs38;
	mov.u16 	%rs245, %rs39;
	mov.u16 	%rs246, %rs40;
	mov.u16 	%rs247, %rs41;
	mov.u16 	%rs248, %rs42;
	mov.u16 	%rs249, %rs43;
	mov.u16 	%rs250, %rs44;
	@%p21 bra 	$L__BB45_56;
	mov.b32 	%r503, -4;
	@%p20 bra 	$L__BB45_19;
	mov.u32 	%r135, %tid.x;
	mov.u32 	%r136, _ZZ16sw_kernel_affineILi32ELi448EEvPKhiPiS1_S2_iS2_iiE17s_query_seq_sdata;
	mad.lo.s32 	%r137, %r135, 14, %r136;
	ld.shared.u8 	%r138, [%r137+1];
	add.s32 	%r139, %r15, %r138;
	mov.u32 	%r140, _ZZ16sw_kernel_affineILi32ELi448EEvPKhiPiS1_S2_iS2_iiE17s_blosum62_matrix;
	add.s32 	%r141, %r140, %r139;
	ld.shared.s8 	%r503, [%r141];
$L__BB45_19:
	ld.param.u32 	%r485, [_Z16sw_kernel_affineILi32ELi448EEvPKhiPiS1_S2_iS2_ii_param_8];
	ld.param.u32 	%r470, [_Z16sw_kernel_affineILi32ELi448EEvPKhiPiS1_S2_iS2_ii_param_7];
	setp.eq.s32 	%p23, %r10, 2;
	max.s16 	%rs141, %rs31, %rs45;
	max.s16 	%rs142, %rs17, %rs141;
	cvt.s32.s16 	%r142, %rs142;
	add.s32 	%r143, %r503, %r142;
	max.s32 	%r144, %r143, 0;
	cvt.u16.u32 	%rs222, %r144;
	sub.s32 	%r145, %r18, %r470;
	sub.s32 	%r146, %r11, %r485;
	max.s32 	%r147, %r145, %r146;
	max.s32 	%r148, %r147, 0;
	cvt.u16.u32 	%rs236, %r148;
	cvt.s32.s16 	%r149, %rs16;
	sub.s32 	%r150, %r149, %r470;
	cvt.s32.s16 	%r151, %rs44;
	sub.s32 	%r152, %r151, %r485;
	max.s32 	%r153, %r150, %r152;
	max.s32 	%r154, %r153, 0;
	cvt.u16.u32 	%rs250, %r154;
	cvt.s32.s16 	%r22, %r144;
	cvt.s32.s16 	%r23, %r148;
	cvt.s32.s16 	%r155, %r154;
	max.s32 	%r156, %r23, %r155;
	max.s32 	%r157, %r22, %r156;
	max.s32 	%r516, %r516, %r157;
	mov.u16 	%rs211, %rs5;
	mov.u16 	%rs212, %rs6;
	mov.u16 	%rs213, %rs7;
	mov.u16 	%rs214, %rs8;
	mov.u16 	%rs215, %rs9;
	mov.u16 	%rs216, %rs10;
	mov.u16 	%rs217, %rs11;
	mov.u16 	%rs218, %rs12;
	mov.u16 	%rs219, %rs13;
	mov.u16 	%rs220, %rs14;
	mov.u16 	%rs221, %rs15;
	mov.u16 	%rs225, %rs19;
	mov.u16 	%rs226, %rs20;
	mov.u16 	%rs227, %rs21;
	mov.u16 	%rs228, %rs22;
	mov.u16 	%rs229, %rs23;
	mov.u16 	%rs230, %rs24;
	mov.u16 	%rs231, %rs25;
	mov.u16 	%rs232, %rs26;
	mov.u16 	%rs233, %rs27;
	mov.u16 	%rs234, %rs28;
	mov.u16 	%rs235, %rs29;
	mov.u16 	%rs237, %rs3;
	mov.u16 	%rs239, %rs33;
	mov.u16 	%rs240, %rs34;
	mov.u16 	%rs241, %rs35;
	mov.u16 	%rs242, %rs36;
	mov.u16 	%rs243, %rs37;
	mov.u16 	%rs244, %rs38;
	mov.u16 	%rs245, %rs39;
	mov.u16 	%rs246, %rs40;
	mov.u16 	%rs247, %rs41;
	mov.u16 	%rs248, %rs42;
	mov.u16 	%rs249, %rs43;
	@%p23 bra 	$L__BB45_56;
	mov.b32 	%r504, -4;
	@%p20 bra 	$L__BB45_22;
	mov.u32 	%r159, %tid.x;
	mov.u32 	%r160, _ZZ16sw_kernel_affineILi32ELi448EEvPKhiPiS1_S2_iS2_iiE17s_query_seq_sdata;
	mad.lo.s32 	%r161, %r159, 14, %r160;
	ld.shared.u8 	%r162, [%r161+2];
	add.s32 	%r163, %r15, %r162;
	mov.u32 	%r164, _ZZ16sw_kernel_affineILi32ELi448EEvPKhiPiS1_S2_iS2_iiE17s_blosum62_matrix;
	add.s32 	%r165, %r164, %r163;
	ld.shared.s8 	%r504, [%r165];
$L__BB45_22:
	ld.param.u32 	%r486, [_Z16sw_kernel_affineILi32ELi448EEvPKhiPiS1_S2_iS2_ii_param_8];
	ld.param.u32 	%r471, [_Z16sw_kernel_affineILi32ELi448EEvPKhiPiS1_S2_iS2_ii_param_7];
	setp.eq.s32 	%p25, %r10, 3;
	max.s16 	%rs143, %rs30, %rs44;
	max.s16 	%rs144, %rs16, %rs143;
	cvt.s32.s16 	%r166, %rs144;
	add.s32 	%r167, %r504, %r166;
	max.s32 	%r168, %r167, 0;
	cvt.u16.u32 	%rs221, %r168;
	sub.s32 	%r169, %r22, %r471;
	sub.s32 	%r170, %r23, %r486;
	max.s32 	%r171, %r169, %r170;
	max.s32 	%r172, %r171, 0;
	cvt.u16.u32 	%rs235, %r172;
	cvt.s32.s16 	%r173, %rs15;
	sub.s32 	%r174, %r173, %r471;
	cvt.s32.s16 	%r175, %rs43;
	sub.s32 	%r176, %r175, %r486;
	max.s32 	%r177, %r174, %r176;
	max.s32 	%r178, %r177, 0;
	cvt.u16.u32 	%rs249, %r178;
	cvt.s32.s16 	%r27, %r168;
	cvt.s32.s16 	%r28, %r172;
	cvt.s32.s16 	%r179, %r178;
	max.s32 	%r180, %r28, %r179;
	max.s32 	%r181, %r27, %r180;
	max.s32 	%r516, %r516, %r181;
	mov.u16 	%rs211, %rs5;
	mov.u16 	%rs212, %rs6;
	mov.u16 	%rs213, %rs7;
	mov.u16 	%rs214, %rs8;
	mov.u16 	%rs215, %rs9;
	mov.u16 	%rs216, %rs10;
	mov.u16 	%rs217, %rs11;
	mov.u16 	%rs218, %rs12;
	mov.u16 	%rs219, %rs13;
	mov.u16 	%rs220, %rs14;
	mov.u16 	%rs225, %rs19;
	mov.u16 	%rs226, %rs20;
	mov.u16 	%rs227, %rs21;
	mov.u16 	%rs228, %rs22;
	mov.u16 	%rs229, %rs23;
	mov.u16 	%rs230, %rs24;
	mov.u16 	%rs231, %rs25;
	mov.u16 	%rs232, %rs26;
	mov.u16 	%rs233, %rs27;
	mov.u16 	%rs234, %rs28;
	mov.u16 	%rs237, %rs3;
	mov.u16 	%rs239, %rs33;
	mov.u16 	%rs240, %rs34;
	mov.u16 	%rs241, %rs35;
	mov.u16 	%rs242, %rs36;
	mov.u16 	%rs243, %rs37;
	mov.u16 	%rs244, %rs38;
	mov.u16 	%rs245, %rs39;
	mov.u16 	%rs246, %rs40;
	mov.u16 	%rs247, %rs41;
	mov.u16 	%rs248, %rs42;
	@%p25 bra 	$L__BB45_56;
	mov.b32 	%r505, -4;
	@%p20 bra 	$L__BB45_25;
	mov.u32 	%r183, %tid.x;
	mov.u32 	%r184, _ZZ16sw_kernel_affineILi32ELi448EEvPKhiPiS1_S2_iS2_iiE17s_query_seq_sdata;
	mad.lo.s32 	%r185, %r183, 14, %r184;
	ld.shared.u8 	%r186, [%r185+3];
	add.s32 	%r187, %r15, %r186;
	mov.u32 	%r188, _ZZ16sw_kernel_affineILi32ELi448EEvPKhiPiS1_S2_iS2_iiE17s_blosum62_matrix;
	add.s32 	%r189, %r188, %r187;
	ld.shared.s8 	%r505, [%r189];
$L__BB45_25:
	ld.param.u32 	%r487, [_Z16sw_kernel_affineILi32ELi448EEvPKhiPiS1_S2_iS2_ii_param_8];
	ld.param.u32 	%r472, [_Z16sw_kernel_affineILi32ELi448EEvPKhiPiS1_S2_iS2_ii_param_7];
	setp.eq.s32 	%p27, %r10, 4;
	max.s16 	%rs145, %rs29, %rs43;
	max.s16 	%rs146, %rs15, %rs145;
	cvt.s32.s16 	%r190, %rs146;
	add.s32 	%r191, %r505, %r190;
	max.s32 	%r192, %r191, 0;
	cvt.u16.u32 	%rs220, %r192;
	sub.s32 	%r193, %r27, %r472;
	sub.s32 	%r194, %r28, %r487;
	max.s32 	%r195, %r193, %r194;
	max.s32 	%r196, %r195, 0;
	cvt.u16.u32 	%rs234, %r196;
	cvt.s32.s16 	%r197, %rs14;
	sub.s32 	%r198, %r197, %r472;
	cvt.s32.s16 	%r199, %rs42;
	sub.s32 	%r200, %r199, %r487;
	max.s32 	%r201, %r198, %r200;
	max.s32 	%r202, %r201, 0;
	cvt.u16.u32 	%rs248, %r202;
	cvt.s32.s16 	%r32, %r192;
	cvt.s32.s16 	%r33, %r196;
	cvt.s32.s16 	%r203, %r202;
	max.s32 	%r204, %r33, %r203;
	max.s32 	%r205, %r32, %r204;
	max.s32 	%r516, %r516, %r205;
	mov.u16 	%rs211, %rs5;
	mov.u16 	%rs212, %rs6;
	mov.u16 	%rs213, %rs7;
	mov.u16 	%rs214, %rs8;
	mov.u16 	%rs215, %rs9;
	mov.u16 	%rs216, %rs10;
	mov.u16 	%rs217, %rs11;
	mov.u16 	%rs218, %rs12;
	mov.u16 	%rs219, %rs13;
	mov.u16 	%rs225, %rs19;
	mov.u16 	%rs226, %rs20;
	mov.u16 	%rs227, %rs21;
	mov.u16 	%rs228, %rs22;
	mov.u16 	%rs229, %rs23;
	mov.u16 	%rs230, %rs24;
	mov.u16 	%rs231, %rs25;
	mov.u16 	%rs232, %rs26;
	mov.u16 	%rs233, %rs27;
	mov.u16 	%rs237, %rs3;
	mov.u16 	%rs239, %rs33;
	mov.u16 	%rs240, %rs34;
	mov.u16 	%rs241, %rs35;
	mov.u16 	%rs242, %rs36;
	mov.u16 	%rs243, %rs37;
	mov.u16 	%rs244, %rs38;
	mov.u16 	%rs245, %rs39;
	mov.u16 	%rs246, %rs40;
	mov.u16 	%rs247, %rs41;
	@%p27 bra 	$L__BB45_56;
	mov.b32 	%r506, -4;
	@%p20 bra 	$L__BB45_28;
	mov.u32 	%r207, %tid.x;
	mov.u32 	%r208, _ZZ16sw_kernel_affineILi32ELi448EEvPKhiPiS1_S2_iS2_iiE17s_query_seq_sdata;
	mad.lo.s32 	%r209, %r207, 14, %r208;
	ld.shared.u8 	%r210, [%r209+4];
	add.s32 	%r211, %r15, %r210;
	mov.u32 	%r212, _ZZ16sw_kernel_affineILi32ELi448EEvPKhiPiS1_S2_iS2_iiE17s_blosum62_matrix;
	add.s32 	%r213, %r212, %r211;
	ld.shared.s8 	%r506, [%r213];
$L__BB45_28:
	ld.param.u32 	%r488, [_Z16sw_kernel_affineILi32ELi448EEvPKhiPiS1_S2_iS2_ii_param_8];
	ld.param.u32 	%r473, [_Z16sw_kernel_affineILi32ELi448EEvPKhiPiS1_S2_iS2_ii_param_7];
	setp.eq.s32 	%p29, %r10, 5;
	max.s16 	%rs147, %rs28, %rs42;
	max.s16 	%rs148, %rs14, %rs147;
	cvt.s32.s16 	%r214, %rs148;
	add.s32 	%r215, %r506, %r214;
	max.s32 	%r216, %r215, 0;
	cvt.u16.u32 	%rs219, %r216;
	sub.s32 	%r217, %r32, %r473;
	sub.s32 	%r218, %r33, %r488;
	max.s32 	%r219, %r217, %r218;
	max.s32 	%r220, %r219, 0;
	cvt.u16.u32 	%rs233, %r220;
	cvt.s32.s16 	%r221, %rs13;
	sub.s32 	%r222, %r221, %r473;
	cvt.s32.s16 	%r223, %rs41;
	sub.s32 	%r224, %r223, %r488;
	max.s32 	%r225, %r222, %r224;
	max.s32 	%r226, %r225, 0;
	cvt.u16.u32 	%rs247, %r226;
	cvt.s32.s16 	%r37, %r216;
	cvt.s32.s16 	%r38, %r220;
	cvt.s32.s16 	%r227, %r226;
	max.s32 	%r228, %r38, %r227;
	max.s32 	%r229, %r37, %r228;
	max.s32 	%r516, %r516, %r229;
	mov.u16 	%rs211, %rs5;
	mov.u16 	%rs212, %rs6;
	mov.u16 	%rs213, %rs7;
	mov.u16 	%rs214, %rs8;
	mov.u16 	%rs215, %rs9;
	mov.u16 	%rs216, %rs10;
	mov.u16 	%rs217, %rs11;
	mov.u16 	%rs218, %rs12;
	mov.u16 	%rs225, %rs19;
	mov.u16 	%rs226, %rs20;
	mov.u16 	%rs227, %rs21;
	mov.u16 	%rs228, %rs22;
	mov.u16 	%rs229, %rs23;
	mov.u16 	%rs230, %rs24;
	mov.u16 	%rs231, %rs25;
	mov.u16 	%rs232, %rs26;
	mov.u16 	%rs237, %rs3;
	mov.u16 	%rs239, %rs33;
	mov.u16 	%rs240, %rs34;
	mov.u16 	%rs241, %rs35;
	mov.u16 	%rs242, %rs36;
	mov.u16 	%rs243, %rs37;
	mov.u16 	%rs244, %rs38;
	mov.u16 	%rs245, %rs39;
	mov.u16 	%rs246, %rs40;
	@%p29 bra 	$L__BB45_56;
	mov.b32 	%r507, -4;
	@%p20 bra 	$L__BB45_31;
	mov.u32 	%r231, %tid.x;
	mov.u32 	%r232, _ZZ16sw_kernel_affineILi32ELi448EEvPKhiPiS1_S2_iS2_iiE17s_query_seq_sdata;
	mad.lo.s32 	%r233, %r231, 14, %r232;
	ld.shared.u8 	%r234, [%r233+5];
	add.s32 	%r235, %r15, %r234;
	mov.u32 	%r236, _ZZ16sw_kernel_affineILi32ELi448EEvPKhiPiS1_S2_iS2_iiE17s_blosum62_matrix;
	add.s32 	%r237, %r236, %r235;
	ld.shared.s8 	%r507, [%r237];
$L__BB45_31:
	ld.param.u32 	%r489, [_Z16sw_kernel_affineILi32ELi448EEvPKhiPiS1_S2_iS2_ii_param_8];
	ld.param.u32 	%r474, [_Z16sw_kernel_affineILi32ELi448EEvPKhiPiS1_S2_iS2_ii_param_7];
	setp.eq.s32 	%p31, %r10, 6;
	max.s16 	%rs149, %rs27, %rs41;
	max.s16 	%rs150, %rs13, %rs149;
	cvt.s32.s16 	%r238, %rs150;
	add.s32 	%r239, %r507, %r238;
	max.s32 	%r240, %r239, 0;
	cvt.u16.u32 	%rs218, %r240;
	sub.s32 	%r241, %r37, %r474;
	sub.s32 	%r242, %r38, %r489;
	max.s32 	%r243, %r241, %r242;
	max.s32 	%r244, %r243, 0;
	cvt.u16.u32 	%rs232, %r244;
	cvt.s32.s16 	%r245, %rs12;
	sub.s32 	%r246, %r245, %r474;
	cvt.s32.s16 	%r247, %rs40;
	sub.s32 	%r248, %r247, %r489;
	max.s32 	%r249, %r246, %r248;
	max.s32 	%r250, %r249, 0;
	cvt.u16.u32 	%rs246, %r250;
	cvt.s32.s16 	%r42, %r240;
	cvt.s32.s16 	%r43, %r244;
	cvt.s32.s16 	%r251, %r250;
	max.s32 	%r252, %r43, %r251;
	max.s32 	%r253, %r42, %r252;
	max.s32 	%r516, %r516, %r253;
	mov.u16 	%rs211, %rs5;
	mov.u16 	%rs212, %rs6;
	mov.u16 	%rs213, %rs7;
	mov.u16 	%rs214, %rs8;
	mov.u16 	%rs215, %rs9;
	mov.u16 	%rs216, %rs10;
	mov.u16 	%rs217, %rs11;
	mov.u16 	%rs225, %rs19;
	mov.u16 	%rs226, %rs20;
	mov.u16 	%rs227, %rs21;
	mov.u16 	%rs228, %rs22;
	mov.u16 	%rs229, %rs23;
	mov.u16 	%rs230, %rs24;
	mov.u16 	%rs231, %rs25;
	mov.u16 	%rs237, %rs3;
	mov.u16 	%rs239, %rs33;
	mov.u16 	%rs240, %rs34;
	mov.u16 	%rs241, %rs35;
	mov.u16 	%rs242, %rs36;
	mov.u16 	%rs243, %rs37;
	mov.u16 	%rs244, %rs38;
	mov.u16 	%rs245, %rs39;
	@%p31 bra 	$L__BB45_56;
	mov.b32 	%r508, -4;
	@%p20 bra 	$L__BB45_34;
	mov.u32 	%r255, %tid.x;
	mov.u32 	%r256, _ZZ16sw_kernel_affineILi32ELi448EEvPKhiPiS1_S2_iS2_iiE17s_query_seq_sdata;
	mad.lo.s32 	%r257, %r255, 14, %r256;
	ld.shared.u8 	%r258, [%r257+6];
	add.s32 	%r259, %r15, %r258;
	mov.u32 	%r260, _ZZ16sw_kernel_affineILi32ELi448EEvPKhiPiS1_S2_iS2_iiE17s_blosum62_matrix;
	add.s32 	%r261, %r260, %r259;
	ld.shared.s8 	%r508, [%r261];
$L__BB45_34:
	ld.param.u32 	%r490, [_Z16sw_kernel_affineILi32ELi448EEvPKhiPiS1_S2_iS2_ii_param_8];
	ld.param.u32 	%r475, [_Z16sw_kernel_affineILi32ELi448EEvPKhiPiS1_S2_iS2_ii_param_7];
	setp.eq.s32 	%p33, %r10, 7;
	max.s16 	%rs151, %rs26, %rs40;
	max.s16 	%rs152, %rs12, %rs151;
	cvt.s32.s16 	%r262, %rs152;
	add.s32 	%r263, %r508, %r262;
	max.s32 	%r264, %r263, 0;
	cvt.u16.u32 	%rs217, %r264;
	sub.s32 	%r265, %r42, %r475;
	sub.s32 	%r266, %r43, %r490;
	max.s32 	%r267, %r265, %r266;
	max.s32 	%r268, %r267, 0;
	cvt.u16.u32 	%rs231, %r268;
	cvt.s32.s16 	%r269, %rs11;
	sub.s32 	%r270, %r269, %r475;
	cvt.s32.s16 	%r271, %rs39;
	sub.s32 	%r272, %r271, %r490;
	max.s32 	%r273, %r270, %r272;
	max.s32 	%r274, %r273, 0;
	cvt.u16.u32 	%rs245, %r274;
	cvt.s32.s16 	%r47, %r264;
	cvt.s32.s16 	%r48, %r268;
	cvt.s32.s16 	%r275, %r274;
	max.s32 	%r276, %r48, %r275;
	max.s32 	%r277, %r47, %r276;
	max.s32 	%r516, %r516, %r277;
	mov.u16 	%rs211, %rs5;
	mov.u16 	%rs212, %rs6;
	mov.u16 	%rs213, %rs7;
	mov.u16 	%rs214, %rs8;
	mov.u16 	%rs215, %rs9;
	mov.u16 	%rs216, %rs10;
	mov.u16 	%rs225, %rs19;
	mov.u16 	%rs226, %rs20;
	mov.u16 	%rs227, %rs21;
	mov.u16 	%rs228, %rs22;
	mov.u16 	%rs229, %rs23;
	mov.u16 	%rs230, %rs24;
	mov.u16 	%rs237, %rs3;
	mov.u16 	%rs239, %rs33;
	mov.u16 	%rs240, %rs34;
	mov.u16 	%rs241, %rs35;
	mov.u16 	%rs242, %rs36;
	mov.u16 	%rs243, %rs37;
	mov.u16 	%rs244, %rs38;
	@%p33 bra 	$L__BB45_56;
	mov.b32 	%r509, -4;
	@%p20 bra 	$L__BB45_37;
	mov.u32 	%r279, %tid.x;
	mov.u32 	%r280, _ZZ16sw_kernel_affineILi32ELi448EEvPKhiPiS1_S2_iS2_iiE17s_query_seq_sdata;
	mad.lo.s32 	%r281, %r279, 14, %r280;
	ld.shared.u8 	%r282, [%r281+7];
	add.s32 	%r283, %r15, %r282;
	mov.u32 	%r284, _ZZ16sw_kernel_affineILi32ELi448EEvPKhiPiS1_S2_iS2_iiE17s_blosum62_matrix;
	add.s32 	%r285, %r284, %r283;
	ld.shared.s8 	%r509, [%r285];
$L__BB45_37:
	ld.param.u32 	%r491, [_Z16sw_kernel_affineILi32ELi448EEvPKhiPiS1_S2_iS2_ii_param_8];
	ld.param.u32 	%r476, [_Z16sw_kernel_affineILi32ELi448EEvPKhiPiS1_S2_iS2_ii_param_7];
	setp.eq.s32 	%p35, %r10, 8;
	max.s16 	%rs153, %rs25, %rs39;
	max.s16 	%rs154, %rs11, %rs153;
	cvt.s32.s16 	%r286, %rs154;
	add.s32 	%r287, %r509, %r286;
	max.s32 	%r288, %r287, 0;
	cvt.u16.u32 	%rs216, %r288;
	sub.s32 	%r289, %r47, %r476;
	sub.s32 	%r290, %r48, %r491;
	max.s32 	%r291, %r289, %r290;
	max.s32 	%r292, %r291, 0;
	cvt.u16.u32 	%rs230, %r292;
	cvt.s32.s16 	%r293, %rs10;
	sub.s32 	%r294, %r293, %r476;
	cvt.s32.s16 	%r295, %rs38;
	sub.s32 	%r296, %r295, %r491;
	max.s32 	%r297, %r294, %r296;
	max.s32 	%r298, %r297, 0;
	cvt.u16.u32 	%rs244, %r298;
	cvt.s32.s16 	%r52, %r288;
	cvt.s32.s16 	%r53, %r292;
	cvt.s32.s16 	%r299, %r298;
	max.s32 	%r300, %r53, %r299;
	max.s32 	%r301, %r52, %r300;
	max.s32 	%r516, %r516, %r301;
	mov.u16 	%rs211, %rs5;
	mov.u16 	%rs212, %rs6;
	mov.u16 	%rs213, %rs7;
	mov.u16 	%rs214, %rs8;
	mov.u16 	%rs215, %rs9;
	mov.u16 	%rs225, %rs19;
	mov.u16 	%rs226, %rs20;
	mov.u16 	%rs227, %rs21;
	mov.u16 	%rs228, %rs22;
	mov.u16 	%rs229, %rs23;
	mov.u16 	%rs237, %rs3;
	mov.u16 	%rs239, %rs33;
	mov.u16 	%rs240, %rs34;
	mov.u16 	%rs241, %rs35;
	mov.u16 	%rs242, %rs36;
	mov.u16 	%rs243, %rs37;
	@%p35 bra 	$L__BB45_56;
	mov.b32 	%r510, -4;
	@%p20 bra 	$L__BB45_40;
	mov.u32 	%r303, %tid.x;
	mov.u32 	%r304, _ZZ16sw_kernel_affineILi32ELi448EEvPKhiPiS1_S2_iS2_iiE17s_query_seq_sdata;
	mad.lo.s32 	%r305, %r303, 14, %r304;
	ld.shared.u8 	%r306, [%r305+8];
	add.s32 	%r307, %r15, %r306;
	mov.u32 	%r308, _ZZ16sw_kernel_affineILi32ELi448EEvPKhiPiS1_S2_iS2_iiE17s_blosum62_matrix;
	add.s32 	%r309, %r308, %r307;
	ld.shared.s8 	%r510, [%r309];
$L__BB45_40:
	ld.param.u32 	%r492, [_Z16sw_kernel_affineILi32ELi448EEvPKhiPiS1_S2_iS2_ii_param_8];
	ld.param.u32 	%r477, [_Z16sw_kernel_affineILi32ELi448EEvPKhiPiS1_S2_iS2_ii_param_7];
	setp.eq.s32 	%p37, %r10, 9;
	max.s16 	%rs155, %rs24, %rs38;
	max.s16 	%rs156, %rs10, %rs155;
	cvt.s32.s16 	%r310, %rs156;
	add.s32 	%r311, %r510, %r310;
	max.s32 	%r312, %r311, 0;
	cvt.u16.u32 	%rs215, %r312;
	sub.s32 	%r313, %r52, %r477;
	sub.s32 	%r314, %r53, %r492;
	max.s32 	%r315, %r313, %r314;
	max.s32 	%r316, %r315, 0;
	cvt.u16.u32 	%rs229, %r316;
	cvt.s32.s16 	%r317, %rs9;
	sub.s32 	%r318, %r317, %r477;
	cvt.s32.s16 	%r319, %rs37;
	sub.s32 	%r320, %r319, %r492;
	max.s32 	%r321, %r318, %r320;
	max.s32 	%r322, %r321, 0;
	cvt.u16.u32 	%rs243, %r322;
	cvt.s32.s16 	%r57, %r312;
	cvt.s32.s16 	%r58, %r316;
	cvt.s32.s16 	%r323, %r322;
	max.s32 	%r324, %r58, %r323;
	max.s32 	%r325, %r57, %r324;
	max.s32 	%r516, %r516, %r325;
	mov.u16 	%rs211, %rs5;
	mov.u16 	%rs212, %rs6;
	mov.u16 	%rs213, %rs7;
	mov.u16 	%rs214, %rs8;
	mov.u16 	%rs225, %rs19;
	mov.u16 	%rs226, %rs20;
	mov.u16 	%rs227, %rs21;
	mov.u16 	%rs228, %rs22;
	mov.u16 	%rs237, %rs3;
	mov.u16 	%rs239, %rs33;
	mov.u16 	%rs240, %rs34;
	mov.u16 	%rs241, %rs35;
	mov.u16 	%rs242, %rs36;
	@%p37 bra 	$L__BB45_56;
	mov.b32 	%r511, -4;
	@%p20 bra 	$L__BB45_43;
	mov.u32 	%r327, %tid.x;
	mov.u32 	%r328, _ZZ16sw_kernel_affineILi32ELi448EEvPKhiPiS1_S2_iS2_iiE17s_query_seq_sdata;
	mad.lo.s32 	%r329, %r327, 14, %r328;
	ld.shared.u8 	%r330, [%r329+9];
	add.s32 	%r331, %r15, %r330;
	mov.u32 	%r332, _ZZ16sw_kernel_affineILi32ELi448EEvPKhiPiS1_S2_iS2_iiE17s_blosum62_matrix;
	add.s32 	%r333, %r332, %r331;
	ld.shared.s8 	%r511, [%r333];
$L__BB45_43:
	ld.param.u32 	%r493, [_Z16sw_kernel_affineILi32ELi448EEvPKhiPiS1_S2_iS2_ii_param_8];
	ld.param.u32 	%r478, [_Z16sw_kernel_affineILi32ELi448EEvPKhiPiS1_S2_iS2_ii_param_7];
	setp.eq.s32 	%p39, %r10, 10;
	max.s16 	%rs157, %rs23, %rs37;
	max.s16 	%rs158, %rs9, %rs157;
	cvt.s32.s16 	%r334, %rs158;
	add.s32 	%r335, %r511, %r334;
	max.s32 	%r336, %r335, 0;
	cvt.u16.u32 	%rs214, %r336;
	sub.s32 	%r337, %r57, %r478;
	sub.s32 	%r338, %r58, %r493;
	max.s32 	%r339, %r337, %r338;
	max.s32 	%r340, %r339, 0;
	cvt.u16.u32 	%rs228, %r340;
	cvt.s32.s16 	%r341, %rs8;
	sub.s32 	%r342, %r341, %r478;
	cvt.s32.s16 	%r343, %rs36;
	sub.s32 	%r344, %r343, %r493;
	max.s32 	%r345, %r342, %r344;
	max.s32 	%r346, %r345, 0;
	cvt.u16.u32 	%rs242, %r346;
	cvt.s32.s16 	%r62, %r336;
	cvt.s32.s16 	%r63, %r340;
	cvt.s32.s16 	%r347, %r346;
	max.s32 	%r348, %r63, %r347;
	max.s32 	%r349, %r62, %r348;
	max.s32 	%r516, %r516, %r349;
	mov.u16 	%rs211, %rs5;
	mov.u16 	%rs212, %rs6;
	mov.u16 	%rs213, %rs7;
	mov.u16 	%rs225, %rs19;
	mov.u16 	%rs226, %rs20;
	mov.u16 	%rs227, %rs21;
	mov.u16 	%rs237, %rs3;
	mov.u16 	%rs239, %rs33;
	mov.u16 	%rs240, %rs34;
	mov.u16 	%rs241, %rs35;
	@%p39 bra 	$L__BB45_56;
	mov.b32 	%r512, -4;
	@%p20 bra 	$L__BB45_46;
	mov.u32 	%r351, %tid.x;
	mov.u32 	%r352, _ZZ16sw_kernel_affineILi32ELi448EEvPKhiPiS1_S2_iS2_iiE17s_query_seq_sdata;
	mad.lo.s32 	%r353, %r351, 14, %r352;
	ld.shared.u8 	%r354, [%r353+10];
	add.s32 	%r355, %r15, %r354;
	mov.u32 	%r356, _ZZ16sw_kernel_affineILi32ELi448EEvPKhiPiS1_S2_iS2_iiE17s_blosum62_matrix;
	add.s32 	%r357, %r356, %r355;
	ld.shared.s8 	%r512, [%r357];
$L__BB45_46:
	ld.param.u32 	%r494, [_Z16sw_kernel_affineILi32ELi448EEvPKhiPiS1_S2_iS2_ii_param_8];
	ld.param.u32 	%r479, [_Z16sw_kernel_affineILi32ELi448EEvPKhiPiS1_S2_iS2_ii_param_7];
	setp.eq.s32 	%p41, %r10, 11;
	max.s16 	%rs159, %rs22, %rs36;
	max.s16 	%rs160, %rs8, %rs159;
	cvt.s32.s16 	%r358, %rs160;
	add.s32 	%r359, %r512, %r358;
	max.s32 	%r360, %r359, 0;
	cvt.u16.u32 	%rs213, %r360;
	sub.s32 	%r361, %r62, %r479;
	sub.s32 	%r362, %r63, %r494;
	max.s32 	%r363, %r361, %r362;
	max.s32 	%r364, %r363, 0;
	cvt.u16.u32 	%rs227, %r364;
	cvt.s32.s16 	%r365, %rs7;
	sub.s32 	%r366, %r365, %r479;
	cvt.s32.s16 	%r367, %rs35;
	sub.s32 	%r368, %r367, %r494;
	max.s32 	%r369, %r366, %r368;
	max.s32 	%r370, %r369, 0;
	cvt.u16.u32 	%rs241, %r370;
	cvt.s32.s16 	%r67, %r360;
	cvt.s32.s16 	%r68, %r364;
	cvt.s32.s16 	%r371, %r370;
	max.s32 	%r372, %r68, %r371;
	max.s32 	%r373, %r67, %r372;
	max.s32 	%r516, %r516, %r373;
	mov.u16 	%rs211, %rs5;
	mov.u16 	%rs212, %rs6;
	mov.u16 	%rs225, %rs19;
	mov.u16 	%rs226, %rs20;
	mov.u16 	%rs237, %rs3;
	mov.u16 	%rs239, %rs33;
	mov.u16 	%rs240, %rs34;
	@%p41 bra 	$L__BB45_56;
	mov.b32 	%r513, -4;
	@%p20 bra 	$L__BB45_49;
	mov.u32 	%r375, %tid.x;
	mov.u32 	%r376, _ZZ16sw_kernel_affineILi32ELi448EEvPKhiPiS1_S2_iS2_iiE17s_query_seq_sdata;
	mad.lo.s32 	%r377, %r375, 14, %r376;
	ld.shared.u8 	%r378, [%r377+11];
	add.s32 	%r379, %r15, %r378;
	mov.u32 	%r380, _ZZ16sw_kernel_affineILi32ELi448EEvPKhiPiS1_S2_iS2_iiE17s_blosum62_matrix;
	add.s32 	%r381, %r380, %r379;
	ld.shared.s8 	%r513, [%r381];
$L__BB45_49:
	ld.param.u32 	%r495, [_Z16sw_kernel_affineILi32ELi448EEvPKhiPiS1_S2_iS2_ii_param_8];
	ld.param.u32 	%r480, [_Z16sw_kernel_affineILi32ELi448EEvPKhiPiS1_S2_iS2_ii_param_7];
	setp.eq.s32 	%p43, %r10, 12;
	max.s16 	%rs161, %rs21, %rs35;
	max.s16 	%rs162, %rs7, %rs161;
	cvt.s32.s16 	%r382, %rs162;
	add.s32 	%r383, %r513, %r382;
	max.s32 	%r384, %r383, 0;
	cvt.u16.u32 	%rs212, %r384;
	sub.s32 	%r385, %r67, %r480;
	sub.s32 	%r386, %r68, %r495;
	max.s32 	%r387, %r385, %r386;
	max.s32 	%r388, %r387, 0;
	cvt.u16.u32 	%rs226, %r388;
	cvt.s32.s16 	%r389, %rs6;
	sub.s32 	%r390, %r389, %r480;
	cvt.s32.s16 	%r391, %rs34;
	sub.s32 	%r392, %r391, %r495;
	max.s32 	%r393, %r390, %r392;
	max.s32 	%r394, %r393, 0;
	cvt.u16.u32 	%rs240, %r394;
	cvt.s32.s16 	%r72, %r384;
	cvt.s32.s16 	%r73, %r388;
	cvt.s32.s16 	%r395, %r394;
	max.s32 	%r396, %r73, %r395;
	max.s32 	%r397, %r72, %r396;
	max.s32 	%r516, %r516, %r397;
	mov.u16 	%rs211, %rs5;
	mov.u16 	%rs225, %rs19;
	mov.u16 	%rs237, %rs3;
	mov.u16 	%rs239, %rs33;
	@%p43 bra 	$L__BB45_56;
	mov.b32 	%r514, -4;
	@%p20 bra 	$L__BB45_52;
	mov.u32 	%r399, %tid.x;
	mov.u32 	%r400, _ZZ16sw_kernel_affineILi32ELi448EEvPKhiPiS1_S2_iS2_iiE17s_query_seq_sdata;
	mad.lo.s32 	%r401, %r399, 14, %r400;
	ld.shared.u8 	%r402, [%r401+12];
	add.s32 	%r403, %r15, %r402;
	mov.u32 	%r404, _ZZ16sw_kernel_affineILi32ELi448EEvPKhiPiS1_S2_iS2_iiE17s_blosum62_matrix;
	add.s32 	%r405, %r404, %r403;
	ld.shared.s8 	%r514, [%r405];
$L__BB45_52:
	ld.param.u32 	%r496, [_Z16sw_kernel_affineILi32ELi448EEvPKhiPiS1_S2_iS2_ii_param_8];
	ld.param.u32 	%r481, [_Z16sw_kernel_affineILi32ELi448EEvPKhiPiS1_S2_iS2_ii_param_7];
	setp.eq.s32 	%p45, %r10, 13;
	max.s16 	%rs163, %rs20, %rs34;
	max.s16 	%rs164, %rs6, %rs163;
	cvt.s32.s16 	%r406, %rs164;
	add.s32 	%r407, %r514, %r406;
	max.s32 	%r408, %r407, 0;
	cvt.u16.u32 	%rs211, %r408;
	sub.s32 	%r409, %r72, %r481;
	sub.s32 	%r410, %r73, %r496;
	max.s32 	%r411, %r409, %r410;
	max.s32 	%r412, %r411, 0;
	cvt.u16.u32 	%rs225, %r412;
	cvt.s32.s16 	%r413, %rs5;
	sub.s32 	%r414, %r413, %r481;
	cvt.s32.s16 	%r415, %rs33;
	sub.s32 	%r416, %r415, %r496;
	max.s32 	%r417, %r414, %r416;
	max.s32 	%r418, %r417, 0;
	cvt.u16.u32 	%rs239, %r418;
	cvt.s32.s16 	%r77, %r408;
	cvt.s32.s16 	%r78, %r412;
	cvt.s32.s16 	%r419, %r418;
	max.s32 	%r420, %r78, %r419;
	max.s32 	%r421, %r77, %r420;
	max.s32 	%r516, %r516, %r421;
	mov.u16 	%rs237, %rs3;
	@%p45 bra 	$L__BB45_56;
	mov.b32 	%r515, -4;
	@%p20 bra 	$L__BB45_55;
	mov.u32 	%r423, %tid.x;
	mov.u32 	%r424, _ZZ16sw_kernel_affineILi32ELi448EEvPKhiPiS1_S2_iS2_iiE17s_query_seq_sdata;
	mad.lo.s32 	%r425, %r423, 14, %r424;
	ld.shared.u8 	%r426, [%r425+13];
	add.s32 	%r427, %r15, %r426;
	mov.u32 	%r428, _ZZ16sw_kernel_affineILi32ELi448EEvPKhiPiS1_S2_iS2_iiE17s_blosum62_matrix;
	add.s32 	%r429, %r428, %r427;
	ld.shared.s8 	%r515, [%r429];
$L__BB45_55:
	ld.param.u32 	%r497, [_Z16sw_kernel_affineILi32ELi448EEvPKhiPiS1_S2_iS2_ii_param_8];
	ld.param.u32 	%r482, [_Z16sw_kernel_affineILi32ELi448EEvPKhiPiS1_S2_iS2_ii_param_7];
	max.s16 	%rs165, %rs19, %rs33;
	max.s16 	%rs166, %rs5, %rs165;
	cvt.s32.s16 	%r430, %rs166;
	add.s32 	%r431, %r515, %r430;
	max.s32 	%r432, %r431, 0;
	cvt.u16.u32 	%rs88, %r432;
	sub.s32 	%r433, %r77, %r482;
	sub.s32 	%r434, %r78, %r497;
	max.s32 	%r435, %r433, %r434;
	max.s32 	%r436, %r435, 0;
	cvt.u16.u32 	%rs224, %r436;
	cvt.s32.s16 	%r437, %rs210;
	sub.s32 	%r438, %r437, %r482;
	cvt.s32.s16 	%r439, %rs238;
	sub.s32 	%r440, %r439, %r497;
	max.s32 	%r441, %r438, %r440;
	max.s32 	%r442, %r441, 0;
	cvt.u16.u32 	%rs238, %r442;
	cvt.s32.s16 	%r443, %r432;
	cvt.s32.s16 	%r444, %r436;
	cvt.s32.s16 	%r445, %r442;
	max.s32 	%r446, %r444, %r445;
	max.s32 	%r447, %r443, %r446;
	max.s32 	%r516, %r516, %r447;
	mov.u16 	%rs210, %rs88;
	mov.u16 	%rs237, %rs3;
$L__BB45_56:
	add.s32 	%r500, %r500, 1;
	add.s64 	%rd40, %rd40, 1;
	setp.ne.s32 	%p47, %r500, -1;
	@%p47 bra 	$L__BB45_13;
$L__BB45_57:
	mov.u32 	%r86, %tid.x;
	shl.b32 	%r448, %r86, 2;
	mov.u32 	%r449, _ZZ16sw_kernel_affineILi32ELi448EEvPKhiPiS1_S2_iS2_iiE17s_reduction_array;
	add.s32 	%r87, %r449, %r448;
	st.shared.u32 	[%r87], %r516;
	bar.warp.sync 	-1;
	setp.gt.u32 	%p48, %r86, 15;
	@%p48 bra 	$L__BB45_59;
	ld.shared.u32 	%r450, [%r87];
	ld.shared.u32 	%r451, [%r87+64];
	max.s32 	%r452, %r450, %r451;
	st.shared.u32 	[%r87], %r452;
$L__BB45_59:
	bar.warp.sync 	-1;
	setp.gt.u32 	%p49, %r86, 7;
	@%p49 bra 	$L__BB45_61;
	ld.shared.u32 	%r453, [%r87];
	ld.shared.u32 	%r454, [%r87+32];
	max.s32 	%r455, %r453, %r454;
	st.shared.u32 	[%r87], %r455;
$L__BB45_61:
	bar.warp.sync 	-1;
	setp.gt.u32 	%p50, %r86, 3;
	@%p50 bra 	$L__BB45_63;
	ld.shared.u32 	%r456, [%r87];
	ld.shared.u32 	%r457, [%r87+16];
	max.s32 	%r458, %r456, %r457;
	st.shared.u32 	[%r87], %r458;
$L__BB45_63:
	bar.warp.sync 	-1;
	setp.gt.u32 	%p51, %r86, 1;
	@%p51 bra 	$L__BB45_65;
	ld.shared.u32 	%r459, [%r87];
	ld.shared.u32 	%r460, [%r87+8];
	max.s32 	%r461, %r459, %r460;
	st.shared.u32 	[%r87], %r461;
$L__BB45_65:
	bar.warp.sync 	-1;
	setp.ne.s32 	%p52, %r86, 0;
	@%p52 bra 	$L__BB45_67;
	ld.shared.u32 	%r462, [%r87];
	ld.shared.u32 	%r463, [_ZZ16sw_kernel_affineILi32ELi448EEvPKhiPiS1_S2_iS2_iiE17s_reduction_array+4];
	max.s32 	%r464, %r462, %r463;
	st.shared.u32 	[%r87], %r464;
$L__BB45_67:
	setp.ne.s32 	%p53, %r86, 0;
	bar.warp.sync 	-1;
	@%p53 bra 	$L__BB45_69;
	ld.param.u64 	%rd37, [_Z16sw_kernel_affineILi32ELi448EEvPKhiPiS1_S2_iS2_ii_param_6];
	mov.u32 	%r465, %ctaid.x;
	ld.shared.u32 	%r466, [_ZZ16sw_kernel_affineILi32ELi448EEvPKhiPiS1_S2_iS2_iiE17s_reduction_array];
	cvta.to.global.u64 	%rd32, %rd37;
	mul.wide.u32 	%rd33, %r465, 4;
	add.s64 	%rd34, %rd32, %rd33;
	st.global.u32 	[%rd34], %r466;
$L__BB45_69:
	bar.sync 	0;
$L__BB45_70:
	ret;

}
	// .globl	_Z16sw_kernel_affineILi32ELi480EEvPKhiPiS1_S2_iS2_ii
.visible .entry _Z16sw_kernel_affineILi32ELi480EEvPKhiPiS1_S2_iS2_ii(
	.param .u64 .ptr .align 1 _Z16sw_kernel_affineILi32ELi480EEvPKhiPiS1_S2_iS2_ii_param_0,
	.param .u32 _Z16sw_kernel_affineILi32ELi480EEvPKhiPiS1_S2_iS2_ii_param_1,
	.param .u64 .ptr .align 1 _Z16sw_kernel_affineILi32ELi480EEvPKhiPiS1_S2_iS2_ii_param_2,
	.param .u64 .ptr .align 1 _Z16sw_kernel_affineILi32ELi480EEvPKhiPiS1_S2_iS2_ii_param_3,
	.param .u64 .ptr .align 1 _Z16sw_kernel_affineILi32ELi480EEvPKhiPiS1_S2_iS2_ii_param_4,
	.param .u32 _Z16sw_kernel_affineILi32ELi480EEvPKhiPiS1_S2_iS2_ii_param_5,
	.param .u64 .ptr .align 1 _Z16sw_kernel_affineILi32ELi480EEvPKhiPiS1_S2_iS2_ii_param_6,
	.param .u32 _Z16sw_kernel_affineILi32ELi480EEvPKhiPiS1_S2_iS2_ii_param_7,
	.param .u32 _Z16sw_kernel_affineILi32ELi480EEvPKhiPiS1_S2_iS2_ii_param_8
)
{
	.reg .pred 	%p<56>;
	.reg .b16 	%rs<269>;
	.reg .b32 	%r<473>;
	.reg .b64 	%rd<41>;
	// demoted variable
	.shared .align 1 .b8 _ZZ16sw_kernel_affineILi32ELi480EEvPKhiPiS1_S2_iS2_iiE17s_blosum62_matrix[400];
	// demoted variable
	.shared .align 1 .b8 _ZZ16sw_kernel_affineILi32ELi480EEvPKhiPiS1_S2_iS2_iiE17s_query_seq_sdata[480];
	// demoted variable
	.shared .align 4 .b8 _ZZ16sw_kernel_affineILi32ELi480EEvPKhiPiS1_S2_iS2_iiE17s_reduction_array[128];
	ld.param.u64 	%rd11, [_Z16sw_kernel_affineILi32ELi480EEvPKhiPiS1_S2_iS2_ii_param_0];
	ld.param.u32 	%r93, [_Z16sw_kernel_affineILi32ELi480EEvPKhiPiS1_S2_iS2_ii_param_1];
	ld.param.u64 	%rd12, [_Z16sw_kernel_affineILi32ELi480EEvPKhiPiS1_S2_iS2_ii_param_2];
	ld.param.u64 	%rd13, [_Z16sw_kernel_affineILi32ELi480EEvPKhiPiS1_S2_iS2_ii_param_3];
	ld.param.u64 	%rd14, [_Z16sw_kernel_affineILi32ELi480EEvPKhiPiS1_S2_iS2_ii_param_4];
	ld.param.u32 	%r96, [_Z16sw_kernel_affineILi32ELi480EEvPKhiPiS1_S2_iS2_ii_param_5];
	ld.param.u64 	%rd15, [_Z16sw_kernel_affineILi32ELi480EEvPKhiPiS1_S2_iS2_ii_param_6];
	ld.param.u32 	%r94, [_Z16sw_kernel_affineILi32ELi480EEvPKhiPiS1_S2_iS2_ii_param_7];
	ld.param.u32 	%r95, [_Z16sw_kernel_affineILi32ELi480EEvPKhiPiS1_S2_iS2_ii_param_8];
	cvta.to.global.u64 	%rd1, %rd15;
	mov.u32 	%r1, %ctaid.x;
	setp.ge.s32 	%p1, %r1, %r96;
	@%p1 bra 	$L__BB46_73;
	cvta.to.global.u64 	%rd16, %rd12;
	cvta.to.global.u64 	%rd17, %rd14;
	mul.wide.u32 	%rd18, %r1, 4;
	add.s64 	%rd19, %rd16, %rd18;
	ld.global.u32 	%r97, [%rd19];
	mul.wide.s32 	%rd20, %r97, 4;
	add.s64 	%rd21, %rd17, %rd20;
	ld.global.u32 	%r98, [%rd21+-4];
	ld.global.u32 	%r99, [%rd21];
	not.b32 	%r100, %r98;
	add.s32 	%r4, %r99, %r100;
	setp.ne.s32 	%p2, %r93, 0;
	setp.ne.s32 	%p3, %r4, 0;
	and.pred  	%p4, %p2, %p3;
	setp.lt.s32 	%p5, %r93, 481;
	and.pred  	%p6, %p5, %p4;
	setp.le.s32 	%p7, %r98, %r99;
	and.pred  	%p8, %p6, %p7;
	@%p8 bra 	$L__BB46_3;
	add.s64 	%rd36, %rd1, %rd18;
	mov.b32 	%r451, -1;
	st.global.u32 	[%rd36], %r451;
	bra.uni 	$L__BB46_73;
$L__BB46_3:
	mov.u32 	%r5, %tid.x;
	setp.gt.u32 	%p9, %r5, 399;
	@%p9 bra 	$L__BB46_6;
	cvt.u64.u32 	%rd22, %r5;
	mov.u64 	%rd23, blosum62_matrix_cuda_global;
	add.s64 	%rd38, %rd23, %rd22;
	mov.u32 	%r101, _ZZ16sw_kernel_affineILi32ELi480EEvPKhiPiS1_S2_iS2_iiE17s_blosum62_matrix;
	mov.u32 	%r452, %r5;
$L__BB46_5:
	ld.global.u8 	%rs142, [%rd38];
	add.s32 	%r102, %r101, %r452;
	st.shared.u8 	[%r102], %rs142;
	add.s32 	%r7, %r452, 32;
	add.s64 	%rd38, %rd38, 32;
	setp.lt.u32 	%p10, %r452, 368;
	mov.u32 	%r452, %r7;
	@%p10 bra 	$L__BB46_5;
$L__BB46_6:
	setp.gt.u32 	%p11, %r5, 479;
	@%p11 bra 	$L__BB46_11;
	cvt.u64.u32 	%rd24, %r5;
	cvta.to.global.u64 	%rd25, %rd11;
	add.s64 	%rd39, %rd25, %rd24;
	mov.u32 	%r103, _ZZ16sw_kernel_affineILi32ELi480EEvPKhiPiS1_S2_iS2_iiE17s_query_seq_sdata;
	mov.u32 	%r453, %r5;
$L__BB46_8:
	setp.ge.s32 	%p12, %r453, %r93;
	mov.b16 	%rs178, 0;
	@%p12 bra 	$L__BB46_10;
	ld.global.u8 	%rs178, [%rd39];
$L__BB46_10:
	add.s32 	%r104, %r103, %r453;
	st.shared.u8 	[%r104], %rs178;
	add.s32 	%r9, %r453, 32;
	add.s64 	%rd39, %rd39, 32;
	setp.lt.u32 	%p13, %r453, 448;
	mov.u32 	%r453, %r9;
	@%p13 bra 	$L__BB46_8;
$L__BB46_11:
	setp.lt.s32 	%p14, %r4, 1;
	mov.b32 	%r471, 0;
	@%p14 bra 	$L__BB46_60;
	cvt.s64.s32 	%rd26, %r98;
	mul.lo.s32 	%r107, %r5, 15;
	max.s32 	%r108, %r93, %r107;
	sub.s32 	%r10, %r108, %r107;
	mov.u32 	%r109, _ZZ16sw_kernel_affineILi32ELi480EEvPKhiPiS1_S2_iS2_iiE17s_query_seq_sdata;
	add.s32 	%r11, %r109, %r107;
	min.s32 	%r110, %r94, %r95;
	neg.s32 	%r111, %r110;
	max.s32 	%r112, %r111, 0;
	cvt.u16.u32 	%rs3, %r112;
	cvt.s32.s16 	%r12, %r112;
	sub.s32 	%r454, %r98, %r99;
	cvta.to.global.u64 	%rd27, %rd13;
	add.s64 	%rd28, %rd26, %rd27;
	add.s64 	%rd40, %rd28, 1;
	mov.b32 	%r471, 0;
	mov.b16 	%rs224, 0;
	mov.u64 	%rd30, char_to_uint;
	mov.u16 	%rs225, %rs224;
	mov.u16 	%rs226, %rs224;
	mov.u16 	%rs227, %rs224;
	mov.u16 	%rs228, %rs224;
	mov.u16 	%rs229, %rs224;
	mov.u16 	%rs230, %rs224;
	mov.u16 	%rs231, %rs224;
	mov.u16 	%rs232, %rs224;
	mov.u16 	%rs233, %rs224;
	mov.u16 	%rs234, %rs224;
	mov.u16 	%rs235, %rs224;
	mov.u16 	%rs236, %rs224;
	mov.u16 	%rs237, %rs224;
	mov.u16 	%rs238, %rs224;
	mov.u16 	%rs239, %rs224;
	mov.u16 	%rs240, %rs224;
	mov.u16 	%rs241, %rs224;
	mov.u16 	%rs242, %rs224;
	mov.u16 	%rs243, %rs224;
	mov.u16 	%rs244, %rs224;
	mov.u16 	%rs245, %rs224;
	mov.u16 	%rs246, %rs224;
	mov.u16 	%rs247, %rs224;
	mov.u16 	%rs248, %rs224;
	mov.u16 	%rs249, %rs224;
	mov.u16 	%rs250, %rs224;
	mov.u16 	%rs251, %rs224;
	mov.u16 	%rs252, %rs224;
	mov.u16 	%rs253, %rs224;
	mov.u16 	%rs254, %rs224;
	mov.u16 	%rs255, %rs224;
	mov.u16 	%rs256, %rs224;
	mov.u16 	%rs257, %rs224;
	mov.u16 	%rs258, %rs224;
	mov.u16 	%rs259, %rs224;
	mov.u16 	%rs260, %rs224;
	mov.u16 	%rs261, %rs224;
	mov.u16 	%rs262, %rs224;
	mov.u16 	%rs263, %rs224;
	mov.u16 	%rs264, %rs224;
	mov.u16 	%rs265, %rs224;
	mov.u16 	%rs266, %rs224;
	mov.u16 	%rs267, %rs224;
	mov.u16 	%rs268, %rs224;
$L__BB46_13:
	mov.u16 	%rs48, %rs268;
	mov.u16 	%rs47, %rs267;
	mov.u16 	%rs46, %rs266;
	mov.u16 	%rs45, %rs265;
	mov.u16 	%rs44, %rs264;
	mov.u16 	%rs43, %rs263;
	mov.u16 	%rs42, %rs262;
	mov.u16 	%rs41, %rs261;
	mov.u16 	%rs40, %rs260;
	mov.u16 	%rs39, %rs259;
	mov.u16 	%rs38, %rs258;
	mov.u16 	%rs37, %rs257;
	mov.u16 	%rs36, %rs256;
	mov.u16 	%rs35, %rs255;
	mov.u16 	%rs33, %rs253;
	mov.u16 	%rs32, %rs252;
	mov.u16 	%rs31, %rs251;
	mov.u16 	%rs30, %rs250;
	mov.u16 	%rs29, %rs249;
	mov.u16 	%rs28, %rs248;
	mov.u16 	%rs27, %rs247;
	mov.u16 	%rs26, %rs246;
	mov.u16 	%rs25, %rs245;
	mov.u16 	%rs24, %rs244;
	mov.u16 	%rs23, %rs243;
	mov.u16 	%rs22, %rs242;
	mov.u16 	%rs21, %rs241;
	mov.u16 	%rs20, %rs240;
	mov.u16 	%rs18, %rs238;
	mov.u16 	%rs17, %rs237;
	mov.u16 	%rs16, %rs236;
	mov.u16 	%rs15, %rs235;
	mov.u16 	%rs14, %rs234;
	mov.u16 	%rs13, %rs233;
	mov.u16 	%rs12, %rs232;
	mov.u16 	%rs11, %rs231;
	mov.u16 	%rs10, %rs230;
	mov.u16 	%rs9, %rs229;
	mov.u16 	%rs8, %rs228;
	mov.u16 	%rs7, %rs227;
	mov.u16 	%rs6, %rs226;
	mov.u16 	%rs5, %rs225;
	setp.eq.s32 	%p15, %r10, 0;
	setp.eq.s32 	%p16, %r5, 0;
	cvt.u32.u16 	%r113, %rs224;
	shfl.sync.up.b32	%r114|%p17, %r113, 1, 0, -1;
	cvt.u16.u32 	%rs145, %r114;
	cvt.u32.u16 	%r115, %rs239;
	shfl.sync.up.b32	%r116|%p18, %r115, 1, 0, -1;
	cvt.u16.u32 	%rs146, %r116;
	cvt.u32.u16 	%r117, %rs254;
	shfl.sync.up.b32	%r118|%p19, %r117, 1, 0, -1;
	cvt.u16.u32 	%rs147, %r118;
	selp.b16 	%rs49, 0, %rs145, %p16;
	selp.b16 	%rs50, 0, %rs146, %p16;
	selp.b16 	%rs51, 0, %rs147, %p16;
	ld.global.s8 	%rd29, [%rd40];
	add.s64 	%rd31, %rd30, %rd29;
	ld.const.u8 	%rs52, [%rd31];
	mul.wide.u16 	%r16, %rs52, 20;
	@%p15 bra 	$L__BB46_59;
	setp.gt.u16 	%p20, %rs52, 19;
	mov.b32 	%r456, -4;
	@%p20 bra 	$L__BB46_16;
	ld.shared.u8 	%r120, [%r11];
	add.s32 	%r121, %r16, %r120;
	mov.u32 	%r122, _ZZ16sw_kernel_affineILi32ELi480EEvPKhiPiS1_S2_iS2_iiE17s_blosum62_matrix;
	add.s32 	%r123, %r122, %r121;
	ld.shared.s8 	%r456, [%r123];
$L__BB46_16:
	setp.eq.s32 	%p21, %r10, 1;
	max.s16 	%rs148, %rs50, %rs51;
	max.s16 	%rs149, %rs49, %rs148;
	cvt.s32.s16 	%r124, %rs149;
	add.s32 	%r125, %r456, %r124;
	max.s32 	%r126, %r125, 0;
	cvt.u16.u32 	%rs238, %r126;
	cvt.s32.s16 	%r127, %rs18;
	sub.s32 	%r128, %r127, %r94;
	cvt.s32.s16 	%r129, %rs48;
	sub.s32 	%r130, %r129, %r95;
	max.s32 	%r131, %r128, %r130;
	max.s32 	%r132, %r131, 0;
	cvt.u16.u32 	%rs268, %r132;
	cvt.s32.s16 	%r19, %r126;
	cvt.s32.s16 	%r133, %r132;
	max.s32 	%r134, %r12, %r133;
	max.s32 	%r135, %r19, %r134;
	max.s32 	%r471, %r471, %r135;
	mov.u16 	%rs225, %rs5;
	mov.u16 	%rs226, %rs6;
	mov.u16 	%rs227, %rs7;
	mov.u16 	%rs228, %rs8;
	mov.u16 	%rs229, %rs9;
	mov.u16 	%rs230, %rs10;
	mov.u16 	%rs231, %rs11;
	mov.u16 	%rs232, %rs12;
	mov.u16 	%rs233, %rs13;
	mov.u16 	%rs234, %rs14;
	mov.u16 	%rs235, %rs15;
	mov.u16 	%rs236, %rs16;
	mov.u16 	%rs237, %rs17;
	mov.u16 	%rs240, %rs20;
	mov.u16 	%rs241, %rs21;
	mov.u16 	%rs242, %rs22;
	mov.u16 	%rs243, %rs23;
	mov.u16 	%rs244, %rs24;
	mov.u16 	%rs245, %rs25;
	mov.u16 	%rs246, %rs26;
	mov.u16 	%rs247, %rs27;
	mov.u16 	%rs248, %rs28;
	mov.u16 	%rs249, %rs29;
	mov.u16 	%rs250, %rs30;
	mov.u16 	%rs251, %rs31;
	mov.u16 	%rs252, %rs32;
	mov.u16 	%rs253, %rs3;
	mov.u16 	%rs255, %rs35;
	mov.u16 	%rs256, %rs36;
	mov.u16 	%rs257, %rs37;
	mov.u16 	%rs258, %rs38;
	mov.u16 	%rs259, %rs39;
	mov.u16 	%rs260, %rs40;
	mov.u16 	%rs261, %rs41;
	mov.u16 	%rs262, %rs42;
	mov.u16 	%rs263, %rs43;
	mov.u16 	%rs264, %rs44;
	mov.u16 	%rs265, %rs45;
	mov.u16 	%rs266, %rs46;
	mov.u16 	%rs267, %rs47;
	@%p21 bra 	$L__BB46_59;
	mov.b32 	%r457, -4;
	@%p20 bra 	$L__BB46_19;
	ld.shared.u8 	%r137, [%r11+1];
	add.s32 	%r138, %r16, %r137;
	mov.u32 	%r139, _ZZ16sw_kernel_affineILi32ELi480EEvPKhiPiS1_S2_iS2_iiE17s_blosum62_matrix;
	add.s32 	%r140, %r139, %r138;
	ld.shared.s8 	%r457, [%r140];
$L__BB46_19:
	setp.eq.s32 	%p23, %r10, 2;
	max.s16 	%rs150, %rs33, %rs48;
	max.s16 	%rs151, %rs18, %rs150;
	cvt.s32.s16 	%r141, %rs151;
	add.s32 	%r142, %r457, %r141;
	max.s32 	%r143, %r142, 0;
	cvt.u16.u32 	%rs237, %r143;
	sub.s32 	%r144, %r19, %r94;
	sub.s32 	%r145, %r12, %r95;
	max.s32 	%r146, %r144, %r145;
	max.s32 	%r147, %r146, 0;
	cvt.u16.u32 	%rs252, %r147;
	cvt.s32.s16 	%r148, %rs17;
	sub.s32 	%r149, %r148, %r94;
	cvt.s32.s16 	%r150, %rs47;
	sub.s32 	%r151, %r150, %r95;
	max.s32 	%r152, %r149, %r151;
	max.s32 	%r153, %r152, 0;
	cvt.u16.u32 	%rs267, %r153;
	cvt.s32.s16 	%r23, %r143;
	cvt.s32.s16 	%r24, %r147;
	cvt.s32.s16 	%r154, %r153;
	max.s32 	%r155, %r24, %r154;
	max.s32 	%r156, %r23, %r155;
	max.s32 	%r471, %r471, %r156;
	mov.u16 	%rs225, %rs5;
	mov.u16 	%rs226, %rs6;
	mov.u16 	%rs227, %rs7;
	mov.u16 	%rs228, %rs8;
	mov.u16 	%rs229, %rs9;
	mov.u16 	%rs230, %rs10;
	mov.u16 	%rs231, %rs11;
	mov.u16 	%rs232, %rs12;
	mov.u16 	%rs233, %rs13;
	mov.u16 	%rs234, %rs14;
	mov.u16 	%rs235, %rs15;
	mov.u16 	%rs236, %rs16;
	mov.u16 	%rs240, %rs20;
	mov.u16 	%rs241, %rs21;
	mov.u16 	%rs242, %rs22;
	mov.u16 	%rs243, %rs23;
	mov.u16 	%rs244, %rs24;
	mov.u16 	%rs245, %rs25;
	mov.u16 	%rs246, %rs26;
	mov.u16 	%rs247, %rs27;
	mov.u16 	%rs248, %rs28;
	mov.u16 	%rs249, %rs29;
	mov.u16 	%rs250, %rs30;
	mov.u16 	%rs251, %rs31;
	mov.u16 	%rs253, %rs3;
	mov.u16 	%rs255, %rs35;
	mov.u16 	%rs256, %rs36;
	mov.u16 	%rs257, %rs37;
	mov.u16 	%rs258, %rs38;
	mov.u16 	%rs259, %rs39;
	mov.u16 	%rs260, %rs40;
	mov.u16 	%rs261, %rs41;
	mov.u16 	%rs262, %rs42;
	mov.u16 	%rs263, %rs43;
	mov.u16 	%rs264, %rs44;
	mov.u16 	%rs265, %rs45;
	mov.u16 	%rs266, %rs46;
	@%p23 bra 	$L__BB46_59;
	mov.b32 	%r458, -4;
	@%p20 bra 	$L__BB46_22;
	ld.shared.u8 	%r158, [%r11+2];
	add.s32 	%r159, %r16, %r158;
	mov.u32 	%r160, _ZZ16sw_kernel_affineILi32ELi480EEvPKhiPiS1_S2_iS2_iiE17s_blosum62_matrix;
	add.s32 	%r161, %r160, %r159;
	ld.shared.s8 	%r458, [%r161];
$L__BB46_22:
	setp.eq.s32 	%p25, %r10, 3;
	max.s16 	%rs152, %rs32, %rs47;
	max.s16 	%rs153, %rs17, %rs152;
	cvt.s32.s16 	%r162, %rs153;
	add.s32 	%r163, %r458, %r162;
	max.s32 	%r164, %r163, 0;
	cvt.u16.u32 	%rs236, %r164;
	sub.s32 	%r165, %r23, %r94;
	sub.s32 	%r166, %r24, %r95;
	max.s32 	%r167, %r165, %r166;
	max.s32 	%r168, %r167, 0;
	cvt.u16.u32 	%rs251, %r168;
	cvt.s32.s16 	%r169, %rs16;
	sub.s32 	%r170, %r169, %r94;
	cvt.s32.s16 	%r171, %rs46;
	sub.s32 	%r172, %r171, %r95;
	max.s32 	%r173, %r170, %r172;
	max.s32 	%r174, %r173, 0;
	cvt.u16.u32 	%rs266, %r174;
	cvt.s32.s16 	%r28, %r164;
	cvt.s32.s16 	%r29, %r168;
	cvt.s32.s16 	%r175, %r174;
	max.s32 	%r176, %r29, %r175;
	max.s32 	%r177, %r28, %r176;
	max.s32 	%r471, %r471, %r177;
	mov.u16 	%rs225, %rs5;
	mov.u16 	%rs226, %rs6;
	mov.u16 	%rs227, %rs7;
	mov.u16 	%rs228, %rs8;
	mov.u16 	%rs229, %rs9;
	mov.u16 	%rs230, %rs10;
	mov.u16 	%rs231, %rs11;
	mov.u16 	%rs232, %rs12;
	mov.u16 	%rs233, %rs13;
	mov.u16 	%rs234, %rs14;
	mov.u16 	%rs235, %rs15;
	mov.u16 	%rs240, %rs20;
	mov.u16 	%rs241, %rs21;
	mov.u16 	%rs242, %rs22;
	mov.u16 	%rs243, %rs23;
	mov.u16 	%rs244, %rs24;
	mov.u16 	%rs245, %rs25;
	mov.u16 	%rs246, %rs26;
	mov.u16 	%rs247, %rs27;
	mov.u16 	%rs248, %rs28;
	mov.u16 	%rs249, %rs29;
	mov.u16 	%rs250, %rs30;
	mov.u16 	%rs253, %rs3;
	mov.u16 	%rs255, %rs35;
	mov.u16 	%rs256, %rs36;
	mov.u16 	%rs257, %rs37;
	mov.u16 	%rs258, %rs38;
	mov.u16 	%rs259, %rs39;
	mov.u16 	%rs260, %rs40;
	mov.u16 	%rs261, %rs41;
	mov.u16 	%rs262, %rs42;
	mov.u16 	%rs263, %rs43;
	mov.u16 	%rs264, %rs44;
	mov.u16 	%rs265, %rs45;
	@%p25 bra 	$L__BB46_59;
	mov.b32 	%r459, -4;
	@%p20 bra 	$L__BB46_25;
	ld.shared.u8 	%r179, [%r11+3];
	add.s32 	%r180, %r16, %r179;
	mov.u32 	%r181, _ZZ16sw_kernel_affineILi32ELi480EEvPKhiPiS1_S2_iS2_iiE17s_blosum62_matrix;
	add.s32 	%r182, %r181, %r180;
	ld.shared.s8 	%r459, [%r182];
$L__BB46_25:
	setp.eq.s32 	%p27, %r10, 4;
	max.s16 	%rs154, %rs31, %rs46;
	max.s16 	%rs155, %rs16, %rs154;
	cvt.s32.s16 	%r183, %rs155;
	add.s32 	%r184, %r459, %r183;
	max.s32 	%r185, %r184, 0;
	cvt.u16.u32 	%rs235, %r185;
	sub.s32 	%r186, %r28, %r94;
	sub.s32 	%r187, %r29, %r95;
	max.s32 	%r188, %r186, %r187;
	max.s32 	%r189, %r188, 0;
	cvt.u16.u32 	%rs250, %r189;
	cvt.s32.s16 	%r190, %rs15;
	sub.s32 	%r191, %r190, %r94;
	cvt.s32.s16 	%r192, %rs45;
	sub.s32 	%r193, %r192, %r95;
	max.s32 	%r194, %r191, %r193;
	max.s32 	%r195, %r194, 0;
	cvt.u16.u32 	%rs265, %r195;
	cvt.s32.s16 	%r33, %r185;
	cvt.s32.s16 	%r34, %r189;
	cvt.s32.s16 	%r196, %r195;
	max.s32 	%r197, %r34, %r196;
	max.s32 	%r198, %r33, %r197;
	max.s32 	%r471, %r471, %r198;
	mov.u16 	%rs225, %rs5;
	mov.u16 	%rs226, %rs6;
	mov.u16 	%rs227, %rs7;
	mov.u16 	%rs228, %rs8;
	mov.u16 	%rs229, %rs9;
	mov.u16 	%rs230, %rs10;
	mov.u16 	%rs231, %rs11;
	mov.u16 	%rs232, %rs12;
	mov.u16 	%rs233, %rs13;
	mov.u16 	%rs234, %rs14;
	mov.u16 	%rs240, %rs20;
	mov.u16 	%rs241, %rs21;
	mov.u16 	%rs242, %rs22;
	mov.u16 	%rs243, %rs23;
	mov.u16 	%rs244, %rs24;
	mov.u16 	%rs245, %rs25;
	mov.u16 	%rs246, %rs26;
	mov.u16 	%rs247, %rs27;
	mov.u16 	%rs248, %rs28;
	mov.u16 	%rs249, %rs29;
	mov.u16 	%rs253, %rs3;
	mov.u16 	%rs255, %rs35;
	mov.u16 	%rs256, %rs36;
	mov.u16 	%rs257, %rs37;
	mov.u16 	%rs258, %rs38;
	mov.u16 	%rs259, %rs39;
	mov.u16 	%rs260, %rs40;
	mov.u16 	%rs261, %rs41;
	mov.u16 	%rs262, %rs42;
	mov.u16 	%rs263, %rs43;
	mov.u16 	%rs264, %rs44;
	@%p27 bra 	$L__BB46_59;
	mov.b32 	%r460, -4;
	@%p20 bra 	$L__BB46_28;
	ld.shared.u8 	%r200, [%r11+4];
	add.s32 	%r201, %r16, %r200;
	mov.u32 	%r202, _ZZ16sw_kernel_affineILi32ELi480EEvPKhiPiS1_S2_iS2_iiE17s_blosum62_matrix;
	add.s32 	%r203, %r202, %r201;
	ld.shared.s8 	%r460, [%r203];
$L__BB46_28:
	setp.eq.s32 	%p29, %r10, 5;
	max.s16 	%rs156, %rs30, %rs45;
	max.s16 	%rs157, %rs15, %rs156;
	cvt.s32.s16 	%r204, %rs157;
	add.s32 	%r205, %r460, %r204;
	max.s32 	%r206, %r205, 0;
	cvt.u16.u32 	%rs234, %r206;
	sub.s32 	%r207, %r33, %r94;
	sub.s32 	%r208, %r34, %r95;
	max.s32 	%r209, %r207, %r208;
	max.s32 	%r210, %r209, 0;
	cvt.u16.u32 	%rs249, %r210;
	cvt.s32.s16 	%r211, %rs14;
	sub.s32 	%r212, %r211, %r94;
	cvt.s32.s16 	%r213, %rs44;
	sub.s32 	%r214, %r213, %r95;
	max.s32 	%r215, %r212, %r214;
	max.s32 	%r216, %r215, 0;
	cvt.u16.u32 	%rs264, %r216;
	cvt.s32.s16 	%r38, %r206;
	cvt.s32.s16 	%r39, %r210;
	cvt.s32.s16 	%r217, %r216;
	max.s32 	%r218, %r39, %r217;
	max.s32 	%r219, %r38, %r218;
	max.s32 	%r471, %r471, %r219;
	mov.u16 	%rs225, %rs5;
	mov.u16 	%rs226, %rs6;
	mov.u16 	%rs227, %rs7;
	mov.u16 	%rs228, %rs8;
	mov.u16 	%rs229, %rs9;
	mov.u16 	%rs230, %rs10;
	mov.u16 	%rs231, %rs11;
	mov.u16 	%rs232, %rs12;
	mov.u16 	%rs233, %rs13;
	mov.u16 	%rs240, %rs20;
	mov.u16 	%rs241, %rs21;
	mov.u16 	%rs242, %rs22;
	mov.u16 	%rs243, %rs23;
	mov.u16 	%rs244, %rs24;
	mov.u16 	%rs245, %rs25;
	mov.u16 	%rs246, %rs26;
	mov.u16 	%rs247, %rs27;
	mov.u16 	%rs248, %rs28;
	mov.u16 	%rs253, %rs3;
	mov.u16 	%rs255, %rs35;
	mov.u16 	%rs256, %rs36;
	mov.u16 	%rs257, %rs37;
	mov.u16 	%rs258, %rs38;
	mov.u16 	%rs259, %rs39;
	mov.u16 	%rs260, %rs40;
	mov.u16 	%rs261, %rs41;
	mov.u16 	%rs262, %rs42;
	mov.u16 	%rs263, %rs43;
	@%p29 bra 	$L__BB46_59;
	mov.b32 	%r461, -4;
	@%p20 bra 	$L__BB46_31;
	ld.shared.u8 	%r221, [%r11+5];
	add.s32 	%r222, %r16, %r221;
	mov.u32 	%r223, _ZZ16sw_kernel_affineILi32ELi480EEvPKhiPiS1_S2_iS2_iiE17s_blosum62_matrix;
	add.s32 	%r224, %r223, %r222;
	ld.shared.s8 	%r461, [%r224];
$L__BB46_31:
	setp.eq.s32 	%p31, %r10, 6;
	max.s16 	%rs158, %rs29, %rs44;
	max.s16 	%rs159, %rs14, %rs158;
	cvt.s32.s16 	%r225, %rs159;
	add.s32 	%r226, %r461, %r225;
	max.s32 	%r227, %r226, 0;
	cvt.u16.u32 	%rs233, %r227;
	sub.s32 	%r228, %r38, %r94;
	sub.s32 	%r229, %r39, %r95;
	max.s32 	%r230, %r228, %r229;
	max.s32 	%r231, %r230, 0;
	cvt.u16.u32 	%rs248, %r231;
	cvt.s32.s16 	%r232, %rs13;
	sub.s32 	%r233, %r232, %r94;
	cvt.s32.s16 	%r234, %rs43;
	sub.s32 	%r235, %r234, %r95;
	max.s32 	%r236, %r233, %r235;
	max.s32 	%r237, %r236, 0;
	cvt.u16.u32 	%rs263, %r237;
	cvt.s32.s16 	%r43, %r227;
	cvt.s32.s16 	%r44, %r231;
	cvt.s32.s16 	%r238, %r237;
	max.s32 	%r239, %r44, %r238;
	max.s32 	%r240, %r43, %r239;
	max.s32 	%r471, %r471, %r240;
	mov.u16 	%rs225, %rs5;
	mov.u16 	%rs226, %rs6;
	mov.u16 	%rs227, %rs7;
	mov.u16 	%rs228, %rs8;
	mov.u16 	%rs229, %rs9;
	mov.u16 	%rs230, %rs10;
	mov.u16 	%rs231, %rs11;
	mov.u16 	%rs232, %rs12;
	mov.u16 	%rs240, %rs20;
	mov.u16 	%rs241, %rs21;
	mov.u16 	%rs242, %rs22;
	mov.u16 	%rs243, %rs23;
	mov.u16 	%rs244, %rs24;
	mov.u16 	%rs245, %rs25;
	mov.u16 	%rs246, %rs26;
	mov.u16 	%rs247, %rs27;
	mov.u16 	%rs253, %rs3;
	mov.u16 	%rs255, %rs35;
	mov.u16 	%rs256, %rs36;
	mov.u16 	%rs257, %rs37;
	mov.u16 	%rs258, %rs38;
	mov.u16 	%rs259, %rs39;
	mov.u16 	%rs260, %rs40;
	mov.u16 	%rs261, %rs41;
	mov.u16 	%rs262, %rs42;
	@%p31 bra 	$L__BB46_59;
	mov.b32 	%r462, -4;
	@%p20 bra 	$L__BB46_34;
	ld.shared.u8 	%r242, [%r11+6];
	add.s32 	%r243, %r16, %r242;
	mov.u32 	%r244, _ZZ16sw_kernel_affineILi32ELi480EEvPKhiPiS1_S2_iS2_iiE17s_blosum62_matrix;
	add.s32 	%r245, %r244, %r243;
	ld.shared.s8 	%r462, [%r245];
$L__BB46_34:
	setp.eq.s32 	%p33, %r10, 7;
	max.s16 	%rs160, %rs28, %rs43;
	max.s16 	%rs161, %rs13, %rs160;
	cvt.s32.s16 	%r246, %rs161;
	add.s32 	%r247, %r462, %r246;
	max.s32 	%r248, %r247, 0;
	cvt.u16.u32 	%rs232, %r248;
	sub.s32 	%r249, %r43, %r94;
	sub.s32 	%r250, %r44, %r95;
	max.s32 	%r251, %r249, %r250;
	max.s32 	%r252, %r251, 0;
	cvt.u16.u32 	%rs247, %r252;
	cvt.s32.s16 	%r253, %rs12;
	sub.s32 	%r254, %r253, %r94;
	cvt.s32.s16 	%r255, %rs42;
	sub.s32 	%r256, %r255, %r95;
	max.s32 	%r257, %r254, %r256;
	max.s32 	%r258, %r257, 0;
	cvt.u16.u32 	%rs262, %r258;
	cvt.s32.s16 	%r48, %r248;
	cvt.s32.s16 	%r49, %r252;
	cvt.s32.s16 	%r259, %r258;
	max.s32 	%r260, %r49, %r259;
	max.s32 	%r261, %r48, %r260;
	max.s32 	%r471, %r471, %r261;
	mov.u16 	%rs225, %rs5;
	mov.u16 	%rs226, %rs6;
	mov.u16 	%rs227, %rs7;
	mov.u16 	%rs228, %rs8;
	mov.u16 	%rs229, %rs9;
	mov.u16 	%rs230, %rs10;
	mov.u16 	%rs231, %rs11;
	mov.u16 	%rs240, %rs20;
	mov.u16 	%rs241, %rs21;
	mov.u16 	%rs242, %rs22;
	mov.u16 	%rs243, %rs23;
	mov.u16 	%rs244, %rs24;
	mov.u16 	%rs245, %rs25;
	mov.u16 	%rs246, %rs26;
	mov.u16 	%rs253, %rs3;
	mov.u16 	%rs255, %rs35;
	mov.u16 	%rs256, %rs36;
	mov.u16 	%rs257, %rs37;
	mov.u16 	%rs258, %rs38;
	mov.u16 	%rs259, %rs39;
	mov.u16 	%rs260, %rs40;
	mov.u16 	%rs261, %rs41;
	@%p33 bra 	$L__BB46_59;
	mov.b32 	%r463, -4;
	@%p20 bra 	$L__BB46_37;
	ld.shared.u8 	%r263, [%r11+7];
	add.s32 	%r264, %r16, %r263;
	mov.u32 	%r265, _ZZ16sw_kernel_affineILi32ELi480EEvPKhiPiS1_S2_iS2_iiE17s_blosum62_matrix;
	add.s32 	%r266, %r265, %r264;
	ld.shared.s8 	%r463, [%r266];
$L__BB46_37:
	setp.eq.s32 	%p35, %r10, 8;
	max.s16 	%rs162, %rs27, %rs42;
	max.s16 	%rs163, %rs12, %rs162;
	cvt.s32.s16 	%r267, %rs163;
	add.s32 	%r268, %r463, %r267;
	max.s32 	%r269, %r268, 0;
	cvt.u16.u32 	%rs231, %r269;
	sub.s32 	%r270, %r48, %r94;
	sub.s32 	%r271, %r49, %r95;
	max.s32 	%r272, %r270, %r271;
	max.s32 	%r273, %r272, 0;
	cvt.u16.u32 	%rs246, %r273;
	cvt.s32.s16 	%r274, %rs11;
	sub.s32 	%r275, %r274, %r94;
	cvt.s32.s16 	%r276, %rs41;
	sub.s32 	%r277, %r276, %r95;
	max.s32 	%r278, %r275, %r277;
	max.s32 	%r279, %r278, 0;
	cvt.u16.u32 	%rs261, %r279;
	cvt.s32.s16 	%r53, %r269;
	cvt.s32.s16 	%r54, %r273;
	cvt.s32.s16 	%r280, %r279;
	max.s32 	%r281, %r54, %r280;
	max.s32 	%r282, %r53, %r281;
	max.s32 	%r471, %r471, %r282;
	mov.u16 	%rs225, %rs5;
	mov.u16 	%rs226, %rs6;
	mov.u16 	%rs227, %rs7;
	mov.u16 	%rs228, %rs8;
	mov.u16 	%rs229, %rs9;
	mov.u16 	%rs230, %rs10;
	mov.u16 	%rs240, %rs20;
	mov.u16 	%rs241, %rs21;
	mov.u16 	%rs242, %rs22;
	mov.u16 	%rs243, %rs23;
	mov.u16 	%rs244, %rs24;
	mov.u16 	%rs245, %rs25;
	mov.u16 	%rs253, %rs3;
	mov.u16 	%rs255, %rs35;
	mov.u16 	%rs256, %rs36;
	mov.u16 	%rs257, %rs37;
	mov.u16 	%rs258, %rs38;
	mov.u16 	%rs259, %rs39;
	mov.u16 	%rs260, %rs40;
	@%p35 bra 	$L__BB46_59;
	mov.b32 	%r464, -4;
	@%p20 bra 	$L__BB46_40;
	ld.shared.u8 	%r284, [%r11+8];
	add.s32 	%r285, %r16, %r284;
	mov.u32 	%r286, _ZZ16sw_kernel_affineILi32ELi480EEvPKhiPiS1_S2_iS2_iiE17s_blosum62_matrix;
	add.s32 	%r287, %r286, %r285;
	ld.shared.s8 	%r464, [%r287];
$L__BB46_40:
	setp.eq.s32 	%p37, %r10, 9;
	max.s16 	%rs164, %rs26, %rs41;
	max.s16 	%rs165, %rs11, %rs164;
	cvt.s32.s16 	%r288, %rs165;
	add.s32 	%r289, %r464, %r288;
	max.s32 	%r290, %r289, 0;
	cvt.u16.u32 	%rs230, %r290;
	sub.s32 	%r291, %r53, %r94;
	sub.s32 	%r292, %r54, %r95;
	max.s32 	%r293, %r291, %r292;
	max.s32 	%r294, %r293, 0;
	cvt.u16.u32 	%rs245, %r294;
	cvt.s32.s16 	%r295, %rs10;
	sub.s32 	%r296, %r295, %r94;
	cvt.s32.s16 	%r297, %rs40;
	sub.s32 	%r298, %r297, %r95;
	max.s32 	%r299, %r296, %r298;
	max.s32 	%r300, %r299, 0;
	cvt.u16.u32 	%rs260, %r300;
	cvt.s32.s16 	%r58, %r290;
	cvt.s32.s16 	%r59, %r294;
	cvt.s32.s16 	%r301, %r300;
	max.s32 	%r302, %r59, %r301;
	max.s32 	%r303, %r58, %r302;
	max.s32 	%r471, %r471, %r303;
	mov.u16 	%rs225, %rs5;
	mov.u16 	%rs226, %rs6;
	mov.u16 	%rs227, %rs7;
	mov.u16 	%rs228, %rs8;
	mov.u16 	%rs229, %rs9;
	mov.u16 	%rs240, %rs20;
	mov.u16 	%rs241, %rs21;
	mov.u16 	%rs242, %rs22;
	mov.u16 	%rs243, %rs23;
	mov.u16 	%rs244, %rs24;
	mov.u16 	%rs253, %rs3;
	mov.u16 	%rs255, %rs35;
	mov.u16 	%rs256, %rs36;
	mov.u16 	%rs257, %rs37;
	mov.u16 	%rs258, %rs38;
	mov.u16 	%rs259, %rs39;
	@%p37 bra 	$L__BB46_59;
	mov.b32 	%r465, -4;
	@%p20 bra 	$L__BB46_43;
	ld.shared.u8 	%r305, [%r11+9];
	add.s32 	%r306, %r16, %r305;
	mov.u32 	%r307, _ZZ16sw_kernel_affineILi32ELi480EEvPKhiPiS1_S2_iS2_iiE17s_blosum62_matrix;
	add.s32 	%r308, %r307, %r306;
	ld.shared.s8 	%r465, [%r308];
$L__BB46_43:
	setp.eq.s32 	%p39, %r10, 10;
	max.s16 	%rs166, %rs25, %rs40;
	max.s16 	%rs167, %rs10, %rs166;
	cvt.s32.s16 	%r309, %rs167;
	add.s32 	%r310, %r465, %r309;
	max.s32 	%r311, %r310, 0;
	cvt.u16.u32 	%rs229, %r311;
	sub.s32 	%r312, %r58, %r94;
	sub.s32 	%r313, %r59, %r95;
	max.s32 	%r314, %r312, %r313;
	max.s32 	%r315, %r314, 0;
	cvt.u16.u32 	%rs244, %r315;
	cvt.s32.s16 	%r316, %rs9;
	sub.s32 	%r317, %r316, %r94;
	cvt.s32.s16 	%r318, %rs39;
	sub.s32 	%r319, %r318, %r95;
	max.s32 	%r320, %r317, %r319;
	max.s32 	%r321, %r320, 0;
	cvt.u16.u32 	%rs259, %r321;
	cvt.s32.s16 	%r63, %r311;
	cvt.s32.s16 	%r64, %r315;
	cvt.s32.s16 	%r322, %r321;
	max.s32 	%r323, %r64, %r322;
	max.s32 	%r324, %r63, %r323;
	max.s32 	%r471, %r471, %r324;
	mov.u16 	%rs225, %rs5;
	mov.u16 	%rs226, %rs6;
	mov.u16 	%rs227, %rs7;
	mov.u16 	%rs228, %rs8;
	mov.u16 	%rs240, %rs20;
	mov.u16 	%rs241, %rs21;
	mov.u16 	%rs242, %rs22;
	mov.u16 	%rs243, %rs23;
	mov.u16 	%rs253, %rs3;
	mov.u16 	%rs255, %rs35;
	mov.u16 	%rs256, %rs36;
	mov.u16 	%rs257, %rs37;
	mov.u16 	%rs258, %rs38;
	@%p39 bra 	$L__BB46_59;
	mov.b32 	%r466, -4;
	@%p20 bra 	$L__BB46_46;
	ld.shared.u8 	%r326, [%r11+10];
	add.s32 	%r327, %r16, %r326;
	mov.u32 	%r328, _ZZ16sw_kernel_affineILi32ELi480EEvPKhiPiS1_S2_iS2_iiE17s_blosum62_matrix;
	add.s32 	%r329, %r328, %r327;
	ld.shared.s8 	%r466, [%r329];
$L__BB46_46:
	setp.eq.s32 	%p41, %r10, 11;
	max.s16 	%rs168, %rs24, %rs39;
	max.s16 	%rs169, %rs9, %rs168;
	cvt.s32.s16 	%r330, %rs169;
	add.s32 	%r331, %r466, %r330;
	max.s32 	%r332, %r331, 0;
	cvt.u16.u32 	%rs228, %r332;
	sub.s32 	%r333, %r63, %r94;
	sub.s32 	%r334, %r64, %r95;
	max.s32 	%r335, %r333, %r334;
	max.s32 	%r336, %r335, 0;
	cvt.u16.u32 	%rs243, %r336;
	cvt.s32.s16 	%r337, %rs8;
	sub.s32 	%r338, %r337, %r94;
	cvt.s32.s16 	%r339, %rs38;
	sub.s32 	%r340, %r339, %r95;
	max.s32 	%r341, %r338, %r340;
	max.s32 	%r342, %r341, 0;
	cvt.u16.u32 	%rs258, %r342;
	cvt.s32.s16 	%r68, %r332;
	cvt.s32.s16 	%r69, %r336;
	cvt.s32.s16 	%r343, %r342;
	max.s32 	%r344, %r69, %r343;
	max.s32 	%r345, %r68, %r344;
	max.s32 	%r471, %r471, %r345;
	mov.u16 	%rs225, %rs5;
	mov.u16 	%rs226, %rs6;
	mov.u16 	%rs227, %rs7;
	mov.u16 	%rs240, %rs20;
	mov.u16 	%rs241, %rs21;
	mov.u16 	%rs242, %rs22;
	mov.u16 	%rs253, %rs3;
	mov.u16 	%rs255, %rs35;
	mov.u16 	%rs256, %rs36;
	mov.u16 	%rs257, %rs37;
	@%p41 bra 	$L__BB46_59;
	mov.b32 	%r467, -4;
	@%p20 bra 	$L__BB46_49;
	ld.shared.u8 	%r347, [%r11+11];
	add.s32 	%r348, %r16, %r347;
	mov.u32 	%r349, _ZZ16sw_kernel_affineILi32ELi480EEvPKhiPiS1_S2_iS2_iiE17s_blosum62_matrix;
	add.s32 	%r350, %r349, %r348;
	ld.shared.s8 	%r467, [%r350];
$L__BB46_49:
	setp.eq.s32 	%p43, %r10, 12;
	max.s16 	%rs170, %rs23, %rs38;
	max.s16 	%rs171, %rs8, %rs170;
	cvt.s32.s16 	%r351, %rs171;
	add.s32 	%r352, %r467, %r351;
	max.s32 	%r353, %r352, 0;
	cvt.u16.u32 	%rs227, %r353;
	sub.s32 	%r354, %r68, %r94;
	sub.s32 	%r355, %r69, %r95;
	max.s32 	%r356, %r354, %r355;
	max.s32 	%r357, %r356, 0;
	cvt.u16.u32 	%rs242, %r357;
	cvt.s32.s16 	%r358, %rs7;
	sub.s32 	%r359, %r358, %r94;
	cvt.s32.s16 	%r360, %rs37;
	sub.s32 	%r361, %r360, %r95;
	max.s32 	%r362, %r359, %r361;
	max.s32 	%r363, %r362, 0;
	cvt.u16.u32 	%rs257, %r363;
	cvt.s32.s16 	%r73, %r353;
	cvt.s32.s16 	%r74, %r357;
	cvt.s32.s16 	%r364, %r363;
	max.s32 	%r365, %r74, %r364;
	max.s32 	%r366, %r73, %r365;
	max.s32 	%r471, %r471, %r366;
	mov.u16 	%rs225, %rs5;
	mov.u16 	%rs226, %rs6;
	mov.u16 	%rs240, %rs20;
	mov.u16 	%rs241, %rs21;
	mov.u16 	%rs253, %rs3;
	mov.u16 	%rs255, %rs35;
	mov.u16 	%rs256, %rs36;
	@%p43 bra 	$L__BB46_59;
	mov.b32 	%r468, -4;
	@%p20 bra 	$L__BB46_52;
	ld.shared.u8 	%r368, [%r11+12];
	add.s32 	%r369, %r16, %r368;
	mov.u32 	%r370, _ZZ16sw_kernel_affineILi32ELi480EEvPKhiPiS1_S2_iS2_iiE17s_blosum62_matrix;
	add.s32 	%r371, %r370, %r369;
	ld.shared.s8 	%r468, [%r371];
$L__BB46_52:
	setp.eq.s32 	%p45, %r10, 13;
	max.s16 	%rs172, %rs22, %rs37;
	max.s16 	%rs173, %rs7, %rs172;
	cvt.s32.s16 	%r372, %rs173;
	add.s32 	%r373, %r468, %r372;
	max.s32 	%r374, %r373, 0;
	cvt.u16.u32 	%rs226, %r374;
	sub.s32 	%r375, %r73, %r94;
	sub.s32 	%r376, %r74, %r95;
	max.s32 	%r377, %r375, %r376;
	max.s32 	%r378, %r377, 0;
	cvt.u16.u32 	%rs241, %r378;
	cvt.s32.s16 	%r379, %rs6;
	sub.s32 	%r380, %r379, %r94;
	cvt.s32.s16 	%r381, %rs36;
	sub.s32 	%r382, %r381, %r95;
	max.s32 	%r383, %r380, %r382;
	max.s32 	%r384, %r383, 0;
	cvt.u16.u32 	%rs256, %r384;
	cvt.s32.s16 	%r78, %r374;
	cvt.s32.s16 	%r79, %r378;
	cvt.s32.s16 	%r385, %r384;
	max.s32 	%r386, %r79, %r385;
	max.s32 	%r387, %r78, %r386;
	max.s32 	%r471, %r471, %r387;
	mov.u16 	%rs225, %rs5;
	mov.u16 	%rs240, %rs20;
	mov.u16 	%rs253, %rs3;
	mov.u16 	%rs255, %rs35;
	@%p45 bra 	$L__BB46_59;
	mov.b32 	%r469, -4;
	@%p20 bra 	$L__BB46_55;
	ld.shared.u8 	%r389, [%r11+13];
	add.s32 	%r390, %r16, %r389;
	mov.u32 	%r391, _ZZ16sw_kernel_affineILi32ELi480EEvPKhiPiS1_S2_iS2_iiE17s_blosum62_matrix;
	add.s32 	%r392, %r391, %r390;
	ld.shared.s8 	%r469, [%r392];
$L__BB46_55:
	setp.eq.s32 	%p47, %r10, 14;
	max.s16 	%rs174, %rs21, %rs36;
	max.s16 	%rs175, %rs6, %rs174;
	cvt.s32.s16 	%r393, %rs175;
	add.s32 	%r394, %r469, %r393;
	max.s32 	%r395, %r394, 0;
	cvt.u16.u32 	%rs225, %r395;
	sub.s32 	%r396, %r78, %r94;
	sub.s32 	%r397, %r79, %r95;
	max.s32 	%r398, %r396, %r397;
	max.s32 	%r399, %r398, 0;
	cvt.u16.u32 	%rs240, %r399;
	cvt.s32.s16 	%r400, %rs5;
	sub.s32 	%r401, %r400, %r94;
	cvt.s32.s16 	%r402, %rs35;
	sub.s32 	%r403, %r402, %r95;
	max.s32 	%r404, %r401, %r403;
	max.s32 	%r405, %r404, 0;
	cvt.u16.u32 	%rs255, %r405;
	cvt.s32.s16 	%r83, %r395;
	cvt.s32.s16 	%r84, %r399;
	cvt.s32.s16 	%r406, %r405;
	max.s32 	%r407, %r84, %r406;
	max.s32 	%r408, %r83, %r407;
	max.s32 	%r471, %r471, %r408;
	mov.u16 	%rs253, %rs3;
	@%p47 bra 	$L__BB46_59;
	mov.b32 	%r470, -4;
	@%p20 bra 	$L__BB46_58;
	ld.shared.u8 	%r410, [%r11+14];
	add.s32 	%r411, %r16, %r410;
	mov.u32 	%r412, _ZZ16sw_kernel_affineILi32ELi480EEvPKhiPiS1_S2_iS2_iiE17s_blosum62_matrix;
	add.s32 	%r413, %r412, %r411;
	ld.shared.s8 	%r470, [%r413];
$L__BB46_58:
	max.s16 	%rs176, %rs20, %rs35;
	max.s16 	%rs177, %rs5, %rs176;
	cvt.s32.s16 	%r414, %rs177;
	add.s32 	%r415, %r470, %r414;
	max.s32 	%r416, %r415, 0;
	cvt.u16.u32 	%rs94, %r416;
	sub.s32 	%r417, %r83, %r94;
	sub.s32 	%r418, %r84, %r95;
	max.s32 	%r419, %r417, %r418;
	max.s32 	%r420, %r419, 0;
	cvt.u16.u32 	%rs239, %r420;
	cvt.s32.s16 	%r421, %rs224;
	sub.s32 	%r422, %r421, %r94;
	cvt.s32.s16 	%r423, %rs254;
	sub.s32 	%r424, %r423, %r95;
	max.s32 	%r425, %r422, %r424;
	max.s32 	%r426, %r425, 0;
	cvt.u16.u32 	%rs254, %r426;
	cvt.s32.s16 	%r427, %r416;
	cvt.s32.s16 	%r428, %r420;
	cvt.s32.s16 	%r429, %r426;
	max.s32 	%r430, %r428, %r429;
	max.s32 	%r431, %r427, %r430;
	max.s32 	%r471, %r471, %r431;
	mov.u16 	%rs224, %rs94;
	mov.u16 	%rs253, %rs3;
$L__BB46_59:
	add.s32 	%r454, %r454, 1;
	add.s64 	%rd40, %rd40, 1;
	setp.ne.s32 	%p49, %r454, -1;
	@%p49 bra 	$L__BB46_13;
$L__BB46_60:
	shl.b32 	%r432, %r5, 2;
	mov.u32 	%r433, _ZZ16sw_kernel_affineILi32ELi480EEvPKhiPiS1_S2_iS2_iiE17s_reduction_array;
	add.s32 	%r92, %r433, %r432;
	st.shared.u32 	[%r92], %r471;
	bar.warp.sync 	-1;
	setp.gt.u32 	%p50, %r5, 15;
	@%p50 bra 	$L__BB46_62;
	ld.shared.u32 	%r434, [%r92];
	ld.shared.u32 	%r435, [%r92+64];
	max.s32 	%r436, %r434, %r435;
	st.shared.u32 	[%r92], %r436;
$L__BB46_62:
	bar.warp.sync 	-1;
	setp.gt.u32 	%p51, %r5, 7;
	@%p51 bra 	$L__BB46_64;
	ld.shared.u32 	%r437, [%r92];
	ld.shared.u32 	%r438, [%r92+32];
	max.s32 	%r439, %r437, %r438;
	st.shared.u32 	[%r92], %r439;
$L__BB46_64:
	bar.warp.sync 	-1;
	setp.gt.u32 	%p52, %r5, 3;
	@%p52 bra 	$L__BB46_66;
	ld.shared.u32 	%r440, [%r92];
	ld.shared.u32 	%r441, [%r92+16];
	max.s32 	%r442, %r440, %r441;
	st.shared.u32 	[%r92], %r442;
$L__BB46_66:
	bar.warp.sync 	-1;
	setp.gt.u32 	%p53, %r5, 1;
	@%p53 bra 	$L__BB46_68;
	ld.shared.u32 	%r443, [%r92];
	ld.shared.u32 	%r444, [%r92+8];
	max.s32 	%r445, %r443, %r444;
	st.shared.u32 	[%r92], %r445;
$L__BB46_68:
	bar.warp.sync 	-1;
	setp.ne.s32 	%p54, %r5, 0;
	@%p54 bra 	$L__BB46_70;
	ld.shared.u32 	%r446, [%r92];
	ld.shared.u32 	%r447, [_ZZ16sw_kernel_affineILi32ELi480EEvPKhiPiS1_S2_iS2_iiE17s_reduction_array+4];
	max.s32 	%r448, %r446, %r447;
	st.shared.u32 	[%r92], %r448;
$L__BB46_70:
	setp.ne.s32 	%p55, %r5, 0;
	bar.warp.sync 	-1;
	@%p55 bra 	$L__BB46_72;
	ld.param.u64 	%rd37, [_Z16sw_kernel_affineILi32ELi480EEvPKhiPiS1_S2_iS2_ii_param_6];
	mov.u32 	%r449, %ctaid.x;
	ld.shared.u32 	%r450, [_ZZ16sw_kernel_affineILi32ELi480EEvPKhiPiS1_S2_iS2_iiE17s_reduction_array];
	cvta.to.global.u64 	%rd32, %rd37;
	mul.wide.u32 	%rd33, %r449, 4;
	add.s64 	%rd34, %rd32, %rd33;
	st.global.u32 	[%rd34], %r450;
$L__BB46_72:
	bar.sync 	0;
$L__BB46_73:
	ret;

}
	// .globl	_Z16sw_kernel_affineILi32ELi512EEvPKhiPiS1_S2_iS2_ii
.visible .entry _Z16sw_kernel_affineILi32ELi512EEvPKhiPiS1_S2_iS2_ii(
	.param .u64 .ptr .align 1 _Z16sw_kernel_affineILi32ELi512EEvPKhiPiS1_S2_iS2_ii_param_0,
	.param .u32 _Z16sw_kernel_affineILi32ELi512EEvPKhiPiS1_S2_iS2_ii_param_1,
	.param .u64 .ptr .align 1 _Z16sw_kernel_affineILi32ELi512EEvPKhiPiS1_S2_iS2_ii_param_2,
	.param .u64 .ptr .align 1 _Z16sw_kernel_affineILi32ELi512EEvPKhiPiS1_S2_iS2_ii_param_3,
	.param .u64 .ptr .align 1 _Z16sw_kernel_affineILi32ELi512EEvPKhiPiS1_S2_iS2_ii_param_4,
	.param .u32 _Z16sw_kernel_affineILi32ELi512EEvPKhiPiS1_S2_iS2_ii_param_5,
	.param .u64 .ptr .align 1 _Z16sw_kernel_affineILi32ELi512EEvPKhiPiS1_S2_iS2_ii_param_6,
	.param .u32 _Z16sw_kernel_affineILi32ELi512EEvPKhiPiS1_S2_iS2_ii_param_7,
	.param .u32 _Z16sw_kernel_affineILi32ELi512EEvPKhiPiS1_S2_iS2_ii_param_8
)
{
	.reg .pred 	%p<58>;
	.reg .b16 	%rs<286>;
	.reg .b32 	%r<580>;
	.reg .b64 	%rd<41>;
	// demoted variable
	.shared .align 1 .b8 _ZZ16sw_kernel_affineILi32ELi512EEvPKhiPiS1_S2_iS2_iiE17s_blosum62_matrix[400];
	// demoted variable
	.shared .align 1 .b8 _ZZ16sw_kernel_affineILi32ELi512EEvPKhiPiS1_S2_iS2_iiE17s_query_seq_sdata[512];
	// demoted variable
	.shared .align 4 .b8 _ZZ16sw_kernel_affineILi32ELi512EEvPKhiPiS1_S2_iS2_iiE17s_reduction_array[128];
	ld.param.u64 	%rd11, [_Z16sw_kernel_affineILi32ELi512EEvPKhiPiS1_S2_iS2_ii_param_0];
	ld.param.u32 	%r97, [_Z16sw_kernel_affineILi32ELi512EEvPKhiPiS1_S2_iS2_ii_param_1];
	ld.param.u64 	%rd12, [_Z16sw_kernel_affineILi32ELi512EEvPKhiPiS1_S2_iS2_ii_param_2];
	ld.param.u64 	%rd13, [_Z16sw_kernel_affineILi32ELi512EEvPKhiPiS1_S2_iS2_ii_param_3];
	ld.param.u64 	%rd14, [_Z16sw_kernel_affineILi32ELi512EEvPKhiPiS1_S2_iS2_ii_param_4];
	ld.param.u32 	%r100, [_Z16sw_kernel_affineILi32ELi512EEvPKhiPiS1_S2_iS2_ii_param_5];
	ld.param.u64 	%rd15, [_Z16sw_kernel_affineILi32ELi512EEvPKhiPiS1_S2_iS2_ii_param_6];
	cvta.to.global.u64 	%rd1, %rd15;
	mov.u32 	%r1, %ctaid.x;
	setp.ge.s32 	%p1, %r1, %r100;
	@%p1 bra 	$L__BB47_76;
	cvta.to.global.u64 	%rd16, %rd12;
	cvta.to.global.u64 	%rd17, %rd14;
	mul.wide.u32 	%rd18, %r1, 4;
	add.s64 	%rd19, %rd16, %rd18;
	ld.global.u32 	%r101, [%rd19];
	mul.wide.s32 	%rd20, %r101, 4;
	add.s64 	%rd21, %rd17, %rd20;
	ld.global.u32 	%r102, [%rd21+-4];
	ld.global.u32 	%r103, [%rd21];
	not.b32 	%r104, %r102;
	add.s32 	%r4, %r103, %r104;
	setp.ne.s32 	%p2, %r97, 0;
	setp.ne.s32 	%p3, %r4, 0;
	and.pred  	%p4, %p2, %p3;
	setp.lt.s32 	%p5, %r97, 513;
	and.pred  	%p6, %p5, %p4;
	setp.le.s32 	%p7, %r102, %r103;
	and.pred  	%p8, %p6, %p7;
	@%p8 bra 	$L__BB47_3;
	add.s64 	%rd36, %rd1, %rd18;
	mov.b32 	%r523, -1;
	st.global.u32 	[%rd36], %r523;
	bra.uni 	$L__BB47_76;
$L__BB47_3:
	mov.u32 	%r5, %tid.x;
	setp.gt.u32 	%p9, %r5, 399;
	@%p9 bra 	$L__BB47_6;
	cvt.u64.u32 	%rd22, %r5;
	mov.u64 	%rd23, blosum62_matrix_cuda_global;
	add.s64 	%rd38, %rd23, %rd22;
	mov.u32 	%r105, _ZZ16sw_kernel_affineILi32ELi512EEvPKhiPiS1_S2_iS2_iiE17s_blosum62_matrix;
	mov.u32 	%r558, %r5;
$L__BB47_5:
	ld.global.u8 	%rs151, [%rd38];
	add.s32 	%r106, %r105, %r558;
	st.shared.u8 	[%r106], %rs151;
	add.s32 	%r7, %r558, 32;
	add.s64 	%rd38, %rd38, 32;
	setp.lt.u32 	%p10, %r558, 368;
	mov.u32 	%r558, %r7;
	@%p10 bra 	$L__BB47_5;
$L__BB47_6:
	setp.gt.u32 	%p11, %r5, 511;
	@%p11 bra 	$L__BB47_11;
	cvt.u64.u32 	%rd24, %r5;
	cvta.to.global.u64 	%rd25, %rd11;
	add.s64 	%rd39, %rd25, %rd24;
	mov.u32 	%r107, _ZZ16sw_kernel_affineILi32ELi512EEvPKhiPiS1_S2_iS2_iiE17s_query_seq_sdata;
	mov.u32 	%r559, %r5;
$L__BB47_8:
	setp.ge.s32 	%p12, %r559, %r97;
	mov.b16 	%rs189, 0;
	@%p12 bra 	$L__BB47_10;
	ld.global.u8 	%rs189, [%rd39];
$L__BB47_10:
	add.s32 	%r108, %r107, %r559;
	st.shared.u8 	[%r108], %rs189;
	add.s32 	%r9, %r559, 32;
	add.s64 	%rd39, %rd39, 32;
	setp.lt.u32 	%p13, %r559, 480;
	mov.u32 	%r559, %r9;
	@%p13 bra 	$L__BB47_8;
$L__BB47_11:
	setp.lt.s32 	%p14, %r4, 1;
	mov.b32 	%r578, 0;
	@%p14 bra 	$L__BB47_63;
	ld.param.u32 	%r541, [_Z16sw_kernel_affineILi32ELi512EEvPKhiPiS1_S2_iS2_ii_param_8];
	ld.param.u32 	%r524, [_Z16sw_kernel_affineILi32ELi512EEvPKhiPiS1_S2_iS2_ii_param_7];
	cvt.s64.s32 	%rd26, %r102;
	shl.b32 	%r111, %r5, 4;
	max.s32 	%r112, %r97, %r111;
	sub.s32 	%r10, %r112, %r111;
	min.s32 	%r113, %r524, %r541;
	neg.s32 	%r114, %r113;
	max.s32 	%r115, %r114, 0;
	cvt.u16.u32 	%rs3, %r115;
	cvt.s32.s16 	%r11, %r115;
	sub.s32 	%r560, %r102, %r103;
	cvta.to.global.u64 	%rd27, %rd13;
	add.s64 	%rd28, %rd26, %rd27;
	add.s64 	%rd40, %rd28, 1;
	mov.b32 	%r578, 0;
	mov.b16 	%rs238, 0;
	mov.u64 	%rd30, char_to_uint;
	mov.u16 	%rs239, %rs238;
	mov.u16 	%rs240, %rs238;
	mov.u16 	%rs241, %rs238;
	mov.u16 	%rs242, %rs238;
	mov.u16 	%rs243, %rs238;
	mov.u16 	%rs244, %rs238;
	mov.u16 	%rs245, %rs238;
	mov.u16 	%rs246, %rs238;
	mov.u16 	%rs247, %rs238;
	mov.u16 	%rs248, %rs238;
	mov.u16 	%rs249, %rs238;
	mov.u16 	%rs250, %rs238;
	mov.u16 	%rs251, %rs238;
	mov.u16 	%rs252, %rs238;
	mov.u16 	%rs253, %rs238;
	mov.u16 	%rs254, %rs238;
	mov.u16 	%rs255, %rs238;
	mov.u16 	%rs256, %rs238;
	mov.u16 	%rs257, %rs238;
	mov.u16 	%rs258, %rs238;
	mov.u16 	%rs259, %rs238;
	mov.u16 	%rs260, %rs238;
	mov.u16 	%rs261, %rs238;
	mov.u16 	%rs262, %rs238;
	mov.u16 	%rs263, %rs238;
	mov.u16 	%rs264, %rs238;
	mov.u16 	%rs265, %rs238;
	mov.u16 	%rs266, %rs238;
	mov.u16 	%rs267, %rs238;
	mov.u16 	%rs268, %rs238;
	mov.u16 	%rs269, %rs238;
	mov.u16 	%rs270, %rs238;
	mov.u16 	%rs271, %rs238;
	mov.u16 	%rs272, %rs238;
	mov.u16 	%rs273, %rs238;
	mov.u16 	%rs274, %rs238;
	mov.u16 	%rs275, %rs238;
	mov.u16 	%rs276, %rs238;
	mov.u16 	%rs277, %rs238;
	mov.u16 	%rs278, %rs238;
	mov.u16 	%rs279, %rs238;
	mov.u16 	%rs280, %rs238;
	mov.u16 	%rs281, %rs238;
	mov.u16 	%rs282, %rs238;
	mov.u16 	%rs283, %rs238;
	mov.u16 	%rs284, %rs238;
	mov.u16 	%rs285, %rs238;
$L__BB47_13:
	mov.u16 	%rs51, %rs285;
	mov.u16 	%rs50, %rs284;
	mov.u16 	%rs49, %rs283;
	mov.u16 	%rs48, %rs282;
	mov.u16 	%rs47, %rs281;
	mov.u16 	%rs46, %rs280;
	mov.u16 	%rs45, %rs279;
	mov.u16 	%rs44, %rs278;
	mov.u16 	%rs43, %rs277;
	mov.u16 	%rs42, %rs276;
	mov.u16 	%rs41, %rs275;
	mov.u16 	%rs40, %rs274;
	mov.u16 	%rs39, %rs273;
	mov.u16 	%rs38, %rs272;
	mov.u16 	%rs37, %rs271;
	mov.u16 	%rs35, %rs269;
	mov.u16 	%rs34, %rs268;
	mov.u16 	%rs33, %rs267;
	mov.u16 	%rs32, %rs266;
	mov.u16 	%rs31, %rs265;
	mov.u16 	%rs30, %rs264;
	mov.u16 	%rs29, %rs263;
	mov.u16 	%rs28, %rs262;
	mov.u16 	%rs27, %rs261;
	mov.u16 	%rs26, %rs260;
	mov.u16 	%rs25, %rs259;
	mov.u16 	%rs24, %rs258;
	mov.u16 	%rs23, %rs257;
	mov.u16 	%rs22, %rs256;
	mov.u16 	%rs21, %rs255;
	mov.u16 	%rs19, %rs253;
	mov.u16 	%rs18, %rs252;
	mov.u16 	%rs17, %rs251;
	mov.u16 	%rs16, %rs250;
	mov.u16 	%rs15, %rs249;
	mov.u16 	%rs14, %rs248;
	mov.u16 	%rs13, %rs247;
	mov.u16 	%rs12, %rs246;
	mov.u16 	%rs11, %rs245;
	mov.u16 	%rs10, %rs244;
	mov.u16 	%rs9, %rs243;
	mov.u16 	%rs8, %rs242;
	mov.u16 	%rs7, %rs241;
	mov.u16 	%rs6, %rs240;
	mov.u16 	%rs5, %rs239;
	setp.eq.s32 	%p15, %r10, 0;
	setp.eq.s32 	%p16, %r5, 0;
	cvt.u32.u16 	%r116, %rs238;
	shfl.sync.up.b32	%r117|%p17, %r116, 1, 0, -1;
	cvt.u16.u32 	%rs154, %r117;
	cvt.u32.u16 	%r118, %rs254;
	shfl.sync.up.b32	%r119|%p18, %r118, 1, 0, -1;
	cvt.u16.u32 	%rs155, %r119;
	cvt.u32.u16 	%r120, %rs270;
	shfl.sync.up.b32	%r121|%p19, %r120, 1, 0, -1;
	cvt.u16.u32 	%rs156, %r121;
	selp.b16 	%rs52, 0, %rs154, %p16;
	selp.b16 	%rs53, 0, %rs155, %p16;
	selp.b16 	%rs54, 0, %rs156, %p16;
	ld.global.s8 	%rd29, [%rd40];
	add.s64 	%rd31, %rd30, %rd29;
	ld.const.u8 	%rs55, [%rd31];
	mul.wide.u16 	%r15, %rs55, 20;
	@%p15 bra 	$L__BB47_62;
	setp.gt.u16 	%p20, %rs55, 19;
	mov.b32 	%r562, -4;
	@%p20 bra 	$L__BB47_16;
	shl.b32 	%r123, %r5, 4;
	mov.u32 	%r124, _ZZ16sw_kernel_affineILi32ELi512EEvPKhiPiS1_S2_iS2_iiE17s_query_seq_sdata;
	add.s32 	%r125, %r124, %r123;
	ld.shared.u8 	%r126, [%r125];
	add.s32 	%r127, %r15, %r126;
	mov.u32 	%r128, _ZZ16sw_kernel_affineILi32ELi512EEvPKhiPiS1_S2_iS2_iiE17s_blosum62_matrix;
	add.s32 	%r129, %r128, %r127;
	ld.shared.s8 	%r562, [%r129];
$L__BB47_16:
	ld.param.u32 	%r542, [_Z16sw_kernel_affineILi32ELi512EEvPKhiPiS1_S2_iS2_ii_param_8];
	ld.param.u32 	%r525, [_Z16sw_kernel_affineILi32ELi512EEvPKhiPiS1_S2_iS2_ii_param_7];
	setp.eq.s32 	%p21, %r10, 1;
	max.s16 	%rs157, %rs53, %rs54;
	max.s16 	%rs158, %rs52, %rs157;
	cvt.s32.s16 	%r130, %rs158;
	add.s32 	%r131, %r562, %r130;
	max.s32 	%r132, %r131, 0;
	cvt.u16.u32 	%rs253, %r132;
	cvt.s32.s16 	%r133, %rs19;
	sub.s32 	%r134, %r133, %r525;
	cvt.s32.s16 	%r135, %rs51;
	sub.s32 	%r136, %r135, %r542;
	max.s32 	%r137, %r134, %r136;
	max.s32 	%r138, %r137, 0;
	cvt.u16.u32 	%rs285, %r138;
	cvt.s32.s16 	%r18, %r132;
	cvt.s32.s16 	%r139, %r138;
	max.s32 	%r140, %r11, %r139;
	max.s32 	%r141, %r18, %r140;
	max.s32 	%r578, %r578, %r141;
	mov.u16 	%rs239, %rs5;
	mov.u16 	%rs240, %rs6;
	mov.u16 	%rs241, %rs7;
	mov.u16 	%rs242, %rs8;
	mov.u16 	%rs243, %rs9;
	mov.u16 	%rs244, %rs10;
	mov.u16 	%rs245, %rs11;
	mov.u16 	%rs246, %rs12;
	mov.u16 	%rs247, %rs13;
	mov.u16 	%rs248, %rs14;
	mov.u16 	%rs249, %rs15;
	mov.u16 	%rs250, %rs16;
	mov.u16 	%rs251, %rs17;
	mov.u16 	%rs252, %rs18;
	mov.u16 	%rs255, %rs21;
	mov.u16 	%rs256, %rs22;
	mov.u16 	%rs257, %rs23;
	mov.u16 	%rs258, %rs24;
	mov.u16 	%rs259, %rs25;
	mov.u16 	%rs260, %rs26;
	mov.u16 	%rs261, %rs27;
	mov.u16 	%rs262, %rs28;
	mov.u16 	%rs263, %rs29;
	mov.u16 	%rs264, %rs30;
	mov.u16 	%rs265, %rs31;
	mov.u16 	%rs266, %rs32;
	mov.u16 	%rs267, %rs33;
	mov.u16 	%rs268, %rs34;
	mov.u16 	%rs269, %rs3;
	mov.u16 	%rs271, %rs37;
	mov.u16 	%rs272, %rs38;
	mov.u16 	%rs273, %rs39;
	mov.u16 	%rs274, %rs40;
	mov.u16 	%rs275, %rs41;
	mov.u16 	%rs276, %rs42;
	mov.u16 	%rs277, %rs43;
	mov.u16 	%rs278, %rs44;
	mov.u16 	%rs279, %rs45;
	mov.u16 	%rs280, %rs46;
	mov.u16 	%rs281, %rs47;
	mov.u16 	%rs282, %rs48;
	mov.u16 	%rs283, %rs49;
	mov.u16 	%rs284, %rs50;
	@%p21 bra 	$L__BB47_62;
	mov.b32 	%r563, -4;
	@%p20 bra 	$L__BB47_19;
	shl.b32 	%r143, %r5, 4;
	mov.u32 	%r144, _ZZ16sw_kernel_affineILi32ELi512EEvPKhiPiS1_S2_iS2_iiE17s_query_seq_sdata;
	add.s32 	%r145, %r144, %r143;
	ld.shared.u8 	%r146, [%r145+1];
	add.s32 	%r147, %r15, %r146;
	mov.u32 	%r148, _ZZ16sw_kernel_affineILi32ELi512EEvPKhiPiS1_S2_iS2_iiE17s_blosum62_matrix;
	add.s32 	%r149, %r148, %r147;
	ld.shared.s8 	%r563, [%r149];
$L__BB47_19:
	ld.param.u32 	%r543, [_Z16sw_kernel_affineILi32ELi512EEvPKhiPiS1_S2_iS2_ii_param_8];
	ld.param.u32 	%r526, [_Z16sw_kernel_affineILi32ELi512EEvPKhiPiS1_S2_iS2_ii_param_7];
	setp.eq.s32 	%p23, %r10, 2;
	max.s16 	%rs159, %rs35, %rs51;
	max.s16 	%rs160, %rs19, %rs159;
	cvt.s32.s16 	%r150, %rs160;
	add.s32 	%r151, %r563, %r150;
	max.s32 	%r152, %r151, 0;
	cvt.u16.u32 	%rs252, %r152;
	sub.s32 	%r153, %r18, %r526;
	sub.s32 	%r154, %r11, %r543;
	max.s32 	%r155, %r153, %r154;
	max.s32 	%r156, %r155, 0;
	cvt.u16.u32 	%rs268, %r156;
	cvt.s32.s16 	%r157, %rs18;
	sub.s32 	%r158, %r157, %r526;
	cvt.s32.s16 	%r159, %rs50;
	sub.s32 	%r160, %r159, %r543;
	max.s32 	%r161, %r158, %r160;
	max.s32 	%r162, %r161, 0;
	cvt.u16.u32 	%rs284, %r162;
	cvt.s32.s16 	%r22, %r152;
	cvt.s32.s16 	%r23, %r156;
	cvt.s32.s16 	%r163, %r162;
	max.s32 	%r164, %r23, %r163;
	max.s32 	%r165, %r22, %r164;
	max.s32 	%r578, %r578, %r165;
	mov.u16 	%rs239, %rs5;
	mov.u16 	%rs240, %rs6;
	mov.u16 	%rs241, %rs7;
	mov.u16 	%rs242, %rs8;
	mov.u16 	%rs243, %rs9;
	mov.u16 	%rs244, %rs10;
	mov.u16 	%rs245, %rs11;
	mov.u16 	%rs246, %rs12;
	mov.u16 	%rs247, %rs13;
	mov.u16 	%rs248, %rs14;
	mov.u16 	%rs249, %rs15;
	mov.u16 	%rs250, %rs16;
	mov.u16 	%rs251, %rs17;
	mov.u16 	%rs255, %rs21;
	mov.u16 	%rs256, %rs22;
	mov.u16 	%rs257, %rs23;
	mov.u16 	%rs258, %rs24;
	mov.u16 	%rs259, %rs25;
	mov.u16 	%rs260, %rs26;
	mov.u16 	%rs261, %rs27;
	mov.u16 	%rs262, %rs28;
	mov.u16 	%rs263, %rs29;
	mov.u16 	%rs264, %rs30;
	mov.u16 	%rs265, %rs31;
	mov.u16 	%rs266, %rs32;
	mov.u16 	%rs267, %rs33;
	mov.u16 	%rs269, %rs3;
	mov.u16 	%rs271, %rs37;
	mov.u16 	%rs272, %rs38;
	mov.u16 	%rs273, %rs39;
	mov.u16 	%rs274, %rs40;
	mov.u16 	%rs275, %rs41;
	mov.u16 	%rs276, %rs42;
	mov.u16 	%rs277, %rs43;
	mov.u16 	%rs278, %rs44;
	mov.u16 	%rs279, %rs45;
	mov.u16 	%rs280, %rs46;
	mov.u16 	%rs281, %rs47;
	mov.u16 	%rs282, %rs48;
	mov.u16 	%rs283, %rs49;
	@%p23 bra 	$L__BB47_62;
	mov.b32 	%r564, -4;
	@%p20 bra 	$L__BB47_22;
	shl.b32 	%r167, %r5, 4;
	mov.u32 	%r168, _ZZ16sw_kernel_affineILi32ELi512EEvPKhiPiS1_S2_iS2_iiE17s_query_seq_sdata;
	add.s32 	%r169, %r168, %r167;
	ld.shared.u8 	%r170, [%r169+2];
	add.s32 	%r171, %r15, %r170;
	mov.u32 	%r172, _ZZ16sw_kernel_affineILi32ELi512EEvPKhiPiS1_S2_iS2_iiE17s_blosum62_matrix;
	add.s32 	%r173, %r172, %r171;
	ld.shared.s8 	%r564, [%r173];
$L__BB47_22:
	ld.param.u32 	%r544, [_Z16sw_kernel_affineILi32ELi512EEvPKhiPiS1_S2_iS2_ii_param_8];
	ld.param.u32 	%r527, [_Z16sw_kernel_affineILi32ELi512EEvPKhiPiS1_S2_iS2_ii_param_7];
	setp.eq.s32 	%p25, %r10, 3;
	max.s16 	%rs161, %rs34, %rs50;
	max.s16 	%rs162, %rs18, %rs161;
	cvt.s32.s16 	%r174, %rs162;
	add.s32 	%r175, %r564, %r174;
	max.s32 	%r176, %r175, 0;
	cvt.u16.u32 	%rs251, %r176;
	sub.s32 	%r177, %r22, %r527;
	sub.s32 	%r178, %r23, %r544;
	max.s32 	%r179, %r177, %r178;
	max.s32 	%r180, %r179, 0;
	cvt.u16.u32 	%rs267, %r180;
	cvt.s32.s16 	%r181, %rs17;
	sub.s32 	%r182, %r181, %r527;
	cvt.s32.s16 	%r183, %rs49;
	sub.s32 	%r184, %r183, %r544;
	max.s32 	%r185, %r182, %r184;
	max.s32 	%r186, %r185, 0;
	cvt.u16.u32 	%rs283, %r186;
	cvt.s32.s16 	%r27, %r176;
	cvt.s32.s16 	%r28, %r180;
	cvt.s32.s16 	%r187, %r186;
	max.s32 	%r188, %r28, %r187;
	max.s32 	%r189, %r27, %r188;
	max.s32 	%r578, %r578, %r189;
	mov.u16 	%rs239, %rs5;
	mov.u16 	%rs240, %rs6;
	mov.u16 	%rs241, %rs7;
	mov.u16 	%rs242, %rs8;
	mov.u16 	%rs243, %rs9;
	mov.u16 	%rs244, %rs10;
	mov.u16 	%rs245, %rs11;
	mov.u16 	%rs246, %rs12;
	mov.u16 	%rs247, %rs13;
	mov.u16 	%rs248, %rs14;
	mov.u16 	%rs249, %rs15;
	mov.u16 	%rs250, %rs16;
	mov.u16 	%rs255, %rs21;
	mov.u16 	%rs256, %rs22;
	mov.u16 	%rs257, %rs23;
	mov.u16 	%rs258, %rs24;
	mov.u16 	%rs259, %rs25;
	mov.u16 	%rs260, %rs26;
	mov.u16 	%rs261, %rs27;
	mov.u16 	%rs262, %rs28;
	mov.u16 	%rs263, %rs29;
	mov.u16 	%rs264, %rs30;
	mov.u16 	%rs265, %rs31;
	mov.u16 	%rs266, %rs32;
	mov.u16 	%rs269, %rs3;
	mov.u16 	%rs271, %rs37;
	mov.u16 	%rs272, %rs38;
	mov.u16 	%rs273, %rs39;
	mov.u16 	%rs274, %rs40;
	mov.u16 	%rs275, %rs41;
	mov.u16 	%rs276, %rs42;
	mov.u16 	%rs277, %rs43;
	mov.u16 	%rs278, %rs44;
	mov.u16 	%rs279, %rs45;
	mov.u16 	%rs280, %rs46;
	mov.u16 	%rs281, %rs47;
	mov.u16 	%rs282, %rs48;
	@%p25 bra 	$L__BB47_62;
	mov.b32 	%r565, -4;
	@%p20 bra 	$L__BB47_25;
	shl.b32 	%r191, %r5, 4;
	mov.u32 	%r192, _ZZ16sw_kernel_affineILi32ELi512EEvPKhiPiS1_S2_iS2_iiE17s_query_seq_sdata;
	add.s32 	%r193, %r192, %r191;
	ld.shared.u8 	%r194, [%r193+3];
	add.s32 	%r195, %r15, %r194;
	mov.u32 	%r196, _ZZ16sw_kernel_affineILi32ELi512EEvPKhiPiS1_S2_iS2_iiE17s_blosum62_matrix;
	add.s32 	%r197, %r196, %r195;
	ld.shared.s8 	%r565, [%r197];
$L__BB47_25:
	ld.param.u32 	%r545, [_Z16sw_kernel_affineILi32ELi512EEvPKhiPiS1_S2_iS2_ii_param_8];
	ld.param.u32 	%r528, [_Z16sw_kernel_affineILi32ELi512EEvPKhiPiS1_S2_iS2_ii_param_7];
	setp.eq.s32 	%p27, %r10, 4;
	max.s16 	%rs163, %rs33, %rs49;
	max.s16 	%rs164, %rs17, %rs163;
	cvt.s32.s16 	%r198, %rs164;
	add.s32 	%r199, %r565, %r198;
	max.s32 	%r200, %r199, 0;
	cvt.u16.u32 	%rs250, %r200;
	sub.s32 	%r201, %r27, %r528;
	sub.s32 	%r202, %r28, %r545;
	max.s32 	%r203, %r201, %r202;
	max.s32 	%r204, %r203, 0;
	cvt.u16.u32 	%rs266, %r204;
	cvt.s32.s16 	%r205, %rs16;
	sub.s32 	%r206, %r205, %r528;
	cvt.s32.s16 	%r207, %rs48;
	sub.s32 	%r208, %r207, %r545;
	max.s32 	%r209, %r206, %r208;
	max.s32 	%r210, %r209, 0;
	cvt.u16.u32 	%rs282, %r210;
	cvt.s32.s16 	%r32, %r200;
	cvt.s32.s16 	%r33, %r204;
	cvt.s32.s16 	%r211, %r210;
	max.s32 	%r212, %r33, %r211;
	max.s32 	%r213, %r32, %r212;
	max.s32 	%r578, %r578, %r213;
	mov.u16 	%rs239, %rs5;
	mov.u16 	%rs240, %rs6;
	mov.u16 	%rs241, %rs7;
	mov.u16 	%rs242, %rs8;
	mov.u16 	%rs243, %rs9;
	mov.u16 	%rs244, %rs10;
	mov.u16 	%rs245, %rs11;
	mov.u16 	%rs246, %rs12;
	mov.u16 	%rs247, %rs13;
	mov.u16 	%rs248, %rs14;
	mov.u16 	%rs249, %rs15;
	mov.u16 	%rs255, %rs21;
	mov.u16 	%rs256, %rs22;
	mov.u16 	%rs257, %rs23;
	mov.u16 	%rs258, %rs24;
	mov.u16 	%rs259, %rs25;
	mov.u16 	%rs260, %rs26;
	mov.u16 	%rs261, %rs27;
	mov.u16 	%rs262, %rs28;
	mov.u16 	%rs263, %rs29;
	mov.u16 	%rs264, %rs30;
	mov.u16 	%rs265, %rs31;
	mov.u16 	%rs269, %rs3;
	mov.u16 	%rs271, %rs37;
	mov.u16 	%rs272, %rs38;
	mov.u16 	%rs273, %rs39;
	mov.u16 	%rs274, %rs40;
	mov.u16 	%rs275, %rs41;
	mov.u16 	%rs276, %rs42;
	mov.u16 	%rs277, %rs43;
	mov.u16 	%rs278, %rs44;
	mov.u16 	%rs279, %rs45;
	mov.u16 	%rs280, %rs46;
	mov.u16 	%rs281, %rs47;
	@%p27 bra 	$L__BB47_62;
	mov.b32 	%r566, -4;
	@%p20 bra 	$L__BB47_28;
	shl.b32 	%r215, %r5, 4;
	mov.u32 	%r216, _ZZ16sw_kernel_affineILi32ELi512EEvPKhiPiS1_S2_iS2_iiE17s_query_seq_sdata;
	add.s32 	%r217, %r216, %r215;
	ld.shared.u8 	%r218, [%r217+4];
	add.s32 	%r219, %r15, %r218;
	mov.u32 	%r220, _ZZ16sw_kernel_affineILi32ELi512EEvPKhiPiS1_S2_iS2_iiE17s_blosum62_matrix;
	add.s32 	%r221, %r220, %r219;
	ld.shared.s8 	%r566, [%r221];
$L__BB47_28:
	ld.param.u32 	%r546, [_Z16sw_kernel_affineILi32ELi512EEvPKhiPiS1_S2_iS2_ii_param_8];
	ld.param.u32 	%r529, [_Z16sw_kernel_affineILi32ELi512EEvPKhiPiS1_S2_iS2_ii_param_7];
	setp.eq.s32 	%p29, %r10, 5;
	max.s16 	%rs165, %rs32, %rs48;
	max.s16 	%rs166, %rs16, %rs165;
	cvt.s32.s16 	%r222, %rs166;
	add.s32 	%r223, %r566, %r222;
	max.s32 	%r224, %r223, 0;
	cvt.u16.u32 	%rs249, %r224;
	sub.s32 	%r225, %r32, %r529;
	sub.s32 	%r226, %r33, %r546;
	max.s32 	%r227, %r225, %r226;
	max.s32 	%r228, %r227, 0;
	cvt.u16.u32 	%rs265, %r228;
	cvt.s32.s16 	%r229, %rs15;
	sub.s32 	%r230, %r229, %r529;
	cvt.s32.s16 	%r231, %rs47;
	sub.s32 	%r232, %r231, %r546;
	max.s32 	%r233, %r230, %r232;
	max.s32 	%r234, %r233, 0;
	cvt.u16.u32 	%rs281, %r234;
	cvt.s32.s16 	%r37, %r224;
	cvt.s32.s16 	%r38, %r228;
	cvt.s32.s16 	%r235, %r234;
	max.s32 	%r236, %r38, %r235;
	max.s32 	%r237, %r37, %r236;
	max.s32 	%r578, %r578, %r237;
	mov.u16 	%rs239, %rs5;
	mov.u16 	%rs240, %rs6;
	mov.u16 	%rs241, %rs7;
	mov.u16 	%rs242, %rs8;
	mov.u16 	%rs243, %rs9;
	mov.u16 	%rs244, %rs10;
	mov.u16 	%rs245, %rs11;
	mov.u16 	%rs246, %rs12;
	mov.u16 	%rs247, %rs13;
	mov.u16 	%rs248, %rs14;
	mov.u16 	%rs255, %rs21;
	mov.u16 	%rs256, %rs22;
	mov.u16 	%rs257, %rs23;
	mov.u16 	%rs258, %rs24;
	mov.u16 	%rs259, %rs25;
	mov.u16 	%rs260, %rs26;
	mov.u16 	%rs261, %rs27;
	mov.u16 	%rs262, %rs28;
	mov.u16 	%rs263, %rs29;
	mov.u16 	%rs264, %rs30;
	mov.u16 	%rs269, %rs3;
	mov.u16 	%rs271, %rs37;
	mov.u16 	%rs272, %rs38;
	mov.u16 	%rs273, %rs39;
	mov.u16 	%rs274, %rs40;
	mov.u16 	%rs275, %rs41;
	mov.u16 	%rs276, %rs42;
	mov.u16 	%rs277, %rs43;
	mov.u16 	%rs278, %rs44;
	mov.u16 	%rs279, %rs45;
	mov.u16 	%rs280, %rs46;
	@%p29 bra 	$L__BB47_62;
	mov.b32 	%r567, -4;
	@%p20 bra 	$L__BB47_31;
	shl.b32 	%r239, %r5, 4;
	mov.u32 	%r240, _ZZ16sw_kernel_affineILi32ELi512EEvPKhiPiS1_S2_iS2_iiE17s_query_seq_sdata;
	add.s32 	%r241, %r240, %r239;
	ld.shared.u8 	%r242, [%r241+5];
	add.s32 	%r243, %r15, %r242;
	mov.u32 	%r244, _ZZ16sw_kernel_affineILi32ELi512EEvPKhiPiS1_S2_iS2_iiE17s_blosum62_matrix;
	add.s32 	%r245, %r244, %r243;
	ld.shared.s8 	%r567, [%r245];
$L__BB47_31:
	ld.param.u32 	%r547, [_Z16sw_kernel_affineILi32ELi512EEvPKhiPiS1_S2_iS2_ii_param_8];
	ld.param.u32 	%r530, [_Z16sw_kernel_affineILi32ELi512EEvPKhiPiS1_S2_iS2_ii_param_7];
	setp.eq.s32 	%p31, %r10, 6;
	max.s16 	%rs167, %rs31, %rs47;
	max.s16 	%rs168, %rs15, %rs167;
	cvt.s32.s16 	%r246, %rs168;
	add.s32 	%r247, %r567, %r246;
	max.s32 	%r248, %r247, 0;
	cvt.u16.u32 	%rs248, %r248;
	sub.s32 	%r249, %r37, %r530;
	sub.s32 	%r250, %r38, %r547;
	max.s32 	%r251, %r249, %r250;
	max.s32 	%r252, %r251, 0;
	cvt.u16.u32 	%rs264, %r252;
	cvt.s32.s16 	%r253, %rs14;
	sub.s32 	%r254, %r253, %r530;
	cvt.s32.s16 	%r255, %rs46;
	sub.s32 	%r256, %r255, %r547;
	max.s32 	%r257, %r254, %r256;
	max.s32 	%r258, %r257, 0;
	cvt.u16.u32 	%rs280, %r258;
	cvt.s32.s16 	%r42, %r248;
	cvt.s32.s16 	%r43, %r252;
	cvt.s32.s16 	%r259, %r258;
	max.s32 	%r260, %r43, %r259;
	max.s32 	%r261, %r42, %r260;
	max.s32 	%r578, %r578, %r261;
	mov.u16 	%rs239, %rs5;
	mov.u16 	%rs240, %rs6;
	mov.u16 	%rs241, %rs7;
	mov.u16 	%rs242, %rs8;
	mov.u16 	%rs243, %rs9;
	mov.u16 	%rs244, %rs10;
	mov.u16 	%rs245, %rs11;
	mov.u16 	%rs246, %rs12;
	mov.u16 	%rs247, %rs13;
	mov.u16 	%rs255, %rs21;
	mov.u16 	%rs256, %rs22;
	mov.u16 	%rs257, %rs23;
	mov.u16 	%rs258, %rs24;
	mov.u16 	%rs259, %rs25;
	mov.u16 	%rs260, %rs26;
	mov.u16 	%rs261, %rs27;
	mov.u16 	%rs262, %rs28;
	mov.u16 	%rs263, %rs29;
	mov.u16 	%rs269, %rs3;
	mov.u16 	%rs271, %rs37;
	mov.u16 	%rs272, %rs38;
	mov.u16 	%rs273, %rs39;
	mov.u16 	%rs274, %rs40;
	mov.u16 	%rs275, %rs41;
	mov.u16 	%rs276, %rs42;
	mov.u16 	%rs277, %rs43;
	mov.u16 	%rs278, %rs44;
	mov.u16 	%rs279, %rs45;
	@%p31 bra 	$L__BB47_62;
	mov.b32 	%r568, -4;
	@%p20 bra 	$L__BB47_34;
	shl.b32 	%r263, %r5, 4;
	mov.u32 	%r264, _ZZ16sw_kernel_affineILi32ELi512EEvPKhiPiS1_S2_iS2_iiE17s_query_seq_sdata;
	add.s32 	%r265, %r264, %r263;
	ld.shared.u8 	%r266, [%r265+6];
	add.s32 	%r267, %r15, %r266;
	mov.u32 	%r268, _ZZ16sw_kernel_affineILi32ELi512EEvPKhiPiS1_S2_iS2_iiE17s_blosum62_matrix;
	add.s32 	%r269, %r268, %r267;
	ld.shared.s8 	%r568, [%r269];
$L__BB47_34:
	ld.param.u32 	%r548, [_Z16sw_kernel_affineILi32ELi512EEvPKhiPiS1_S2_iS2_ii_param_8];
	ld.param.u32 	%r531, [_Z16sw_kernel_affineILi32ELi512EEvPKhiPiS1_S2_iS2_ii_param_7];
	setp.eq.s32 	%p33, %r10, 7;
	max.s16 	%rs169, %rs30, %rs46;
	max.s16 	%rs170, %rs14, %rs169;
	cvt.s32.s16 	%r270, %rs170;
	add.s32 	%r271, %r568, %r270;
	max.s32 	%r272, %r271, 0;
	cvt.u16.u32 	%rs247, %r272;
	sub.s32 	%r273, %r42, %r531;
	sub.s32 	%r274, %r43, %r548;
	max.s32 	%r275, %r273, %r274;
	max.s32 	%r276, %r275, 0;
	cvt.u16.u32 	%rs263, %r276;
	cvt.s32.s16 	%r277, %rs13;
	sub.s32 	%r278, %r277, %r531;
	cvt.s32.s16 	%r279, %rs45;
	sub.s32 	%r280, %r279, %r548;
	max.s32 	%r281, %r278, %r280;
	max.s32 	%r282, %r281, 0;
	cvt.u16.u32 	%rs279, %r282;
	cvt.s32.s16 	%r47, %r272;
	cvt.s32.s16 	%r48, %r276;
	cvt.s32.s16 	%r283, %r282;
	max.s32 	%r284, %r48, %r283;
	max.s32 	%r285, %r47, %r284;
	max.s32 	%r578, %r578, %r285;
	mov.u16 	%rs239, %rs5;
	mov.u16 	%rs240, %rs6;
	mov.u16 	%rs241, %rs7;
	mov.u16 	%rs242, %rs8;
	mov.u16 	%rs243, %rs9;
	mov.u16 	%rs244, %rs10;
	mov.u16 	%rs245, %rs11;
	mov.u16 	%rs246, %rs12;
	mov.u16 	%rs255, %rs21;
	mov.u16 	%rs256, %rs22;
	mov.u16 	%rs257, %rs23;
	mov.u16 	%rs258, %rs24;
	mov.u16 	%rs259, %rs25;
	mov.u16 	%rs260, %rs26;
	mov.u16 	%rs261, %rs27;
	mov.u16 	%rs262, %rs28;
	mov.u16 	%rs269, %rs3;
	mov.u16 	%rs271, %rs37;
	mov.u16 	%rs272, %rs38;
	mov.u16 	%rs273, %rs39;
	mov.u16 	%rs274, %rs40;
	mov.u16 	%rs275, %rs41;
	mov.u16 	%rs276, %rs42;
	mov.u16 	%rs277, %rs43;
	mov.u16 	%rs278, %rs44;
	@%p33 bra 	$L__BB47_62;
	mov.b32 	%r569, -4;
	@%p20 bra 	$L__BB47_37;
	shl.b32 	%r287, %r5, 4;
	mov.u32 	%r288, _ZZ16sw_kernel_affineILi32ELi512EEvPKhiPiS1_S2_iS2_iiE17s_query_seq_sdata;
	add.s32 	%r289, %r288, %r287;
	ld.shared.u8 	%r290, [%r289+7];
	add.s32 	%r291, %r15, %r290;
	mov.u32 	%r292, _ZZ16sw_kernel_affineILi32ELi512EEvPKhiPiS1_S2_iS2_iiE17s_blosum62_matrix;
	add.s32 	%r293, %r292, %r291;
	ld.shared.s8 	%r569, [%r293];
$L__BB47_37:
	ld.param.u32 	%r549, [_Z16sw_kernel_affineILi32ELi512EEvPKhiPiS1_S2_iS2_ii_param_8];
	ld.param.u32 	%r532, [_Z16sw_kernel_affineILi32ELi512EEvPKhiPiS1_S2_iS2_ii_param_7];
	setp.eq.s32 	%p35, %r10, 8;
	max.s16 	%rs171, %rs29, %rs45;
	max.s16 	%rs172, %rs13, %rs171;
	cvt.s32.s16 	%r294, %rs172;
	add.s32 	%r295, %r569, %r294;
	max.s32 	%r296, %r295, 0;
	cvt.u16.u32 	%rs246, %r296;
	sub.s32 	%r297, %r47, %r532;
	sub.s32 	%r298, %r48, %r549;
	max.s32 	%r299, %r297, %r298;
	max.s32 	%r300, %r299, 0;
	cvt.u16.u32 	%rs262, %r300;
	cvt.s32.s16 	%r301, %rs12;
	sub.s32 	%r302, %r301, %r532;
	cvt.s32.s16 	%r303, %rs44;
	sub.s32 	%r304, %r303, %r549;
	max.s32 	%r305, %r302, %r304;
	max.s32 	%r306, %r305, 0;
	cvt.u16.u32 	%rs278, %r306;
	cvt.s32.s16 	%r52, %r296;
	cvt.s32.s16 	%r53, %r300;
	cvt.s32.s16 	%r307, %r306;
	max.s32 	%r308, %r53, %r307;
	max.s32 	%r309, %r52, %r308;
	max.s32 	%r578, %r578, %r309;
	mov.u16 	%rs239, %rs5;
	mov.u16 	%rs240, %rs6;
	mov.u16 	%rs241, %rs7;
	mov.u16 	%rs242, %rs8;
	mov.u16 	%rs243, %rs9;
	mov.u16 	%rs244, %rs10;
	mov.u16 	%rs245, %rs11;
	mov.u16 	%rs255, %rs21;
	mov.u16 	%rs256, %rs22;
	mov.u16 	%rs257, %rs23;
	mov.u16 	%rs258, %rs24;
	mov.u16 	%rs259, %rs25;
	mov.u16 	%rs260, %rs26;
	mov.u16 	%rs261, %rs27;
	mov.u16 	%rs269, %rs3;
	mov.u16 	%rs271, %rs37;
	mov.u16 	%rs272, %rs38;
	mov.u16 	%rs273, %rs39;
	mov.u16 	%rs274, %rs40;
	mov.u16 	%rs275, %rs41;
	mov.u16 	%rs276, %rs42;
	mov.u16 	%rs277, %rs43;
	@%p35 bra 	$L__BB47_62;
	mov.b32 	%r570, -4;
	@%p20 bra 	$L__BB47_40;
	shl.b32 	%r311, %r5, 4;
	mov.u32 	%r312, _ZZ16sw_kernel_affineILi32ELi512EEvPKhiPiS1_S2_iS2_iiE17s_query_seq_sdata;
	add.s32 	%r313, %r312, %r311;
	ld.shared.u8 	%r314, [%r313+8];
	add.s32 	%r315, %r15, %r314;
	mov.u32 	%r316, _ZZ16sw_kernel_affineILi32ELi512EEvPKhiPiS1_S2_iS2_iiE17s_blosum62_matrix;
	add.s32 	%r317, %r316, %r315;
	ld.shared.s8 	%r570, [%r317];
$L__BB47_40:
	ld.param.u32 	%r550, [_Z16sw_kernel_affineILi32ELi512EEvPKhiPiS1_S2_iS2_ii_param_8];
	ld.param.u32 	%r533, [_Z16sw_kernel_affineILi32ELi512EEvPKhiPiS1_S2_iS2_ii_param_7];
	setp.eq.s32 	%p37, %r10, 9;
	max.s16 	%rs173, %rs28, %rs44;
	max.s16 	%rs174, %rs12, %rs173;
	cvt.s32.s16 	%r318, %rs174;
	add.s32 	%r319, %r570, %r318;
	max.s32 	%r320, %r319, 0;
	cvt.u16.u32 	%rs245, %r320;
	sub.s32 	%r321, %r52, %r533;
	sub.s32 	%r322, %r53, %r550;
	max.s32 	%r323, %r321, %r322;
	max.s32 	%r324, %r323, 0;
	cvt.u16.u32 	%rs261, %r324;
	cvt.s32.s16 	%r325, %rs11;
	sub.s32 	%r326, %r325, %r533;
	cvt.s32.s16 	%r327, %rs43;
	sub.s32 	%r328, %r327, %r550;
	max.s32 	%r329, %r326, %r328;
	max.s32 	%r330, %r329, 0;
	cvt.u16.u32 	%rs277, %r330;
	cvt.s32.s16 	%r57, %r320;
	cvt.s32.s16 	%r58, %r324;
	cvt.s32.s16 	%r331, %r330;
	max.s32 	%r332, %r58, %r331;
	max.s32 	%r333, %r57, %r332;
	max.s32 	%r578, %r578, %r333;
	mov.u16 	%rs239, %rs5;
	mov.u16 	%rs240, %rs6;
	mov.u16 	%rs241, %rs7;
	mov.u16 	%rs242, %rs8;
	mov.u16 	%rs243, %rs9;
	mov.u16 	%rs244, %rs10;
	mov.u16 	%rs255, %rs21;
	mov.u16 	%rs256, %rs22;
	mov.u16 	%rs257, %rs23;
	mov.u16 	%rs258, %rs24;
	mov.u16 	%rs259, %rs25;
	mov.u16 	%rs260, %rs26;
	mov.u16 	%rs269, %rs3;
	mov.u16 	%rs271, %rs37;
	mov.u16 	%rs272, %rs38;
	mov.u16 	%rs273, %rs39;
	mov.u16 	%rs274, %rs40;
	mov.u16 	%rs275, %rs41;
	mov.u16 	%rs276, %rs42;
	@%p37 bra 	$L__BB47_62;
	mov.b32 	%r571, -4;
	@%p20 bra 	$L__BB47_43;
	shl.b32 	%r335, %r5, 4;
	mov.u32 	%r336, _ZZ16sw_kernel_affineILi32ELi512EEvPKhiPiS1_S2_iS2_iiE17s_query_seq_sdata;
	add.s32 	%r337, %r336, %r335;
	ld.shared.u8 	%r338, [%r337+9];
	add.s32 	%r339, %r15, %r338;
	mov.u32 	%r340, _ZZ16sw_kernel_affineILi32ELi512EEvPKhiPiS1_S2_iS2_iiE17s_blosum62_matrix;
	add.s32 	%r341, %r340, %r339;
	ld.shared.s8 	%r571, [%r341];
$L__BB47_43:
	ld.param.u32 	%r551, [_Z16sw_kernel_affineILi32ELi512EEvPKhiPiS1_S2_iS2_ii_param_8];
	ld.param.u32 	%r534, [_Z16sw_kernel_affineILi32ELi512EEvPKhiPiS1_S2_iS2_ii_param_7];
	setp.eq.s32 	%p39, %r10, 10;
	max.s16 	%rs175, %rs27, %rs43;
	max.s16 	%rs176, %rs11, %rs175;
	cvt.s32.s16 	%r342, %rs176;
	add.s32 	%r343, %r571, %r342;
	max.s32 	%r344, %r343, 0;
	cvt.u16.u32 	%rs244, %r344;
	sub.s32 	%r345, %r57, %r534;
	sub.s32 	%r346, %r58, %r551;
	max.s32 	%r347, %r345, %r346;
	max.s32 	%r348, %r347, 0;
	cvt.u16.u32 	%rs260, %r348;
	cvt.s32.s16 	%r349, %rs10;
	sub.s32 	%r350, %r349, %r534;
	cvt.s32.s16 	%r351, %rs42;
	sub.s32 	%r352, %r351, %r551;
	max.s32 	%r353, %r350, %r352;
	max.s32 	%r354, %r353, 0;
	cvt.u16.u32 	%rs276, %r354;
	cvt.s32.s16 	%r62, %r344;
	cvt.s32.s16 	%r63, %r348;
	cvt.s32.s16 	%r355, %r354;
	max.s32 	%r356, %r63, %r355;
	max.s32 	%r357, %r62, %r356;
	max.s32 	%r578, %r578, %r357;
	mov.u16 	%rs239, %rs5;
	mov.u16 	%rs240, %rs6;
	mov.u16 	%rs241, %rs7;
	mov.u16 	%rs242, %rs8;
	mov.u16 	%rs243, %rs9;
	mov.u16 	%rs255, %rs21;
	mov.u16 	%rs256, %rs22;
	mov.u16 	%rs257, %rs23;
	mov.u16 	%rs258, %rs24;
	mov.u16 	%rs259, %rs25;
	mov.u16 	%rs269, %rs3;
	mov.u16 	%rs271, %rs37;
	mov.u16 	%rs272, %rs38;
	mov.u16 	%rs273, %rs39;
	mov.u16 	%rs274, %rs40;
	mov.u16 	%rs275, %rs41;
	@%p39 bra 	$L__BB47_62;
	mov.b32 	%r572, -4;
	@%p20 bra 	$L__BB47_46;
	shl.b32 	%r359, %r5, 4;
	mov.u32 	%r360, _ZZ16sw_kernel_affineILi32ELi512EEvPKhiPiS1_S2_iS2_iiE17s_query_seq_sdata;
	add.s32 	%r361, %r360, %r359;
	ld.shared.u8 	%r362, [%r361+10];
	add.s32 	%r363, %r15, %r362;
	mov.u32 	%r364, _ZZ16sw_kernel_affineILi32ELi512EEvPKhiPiS1_S2_iS2_iiE17s_blosum62_matrix;
	add.s32 	%r365, %r364, %r363;
	ld.shared.s8 	%r572, [%r365];
$L__BB47_46:
	ld.param.u32 	%r552, [_Z16sw_kernel_affineILi32ELi512EEvPKhiPiS1_S2_iS2_ii_param_8];
	ld.param.u32 	%r535, [_Z16sw_kernel_affineILi32ELi512EEvPKhiPiS1_S2_iS2_ii_param_7];
	setp.eq.s32 	%p41, %r10, 11;
	max.s16 	%rs177, %rs26, %rs42;
	max.s16 	%rs178, %rs10, %rs177;
	cvt.s32.s16 	%r366, %rs178;
	add.s32 	%r367, %r572, %r366;
	max.s32 	%r368, %r367, 0;
	cvt.u16.u32 	%rs243, %r368;
	sub.s32 	%r369, %r62, %r535;
	sub.s32 	%r370, %r63, %r552;
	max.s32 	%r371, %r369, %r370;
	max.s32 	%r372, %r371, 0;
	cvt.u16.u32 	%rs259, %r372;
	cvt.s32.s16 	%r373, %rs9;
	sub.s32 	%r374, %r373, %r535;
	cvt.s32.s16 	%r375, %rs41;
	sub.s32 	%r376, %r375, %r552;
	max.s32 	%r377, %r374, %r376;
	max.s32 	%r378, %r377, 0;
	cvt.u16.u32 	%rs275, %r378;
	cvt.s32.s16 	%r67, %r368;
	cvt.s32.s16 	%r68, %r372;
	cvt.s32.s16 	%r379, %r378;
	max.s32 	%r380, %r68, %r379;
	max.s32 	%r381, %r67, %r380;
	max.s32 	%r578, %r578, %r381;
	mov.u16 	%rs239, %rs5;
	mov.u16 	%rs240, %rs6;
	mov.u16 	%rs241, %rs7;
	mov.u16 	%rs242, %rs8;
	mov.u16 	%rs255, %rs21;
	mov.u16 	%rs256, %rs22;
	mov.u16 	%rs257, %rs23;
	mov.u16 	%rs258, %rs24;
	mov.u16 	%rs269, %rs3;
	mov.u16 	%rs271, %rs37;
	mov.u16 	%rs272, %rs38;
	mov.u16 	%rs273, %rs39;
	mov.u16 	%rs274, %rs40;
	@%p41 bra 	$L__BB47_62;
	mov.b32 	%r573, -4;
	@%p20 bra 	$L__BB47_49;
	shl.b32 	%r383, %r5, 4;
	mov.u32 	%r384, _ZZ16sw_kernel_affineILi32ELi512EEvPKhiPiS1_S2_iS2_iiE17s_query_seq_sdata;
	add.s32 	%r385, %r384, %r383;
	ld.shared.u8 	%r386, [%r385+11];
	add.s32 	%r387, %r15, %r386;
	mov.u32 	%r388, _ZZ16sw_kernel_affineILi32ELi512EEvPKhiPiS1_S2_iS2_iiE17s_blosum62_matrix;
	add.s32 	%r389, %r388, %r387;
	ld.shared.s8 	%r573, [%r389];
$L__BB47_49:
	ld.param.u32 	%r553, [_Z16sw_kernel_affineILi32ELi512EEvPKhiPiS1_S2_iS2_ii_param_8];
	ld.param.u32 	%r536, [_Z16sw_kernel_affineILi32ELi512EEvPKhiPiS1_S2_iS2_ii_param_7];
	setp.eq.s32 	%p43, %r10, 12;
	max.s16 	%rs179, %rs25, %rs41;
	max.s16 	%rs180, %rs9, %rs179;
	cvt.s32.s16 	%r390, %rs180;
	add.s32 	%r391, %r573, %r390;
	max.s32 	%r392, %r391, 0;
	cvt.u16.u32 	%rs242, %r392;
	sub.s32 	%r393, %r67, %r536;
	sub.s32 	%r394, %r68, %r553;
	max.s32 	%r395, %r393, %r394;
	max.s32 	%r396, %r395, 0;
	cvt.u16.u32 	%rs258, %r396;
	cvt.s32.s16 	%r397, %rs8;
	sub.s32 	%r398, %r397, %r536;
	cvt.s32.s16 	%r399, %rs40;
	sub.s32 	%r400, %r399, %r553;
	max.s32 	%r401, %r398, %r400;
	max.s32 	%r402, %r401, 0;
	cvt.u16.u32 	%rs274, %r402;
	cvt.s32.s16 	%r72, %r392;
	cvt.s32.s16 	%r73, %r396;
	cvt.s32.s16 	%r403, %r402;
	max.s32 	%r404, %r73, %r403;
	max.s32 	%r405, %r72, %r404;
	max.s32 	%r578, %r578, %r405;
	mov.u16 	%rs239, %rs5;
	mov.u16 	%rs240, %rs6;
	mov.u16 	%rs241, %rs7;
	mov.u16 	%rs255, %rs21;
	mov.u16 	%rs256, %rs22;
	mov.u16 	%rs257, %rs23;
	mov.u16 	%rs269, %rs3;
	mov.u16 	%rs271, %rs37;
	mov.u16 	%rs272, %rs38;
	mov.u16 	%rs273, %rs39;
	@%p43 bra 	$L__BB47_62;
	mov.b32 	%r574, -4;
	@%p20 bra 	$L__BB47_52;
	shl.b32 	%r407, %r5, 4;
	mov.u32 	%r408, _ZZ16sw_kernel_affineILi32ELi512EEvPKhiPiS1_S2_iS2_iiE17s_query_seq_sdata;
	add.s32 	%r409, %r408, %r407;
	ld.shared.u8 	%r410, [%r409+12];
	add.s32 	%r411, %r15, %r410;
	mov.u32 	%r412, _ZZ16sw_kernel_affineILi32ELi512EEvPKhiPiS1_S2_iS2_iiE17s_blosum62_matrix;
	add.s32 	%r413, %r412, %r411;
	ld.shared.s8 	%r574, [%r413];
$L__BB47_52:
	ld.param.u32 	%r554, [_Z16sw_kernel_affineILi32ELi512EEvPKhiPiS1_S2_iS2_ii_param_8];
	ld.param.u32 	%r537, [_Z16sw_kernel_affineILi32ELi512EEvPKhiPiS1_S2_iS2_ii_param_7];
	setp.eq.s32 	%p45, %r10, 13;
	max.s16 	%rs181, %rs24, %rs40;
	max.s16 	%rs182, %rs8, %rs181;
	cvt.s32.s16 	%r414, %rs182;
	add.s32 	%r415, %r574, %r414;
	max.s32 	%r416, %r415, 0;
	cvt.u16.u32 	%rs241, %r416;
	sub.s32 	%r417, %r72, %r537;
	sub.s32 	%r418, %r73, %r554;
	max.s32 	%r419, %r417, %r418;
	max.s32 	%r420, %r419, 0;
	cvt.u16.u32 	%rs257, %r420;
	cvt.s32.s16 	%r421, %rs7;
	sub.s32 	%r422, %r421, %r537;
	cvt.s32.s16 	%r423, %rs39;
	sub.s32 	%r424, %r423, %r554;
	max.s32 	%r425, %r422, %r424;
	max.s32 	%r426, %r425, 0;
	cvt.u16.u32 	%rs273, %r426;
	cvt.s32.s16 	%r77, %r416;
	cvt.s32.s16 	%r78, %r420;
	cvt.s32.s16 	%r427, %r426;
	max.s32 	%r428, %r78, %r427;
	max.s32 	%r429, %r77, %r428;
	max.s32 	%r578, %r578, %r429;
	mov.u16 	%rs239, %rs5;
	mov.u16 	%rs240, %rs6;
	mov.u16 	%rs255, %rs21;
	mov.u16 	%rs256, %rs22;
	mov.u16 	%rs269, %rs3;
	mov.u16 	%rs271, %rs37;
	mov.u16 	%rs272, %rs38;
	@%p45 bra 	$L__BB47_62;
	mov.b32 	%r575, -4;
	@%p20 bra 	$L__BB47_55;
	shl.b32 	%r431, %r5, 4;
	mov.u32 	%r432, _ZZ16sw_kernel_affineILi32ELi512EEvPKhiPiS1_S2_iS2_iiE17s_query_seq_sdata;
	add.s32 	%r433, %r432, %r431;
	ld.shared.u8 	%r434, [%r433+13];
	add.s32 	%r435, %r15, %r434;
	mov.u32 	%r436, _ZZ16sw_kernel_affineILi32ELi512EEvPKhiPiS1_S2_iS2_iiE17s_blosum62_matrix;
	add.s32 	%r437, %r436, %r435;
	ld.shared.s8 	%r575, [%r437];
$L__BB47_55:
	ld.param.u32 	%r555, [_Z16sw_kernel_affineILi32ELi512EEvPKhiPiS1_S2_iS2_ii_param_8];
	ld.param.u32 	%r538, [_Z16sw_kernel_affineILi32ELi512EEvPKhiPiS1_S2_iS2_ii_param_7];
	setp.eq.s32 	%p47, %r10, 14;
	max.s16 	%rs183, %rs23, %rs39;
	max.s16 	%rs184, %rs7, %rs183;
	cvt.s32.s16 	%r438, %rs184;
	add.s32 	%r439, %r575, %r438;
	max.s32 	%r440, %r439, 0;
	cvt.u16.u32 	%rs240, %r440;
	sub.s32 	%r441, %r77, %r538;
	sub.s32 	%r442, %r78, %r555;
	max.s32 	%r443, %r441, %r442;
	max.s32 	%r444, %r443, 0;
	cvt.u16.u32 	%rs256, %r444;
	cvt.s32.s16 	%r445, %rs6;
	sub.s32 	%r446, %r445, %r538;
	cvt.s32.s16 	%r447, %rs38;
	sub.s32 	%r448, %r447, %r555;
	max.s32 	%r449, %r446, %r448;
	max.s32 	%r450, %r449, 0;
	cvt.u16.u32 	%rs272, %r450;
	cvt.s32.s16 	%r82, %r440;
	cvt.s32.s16 	%r83, %r444;
	cvt.s32.s16 	%r451, %r450;
	max.s32 	%r452, %r83, %r451;
	max.s32 	%r453, %r82, %r452;
	max.s32 	%r578, %r578, %r453;
	mov.u16 	%rs239, %rs5;
	mov.u16 	%rs255, %rs21;
	mov.u16 	%rs269, %rs3;
	mov.u16 	%rs271, %rs37;
	@%p47 bra 	$L__BB47_62;
	mov.b32 	%r576, -4;
	@%p20 bra 	$L__BB47_58;
	shl.b32 	%r455, %r5, 4;
	mov.u32 	%r456, _ZZ16sw_kernel_affineILi32ELi512EEvPKhiPiS1_S2_iS2_iiE17s_query_seq_sdata;
	add.s32 	%r457, %r456, %r455;
	ld.shared.u8 	%r458, [%r457+14];
	add.s32 	%r459, %r15, %r458;
	mov.u32 	%r460, _ZZ16sw_kernel_affineILi32ELi512EEvPKhiPiS1_S2_iS2_iiE17s_blosum62_matrix;
	add.s32 	%r461, %r460, %r459;
	ld.shared.s8 	%r576, [%r461];
$L__BB47_58:
	ld.param.u32 	%r556, [_Z16sw_kernel_affineILi32ELi512EEvPKhiPiS1_S2_iS2_ii_param_8];
	ld.param.u32 	%r539, [_Z16sw_kernel_affineILi32ELi512EEvPKhiPiS1_S2_iS2_ii_param_7];
	setp.eq.s32 	%p49, %r10, 15;
	max.s16 	%rs185, %rs22, %rs38;
	max.s16 	%rs186, %rs6, %rs185;
	cvt.s32.s16 	%r462, %rs186;
	add.s32 	%r463, %r576, %r462;
	max.s32 	%r464, %r463, 0;
	cvt.u16.u32 	%rs239, %r464;
	sub.s32 	%r465, %r82, %r539;
	sub.s32 	%r466, %r83, %r556;
	max.s32 	%r467, %r465, %r466;
	max.s32 	%r468, %r467, 0;
	cvt.u16.u32 	%rs255, %r468;
	cvt.s32.s16 	%r469, %rs5;
	sub.s32 	%r470, %r469, %r539;
	cvt.s32.s16 	%r471, %rs37;
	sub.s32 	%r472, %r471, %r556;
	max.s32 	%r473, %r470, %r472;
	max.s32 	%r474, %r473, 0;
	cvt.u16.u32 	%rs271, %r474;
	cvt.s32.s16 	%r87, %r464;
	cvt.s32.s16 	%r88, %r468;
	cvt.s32.s16 	%r475, %r474;
	max.s32 	%r476, %r88, %r475;
	max.s32 	%r477, %r87, %r476;
	max.s32 	%r578, %r578, %r477;
	mov.u16 	%rs269, %rs3;
	@%p49 bra 	$L__BB47_62;
	mov.b32 	%r577, -4;
	@%p20 bra 	$L__BB47_61;
	shl.b32 	%r479, %r5, 4;
	mov.u32 	%r480, _ZZ16sw_kernel_affineILi32ELi512EEvPKhiPiS1_S2_iS2_iiE17s_query_seq_sdata;
	add.s32 	%r481, %r480, %r479;
	ld.shared.u8 	%r482, [%r481+15];
	add.s32 	%r483, %r15, %r482;
	mov.u32 	%r484, _ZZ16sw_kernel_affineILi32ELi512EEvPKhiPiS1_S2_iS2_iiE17s_blosum62_matrix;
	add.s32 	%r485, %r484, %r483;
	ld.shared.s8 	%r577, [%r485];
$L__BB47_61:
	ld.param.u32 	%r557, [_Z16sw_kernel_affineILi32ELi512EEvPKhiPiS1_S2_iS2_ii_param_8];
	ld.param.u32 	%r540, [_Z16sw_kernel_affineILi32ELi512EEvPKhiPiS1_S2_iS2_ii_param_7];
	max.s16 	%rs187, %rs21, %rs37;
	max.s16 	%rs188, %rs5, %rs187;
	cvt.s32.s16 	%r486, %rs188;
	add.s32 	%r487, %r577, %r486;
	max.s32 	%r488, %r487, 0;
	cvt.u16.u32 	%rs100, %r488;
	sub.s32 	%r489, %r87, %r540;
	sub.s32 	%r490, %r88, %r557;
	max.s32 	%r491, %r489, %r490;
	max.s32 	%r492, %r491, 0;
	cvt.u16.u32 	%rs254, %r492;
	cvt.s32.s16 	%r493, %rs238;
	sub.s32 	%r494, %r493, %r540;
	cvt.s32.s16 	%r495, %rs270;
	sub.s32 	%r496, %r495, %r557;
	max.s32 	%r497, %r494, %r496;
	max.s32 	%r498, %r497, 0;
	cvt.u16.u32 	%rs270, %r498;
	cvt.s32.s16 	%r499, %r488;
	cvt.s32.s16 	%r500, %r492;
	cvt.s32.s16 	%r501, %r498;
	max.s32 	%r502, %r500, %r501;
	max.s32 	%r503, %r499, %r502;
	max.s32 	%r578, %r578, %r503;
	mov.u16 	%rs238, %rs100;
	mov.u16 	%rs269, %rs3;
$L__BB47_62:
	add.s32 	%r560, %r560, 1;
	add.s64 	%rd40, %rd40, 1;
	setp.ne.s32 	%p51, %r560, -1;
	@%p51 bra 	$L__BB47_13;
$L__BB47_63:
	shl.b32 	%r504, %r5, 2;
	mov.u32 	%r505, _ZZ16sw_kernel_affineILi32ELi512EEvPKhiPiS1_S2_iS2_iiE17s_reduction_array;
	add.s32 	%r96, %r505, %r504;
	st.shared.u32 	[%r96], %r578;
	bar.warp.sync 	-1;
	setp.gt.u32 	%p52, %r5, 15;
	@%p52 bra 	$L__BB47_65;
	ld.shared.u32 	%r506, [%r96];
	ld.shared.u32 	%r507, [%r96+64];
	max.s32 	%r508, %r506, %r507;
	st.shared.u32 	[%r96], %r508;
$L__BB47_65:
	bar.warp.sync 	-1;
	setp.gt.u32 	%p53, %r5, 7;
	@%p53 bra 	$L__BB47_67;
	ld.shared.u32 	%r509, [%r96];
	ld.shared.u32 	%r510, [%r96+32];
	max.s32 	%r511, %r509, %r510;
	st.shared.u32 	[%r96], %r511;
$L__BB47_67:
	bar.warp.sync 	-1;
	setp.gt.u32 	%p54, %r5, 3;
	@%p54 bra 	$L__BB47_69;
	ld.shared.u32 	%r512, [%r96];
	ld.shared.u32 	%r513, [%r96+16];
	max.s32 	%r514, %r512, %r513;
	st.shared.u32 	[%r96], %r514;
$L__BB47_69:
	bar.warp.sync 	-1;
	setp.gt.u32 	%p55, %r5, 1;
	@%p55 bra 	$L__BB47_71;
	ld.shared.u32 	%r515, [%r96];
	ld.shared.u32 	%r516, [%r96+8];
	max.s32 	%r517, %r515, %r516;
	st.shared.u32 	[%r96], %r517;
$L__BB47_71:
	bar.warp.sync 	-1;
	setp.ne.s32 	%p56, %r5, 0;
	@%p56 bra 	$L__BB47_73;
	ld.shared.u32 	%r518, [%r96];
	ld.shared.u32 	%r519, [_ZZ16sw_kernel_affineILi32ELi512EEvPKhiPiS1_S2_iS2_iiE17s_reduction_array+4];
	max.s32 	%r520, %r518, %r519;
	st.shared.u32 	[%r96], %r520;
$L__BB47_73:
	setp.ne.s32 	%p57, %r5, 0;
	bar.warp.sync 	-1;
	@%p57 bra 	$L__BB47_75;
	ld.param.u64 	%rd37, [_Z16sw_kernel_affineILi32ELi512EEvPKhiPiS1_S2_iS2_ii_param_6];
	mov.u32 	%r521, %ctaid.x;
	ld.shared.u32 	%r522, [_ZZ16sw_kernel_affineILi32ELi512EEvPKhiPiS1_S2_iS2_iiE17s_reduction_array];
	cvta.to.global.u64 	%rd32, %rd37;
	mul.wide.u32 	%rd33, %r521, 4;
	add.s64 	%rd34, %rd32, %rd33;
	st.global.u32 	[%rd34], %r522;
$L__BB47_75:
	bar.sync 	0;
$L__BB47_76:
	ret;

}
	// .globl	_Z16sw_kernel_affineILi32ELi544EEvPKhiPiS1_S2_iS2_ii
.visible .entry _Z16sw_kernel_affineILi32ELi544EEvPKhiPiS1_S2_iS2_ii(
	.param .u64 .ptr .align 1 _Z16sw_kernel_affineILi32ELi544EEvPKhiPiS1_S2_iS2_ii_param_0,
	.param .u32 _Z16sw_kernel_affineILi32ELi544EEvPKhiPiS1_S2_iS2_ii_param_1,
	.param .u64 .ptr .align 1 _Z16sw_kernel_affineILi32ELi544EEvPKhiPiS1_S2_iS2_ii_param_2,
	.param .u64 .ptr .align 1 _Z16sw_kernel_affineILi32ELi544EEvPKhiPiS1_S2_iS2_ii_param_3,
	.param .u64 .ptr .align 1 _Z16sw_kernel_affineILi32ELi544EEvPKhiPiS1_S2_iS2_ii_param_4,
	.param .u32 _Z16sw_kernel_affineILi32ELi544EEvPKhiPiS1_S2_iS2_ii_param_5,
	.param .u64 .ptr .align 1 _Z16sw_kernel_affineILi32ELi544EEvPKhiPiS1_S2_iS2_ii_param_6,
	.param .u32 _Z16sw_kernel_affineILi32ELi544EEvPKhiPiS1_S2_iS2_ii_param_7,
	.param .u32 _Z16sw_kernel_affineILi32ELi544EEvPKhiPiS1_S2_iS2_ii_param_8
)
{
	.reg .pred 	%p<60>;
	.reg .b16 	%rs<303>;
	.reg .b32 	%r<614>;
	.reg .b64 	%rd<41>;
	// demoted variable
	.shared .align 1 .b8 _ZZ16sw_kernel_affineILi32ELi544EEvPKhiPiS1_S2_iS2_iiE17s_blosum62_matrix[400];
	// demoted variable
	.shared .align 1 .b8 _ZZ16sw_kernel_affineILi32ELi544EEvPKhiPiS1_S2_iS2_iiE17s_query_seq_sdata[544];
	// demoted variable
	.shared .align 4 .b8 _ZZ16sw_kernel_affineILi32ELi544EEvPKhiPiS1_S2_iS2_iiE17s_reduction_array[128];
	ld.param.u64 	%rd11, [_Z16sw_kernel_affineILi32ELi544EEvPKhiPiS1_S2_iS2_ii_param_0];
	ld.param.u32 	%r103, [_Z16sw_kernel_affineILi32ELi544EEvPKhiPiS1_S2_iS2_ii_param_1];
	ld.param.u64 	%rd12, [_Z16sw_kernel_affineILi32ELi544EEvPKhiPiS1_S2_iS2_ii_param_2];
	ld.param.u64 	%rd13, [_Z16sw_kernel_affineILi32ELi544EEvPKhiPiS1_S2_iS2_ii_param_3];
	ld.param.u64 	%rd14, [_Z16sw_kernel_affineILi32ELi544EEvPKhiPiS1_S2_iS2_ii_param_4];
	ld.param.u32 	%r106, [_Z16sw_kernel_affineILi32ELi544EEvPKhiPiS1_S2_iS2_ii_param_5];
	ld.param.u64 	%rd15, [_Z16sw_kernel_affineILi32ELi544EEvPKhiPiS1_S2_iS2_ii_param_6];
	cvta.to.global.u64 	%rd1, %rd15;
	mov.u32 	%r1, %ctaid.x;
	setp.ge.s32 	%p1, %r1, %r106;
	@%p1 bra 	$L__BB48_79;
	cvta.to.global.u64 	%rd16, %rd12;
	cvta.to.global.u64 	%rd17, %rd14;
	mul.wide.u32 	%rd18, %r1, 4;
	add.s64 	%rd19, %rd16, %rd18;
	ld.global.u32 	%r107, [%rd19];
	mul.wide.s32 	%rd20, %r107, 4;
	add.s64 	%rd21, %rd17, %rd20;
	ld.global.u32 	%r108, [%rd21+-4];
	ld.global.u32 	%r109, [%rd21];
	not.b32 	%r110, %r108;
	add.s32 	%r4, %r109, %r110;
	setp.ne.s32 	%p2, %r103, 0;
	setp.ne.s32 	%p3, %r4, 0;
	and.pred  	%p4, %p2, %p3;
	setp.lt.s32 	%p5, %r103, 545;
	and.pred  	%p6, %p5, %p4;
	setp.le.s32 	%p7, %r108, %r109;
	and.pred  	%p8, %p6, %p7;
	@%p8 bra 	$L__BB48_3;
	add.s64 	%rd36, %rd1, %rd18;
	mov.b32 	%r554, -1;
	st.global.u32 	[%rd36], %r554;
	bra.uni 	$L__BB48_79;
$L__BB48_3:
	mov.u32 	%r5, %tid.x;
	setp.gt.u32 	%p9, %r5, 399;
	@%p9 bra 	$L__BB48_6;
	cvt.u64.u32 	%rd22, %r5;
	mov.u64 	%rd23, blosum62_matrix_cuda_global;
	add.s64 	%rd38, %rd23, %rd22;
	mov.u32 	%r111, _ZZ16sw_kernel_affineILi32ELi544EEvPKhiPiS1_S2_iS2_iiE17s_blosum62_matrix;
	mov.u32 	%r591, %r5;
$L__BB48_5:
	ld.global.u8 	%rs160, [%rd38];
	add.s32 	%r112, %r111, %r591;
	st.shared.u8 	[%r112], %rs160;
	add.s32 	%r7, %r591, 32;
	add.s64 	%rd38, %rd38, 32;
	setp.lt.u32 	%p10, %r591, 368;
	mov.u32 	%r591, %r7;
	@%p10 bra 	$L__BB48_5;
$L__BB48_6:
	setp.gt.u32 	%p11, %r5, 543;
	@%p11 bra 	$L__BB48_11;
	cvt.u64.u32 	%rd24, %r5;
	cvta.to.global.u64 	%rd25, %rd11;
	add.s64 	%rd39, %rd25, %rd24;
	mov.u32 	%r113, _ZZ16sw_kernel_affineILi32ELi544EEvPKhiPiS1_S2_iS2_iiE17s_query_seq_sdata;
	mov.u32 	%r592, %r5;
$L__BB48_8:
	setp.ge.s32 	%p12, %r592, %r103;
	mov.b16 	%rs200, 0;
	@%p12 bra 	$L__BB48_10;
	ld.global.u8 	%rs200, [%rd39];
$L__BB48_10:
	add.s32 	%r114, %r113, %r592;
	st.shared.u8 	[%r114], %rs200;
	add.s32 	%r9, %r592, 32;
	add.s64 	%rd39, %rd39, 32;
	setp.lt.u32 	%p13, %r592, 512;
	mov.u32 	%r592, %r9;
	@%p13 bra 	$L__BB48_8;
$L__BB48_11:
	setp.lt.s32 	%p14, %r4, 1;
	mov.b32 	%r612, 0;
	@%p14 bra 	$L__BB48_66;
	ld.param.u32 	%r573, [_Z16sw_kernel_affineILi32ELi544EEvPKhiPiS1_S2_iS2_ii_param_8];
	ld.param.u32 	%r555, [_Z16sw_kernel_affineILi32ELi544EEvPKhiPiS1_S2_iS2_ii_param_7];
	cvt.s64.s32 	%rd26, %r108;
	mul.lo.s32 	%r117, %r5, 17;
	max.s32 	%r118, %r103, %r117;
	sub.s32 	%r10, %r118, %r117;
	min.s32 	%r119, %r555, %r573;
	neg.s32 	%r120, %r119;
	max.s32 	%r121, %r120, 0;
	cvt.u16.u32 	%rs3, %r121;
	cvt.s32.s16 	%r11, %r121;
	sub.s32 	%r593, %r108, %r109;
	cvta.to.global.u64 	%rd27, %rd13;
	add.s64 	%rd28, %rd26, %rd27;
	add.s64 	%rd40, %rd28, 1;
	mov.b32 	%r612, 0;
	mov.b16 	%rs252, 0;
	mov.u64 	%rd30, char_to_uint;
	mov.u16 	%rs253, %rs252;
	mov.u16 	%rs254, %rs252;
	mov.u16 	%rs255, %rs252;
	mov.u16 	%rs256, %rs252;
	mov.u16 	%rs257, %rs252;
	mov.u16 	%rs258, %rs252;
	mov.u16 	%rs259, %rs252;
	mov.u16 	%rs260, %rs252;
	mov.u16 	%rs261, %rs252;
	mov.u16 	%rs262, %rs252;
	mov.u16 	%rs263, %rs252;
	mov.u16 	%rs264, %rs252;
	mov.u16 	%rs265, %rs252;
	mov.u16 	%rs266, %rs252;
	mov.u16 	%rs267, %rs252;
	mov.u16 	%rs268, %rs252;
	mov.u16 	%rs269, %rs252;
	mov.u16 	%rs270, %rs252;
	mov.u16 	%rs271, %rs252;
	mov.u16 	%rs272, %rs252;
	mov.u16 	%rs273, %rs252;
	mov.u16 	%rs274, %rs252;
	mov.u16 	%rs275, %rs252;
	mov.u16 	%rs276, %rs252;
	mov.u16 	%rs277, %rs252;
	mov.u16 	%rs278, %rs252;
	mov.u16 	%rs279, %rs252;
	mov.u16 	%rs280, %rs252;
	mov.u16 	%rs281, %rs252;
	mov.u16 	%rs282, %rs252;
	mov.u16 	%rs283, %rs252;
	mov.u16 	%rs284, %rs252;
	mov.u16 	%rs285, %rs252;
	mov.u16 	%rs286, %rs252;
	mov.u16 	%rs287, %rs252;
	mov.u16 	%rs288, %rs252;
	mov.u16 	%rs289, %rs252;
	mov.u16 	%rs290, %rs252;
	mov.u16 	%rs291, %rs252;
	mov.u16 	%rs292, %rs252;
	mov.u16 	%rs293, %rs252;
	mov.u16 	%rs294, %rs252;
	mov.u16 	%rs295, %rs252;
	mov.u16 	%rs296, %rs252;
	mov.u16 	%rs297, %rs252;
	mov.u16 	%rs298, %rs252;
	mov.u16 	%rs299, %rs252;
	mov.u16 	%rs300, %rs252;
	mov.u16 	%rs301, %rs252;
	mov.u16 	%rs302, %rs252;
$L__BB48_13:
	mov.u16 	%rs54, %rs302;
	mov.u16 	%rs53, %rs301;
	mov.u16 	%rs52, %rs300;
	mov.u16 	%rs51, %rs299;
	mov.u16 	%rs50, %rs298;
	mov.u16 	%rs49, %rs297;
	mov.u16 	%rs48, %rs296;
	mov.u16 	%rs47, %rs295;
	mov.u16 	%rs46, %rs294;
	mov.u16 	%rs45, %rs293;
	mov.u16 	%rs44, %rs292;
	mov.u16 	%rs43, %rs291;
	mov.u16 	%rs42, %rs290;
	mov.u16 	%rs41, %rs289;
	mov.u16 	%rs40, %rs288;
	mov.u16 	%rs39, %rs287;
	mov.u16 	%rs37, %rs285;
	mov.u16 	%rs36, %rs284;
	mov.u16 	%rs35, %rs283;
	mov.u16 	%rs34, %rs282;
	mov.u16 	%rs33, %rs281;
	mov.u16 	%rs32, %rs280;
	mov.u16 	%rs31, %rs279;
	mov.u16 	%rs30, %rs278;
	mov.u16 	%rs29, %rs277;
	mov.u16 	%rs28, %rs276;
	mov.u16 	%rs27, %rs275;
	mov.u16 	%rs26, %rs274;
	mov.u16 	%rs25, %rs273;
	mov.u16 	%rs24, %rs272;
	mov.u16 	%rs23, %rs271;
	mov.u16 	%rs22, %rs270;
	mov.u16 	%rs20, %rs268;
	mov.u16 	%rs19, %rs267;
	mov.u16 	%rs18, %rs266;
	mov.u16 	%rs17, %rs265;
	mov.u16 	%rs16, %rs264;
	mov.u16 	%rs15, %rs263;
	mov.u16 	%rs14, %rs262;
	mov.u16 	%rs13, %rs261;
	mov.u16 	%rs12, %rs260;
	mov.u16 	%rs11, %rs259;
	mov.u16 	%rs10, %rs258;
	mov.u16 	%rs9, %rs257;
	mov.u16 	%rs8, %rs256;
	mov.u16 	%rs7, %rs255;
	mov.u16 	%rs6, %rs254;
	mov.u16 	%rs5, %rs253;
	setp.eq.s32 	%p15, %r10, 0;
	mov.u32 	%r122, %tid.x;
	setp.eq.s32 	%p16, %r122, 0;
	cvt.u32.u16 	%r123, %rs252;
	shfl.sync.up.b32	%r124|%p17, %r123, 1, 0, -1;
	cvt.u16.u32 	%rs163, %r124;
	cvt.u32.u16 	%r125, %rs269;
	shfl.sync.up.b32	%r126|%p18, %r125, 1, 0, -1;
	cvt.u16.u32 	%rs164, %r126;
	cvt.u32.u16 	%r127, %rs286;
	shfl.sync.up.b32	%r128|%p19, %r127, 1, 0, -1;
	cvt.u16.u32 	%rs165, %r128;
	selp.b16 	%rs55, 0, %rs163, %p16;
	selp.b16 	%rs56, 0, %rs164, %p16;
	selp.b16 	%rs57, 0, %rs165, %p16;
	ld.global.s8 	%rd29, [%rd40];
	add.s64 	%rd31, %rd30, %rd29;
	ld.const.u8 	%rs58, [%rd31];
	mul.wide.u16 	%r15, %rs58, 20;
	@%p15 bra 	$L__BB48_65;
	setp.gt.u16 	%p20, %rs58, 19;
	mov.b32 	%r595, -4;
	@%p20 bra 	$L__BB48_16;
	mov.u32 	%r130, %tid.x;
	mov.u32 	%r131, _ZZ16sw_kernel_affineILi32ELi544EEvPKhiPiS1_S2_iS2_iiE17s_query_seq_sdata;
	mad.lo.s32 	%r132, %r130, 17, %r131;
	ld.shared.u8 	%r133, [%r132];
	add.s32 	%r134, %r15, %r133;
	mov.u32 	%r135, _ZZ16sw_kernel_affineILi32ELi544EEvPKhiPiS1_S2_iS2_iiE17s_blosum62_matrix;
	add.s32 	%r136, %r135, %r134;
	ld.shared.s8 	%r595, [%r136];
$L__BB48_16:
	ld.param.u32 	%r574, [_Z16sw_kernel_affineILi32ELi544EEvPKhiPiS1_S2_iS2_ii_param_8];
	ld.param.u32 	%r556, [_Z16sw_kernel_affineILi32ELi544EEvPKhiPiS1_S2_iS2_ii_param_7];
	setp.eq.s32 	%p21, %r10, 1;
	max.s16 	%rs166, %rs56, %rs57;
	max.s16 	%rs167, %rs55, %rs166;
	cvt.s32.s16 	%r137, %rs167;
	add.s32 	%r138, %r595, %r137;
	max.s32 	%r139, %r138, 0;
	cvt.u16.u32 	%rs268, %r139;
	cvt.s32.s16 	%r140, %rs20;
	sub.s32 	%r141, %r140, %r556;
	cvt.s32.s16 	%r142, %rs54;
	sub.s32 	%r143, %r142, %r574;
	max.s32 	%r144, %r141, %r143;
	max.s32 	%r145, %r144, 0;
	cvt.u16.u32 	%rs302, %r145;
	cvt.s32.s16 	%r18, %r139;
	cvt.s32.s16 	%r146, %r145;
	max.s32 	%r147, %r11, %r146;
	max.s32 	%r148, %r18, %r147;
	max.s32 	%r612, %r612, %r148;
	mov.u16 	%rs253, %rs5;
	mov.u16 	%rs254, %rs6;
	mov.u16 	%rs255, %rs7;
	mov.u16 	%rs256, %rs8;
	mov.u16 	%rs257, %rs9;
	mov.u16 	%rs258, %rs10;
	mov.u16 	%rs259, %rs11;
	mov.u16 	%rs260, %rs12;
	mov.u16 	%rs261, %rs13;
	mov.u16 	%rs262, %rs14;
	mov.u16 	%rs263, %rs15;
	mov.u16 	%rs264, %rs16;
	mov.u16 	%rs265, %rs17;
	mov.u16 	%rs266, %rs18;
	mov.u16 	%rs267, %rs19;
	mov.u16 	%rs270, %rs22;
	mov.u16 	%rs271, %rs23;
	mov.u16 	%rs272, %rs24;
	mov.u16 	%rs273, %rs25;
	mov.u16 	%rs274, %rs26;
	mov.u16 	%rs275, %rs27;
	mov.u16 	%rs276, %rs28;
	mov.u16 	%rs277, %rs29;
	mov.u16 	%rs278, %rs30;
	mov.u16 	%rs279, %rs31;
	mov.u16 	%rs280, %rs32;
	mov.u16 	%rs281, %rs33;
	mov.u16 	%rs282, %rs34;
	mov.u16 	%rs283, %rs35;
	mov.u16 	%rs284, %rs36;
	mov.u16 	%rs285, %rs3;
	mov.u16 	%rs287, %rs39;
	mov.u16 	%rs288, %rs40;
	mov.u16 	%rs289, %rs41;
	mov.u16 	%rs290, %rs42;
	mov.u16 	%rs291, %rs43;
	mov.u16 	%rs292, %rs44;
	mov.u16 	%rs293, %rs45;
	mov.u16 	%rs294, %rs46;
	mov.u16 	%rs295, %rs47;
	mov.u16 	%rs296, %rs48;
	mov.u16 	%rs297, %rs49;
	mov.u16 	%rs298, %rs50;
	mov.u16 	%rs299, %rs51;
	mov.u16 	%rs300, %rs52;
	mov.u16 	%rs301, %rs53;
	@%p21 bra 	$L__BB48_65;
	mov.b32 	%r596, -4;
	@%p20 bra 	$L__BB48_19;
	mov.u32 	%r150, %tid.x;
	mov.u32 	%r151, _ZZ16sw_kernel_affineILi32ELi544EEvPKhiPiS1_S2_iS2_iiE17s_query_seq_sdata;
	mad.lo.s32 	%r152, %r150, 17, %r151;
	ld.shared.u8 	%r153, [%r152+1];
	add.s32 	%r154, %r15, %r153;
	mov.u32 	%r155, _ZZ16sw_kernel_affineILi32ELi544EEvPKhiPiS1_S2_iS2_iiE17s_blosum62_matrix;
	add.s32 	%r156, %r155, %r154;
	ld.shared.s8 	%r596, [%r156];
$L__BB48_19:
	ld.param.u32 	%r575, [_Z16sw_kernel_affineILi32ELi544EEvPKhiPiS1_S2_iS2_ii_param_8];
	ld.param.u32 	%r557, [_Z16sw_kernel_affineILi32ELi544EEvPKhiPiS1_S2_iS2_ii_param_7];
	setp.eq.s32 	%p23, %r10, 2;
	max.s16 	%rs168, %rs37, %rs54;
	max.s16 	%rs169, %rs20, %rs168;
	cvt.s32.s16 	%r157, %rs169;
	add.s32 	%r158, %r596, %r157;
	max.s32 	%r159, %r158, 0;
	cvt.u16.u32 	%rs267, %r159;
	sub.s32 	%r160, %r18, %r557;
	sub.s32 	%r161, %r11, %r575;
	max.s32 	%r162, %r160, %r161;
	max.s32 	%r163, %r162, 0;
	cvt.u16.u32 	%rs284, %r163;
	cvt.s32.s16 	%r164, %rs19;
	sub.s32 	%r165, %r164, %r557;
	cvt.s32.s16 	%r166, %rs53;
	sub.s32 	%r167, %r166, %r575;
	max.s32 	%r168, %r165, %r167;
	max.s32 	%r169, %r168, 0;
	cvt.u16.u32 	%rs301, %r169;
	cvt.s32.s16 	%r22, %r159;
	cvt.s32.s16 	%r23, %r163;
	cvt.s32.s16 	%r170, %r169;
	max.s32 	%r171, %r23, %r170;
	max.s32 	%r172, %r22, %r171;
	max.s32 	%r612, %r612, %r172;
	mov.u16 	%rs253, %rs5;
	mov.u16 	%rs254, %rs6;
	mov.u16 	%rs255, %rs7;
	mov.u16 	%rs256, %rs8;
	mov.u16 	%rs257, %rs9;
	mov.u16 	%rs258, %rs10;
	mov.u16 	%rs259, %rs11;
	mov.u16 	%rs260, %rs12;
	mov.u16 	%rs261, %rs13;
	mov.u16 	%rs262, %rs14;
	mov.u16 	%rs263, %rs15;
	mov.u16 	%rs264, %rs16;
	mov.u16 	%rs265, %rs17;
	mov.u16 	%rs266, %rs18;
	mov.u16 	%rs270, %rs22;
	mov.u16 	%rs271, %rs23;
	mov.u16 	%rs272, %rs24;
	mov.u16 	%rs273, %rs25;
	mov.u16 	%rs274, %rs26;
	mov.u16 	%rs275, %rs27;
	mov.u16 	%rs276, %rs28;
	mov.u16 	%rs277, %rs29;
	mov.u16 	%rs278, %rs30;
	mov.u16 	%rs279, %rs31;
	mov.u16 	%rs280, %rs32;
	mov.u16 	%rs281, %rs33;
	mov.u16 	%rs282, %rs34;
	mov.u16 	%rs283, %rs35;
	mov.u16 	%rs285, %rs3;
	mov.u16 	%rs287, %rs39;
	mov.u16 	%rs288, %rs40;
	mov.u16 	%rs289, %rs41;
	mov.u16 	%rs290, %rs42;
	mov.u16 	%rs291, %rs43;
	mov.u16 	%rs292, %rs44;
	mov.u16 	%rs293, %rs45;
	mov.u16 	%rs294, %rs46;
	mov.u16 	%rs295, %rs47;
	mov.u16 	%rs296, %rs48;
	mov.u16 	%rs297, %rs49;
	mov.u16 	%rs298, %rs50;
	mov.u16 	%rs299, %rs51;
	mov.u16 	%rs300, %rs52;
	@%p23 bra 	$L__BB48_65;
	mov.b32 	%r597, -4;
	@%p20 bra 	$L__BB48_22;
	mov.u32 	%r174, %tid.x;
	mov.u32 	%r175, _ZZ16sw_kernel_affineILi32ELi544EEvPKhiPiS1_S2_iS2_iiE17s_query_seq_sdata;
	mad.lo.s32 	%r176, %r174, 17, %r175;
	ld.shared.u8 	%r177, [%r176+2];
	add.s32 	%r178, %r15, %r177;
	mov.u32 	%r179, _ZZ16sw_kernel_affineILi32ELi544EEvPKhiPiS1_S2_iS2_iiE17s_blosum62_matrix;
	add.s32 	%r180, %r179, %r178;
	ld.shared.s8 	%r597, [%r180];
$L__BB48_22:
	ld.param.u32 	%r576, [_Z16sw_kernel_affineILi32ELi544EEvPKhiPiS1_S2_iS2_ii_param_8];
	ld.param.u32 	%r558, [_Z16sw_kernel_affineILi32ELi544EEvPKhiPiS1_S2_iS2_ii_param_7];
	setp.eq.s32 	%p25, %r10, 3;
	max.s16 	%rs170, %rs36, %rs53;
	max.s16 	%rs171, %rs19, %rs170;
	cvt.s32.s16 	%r181, %rs171;
	add.s32 	%r182, %r597, %r181;
	max.s32 	%r183, %r182, 0;
	cvt.u16.u32 	%rs266, %r183;
	sub.s32 	%r184, %r22, %r558;
	sub.s32 	%r185, %r23, %r576;
	max.s32 	%r186, %r184, %r185;
	max.s32 	%r187, %r186, 0;
	cvt.u16.u32 	%rs283, %r187;
	cvt.s32.s16 	%r188, %rs18;
	sub.s32 	%r189, %r188, %r558;
	cvt.s32.s16 	%r190, %rs52;
	sub.s32 	%r191, %r190, %r576;
	max.s32 	%r192, %r189, %r191;
	max.s32 	%r193, %r192, 0;
	cvt.u16.u32 	%rs300, %r193;
	cvt.s32.s16 	%r27, %r183;
	cvt.s32.s16 	%r28, %r187;
	cvt.s32.s16 	%r194, %r193;
	max.s32 	%r195, %r28, %r194;
	max.s32 	%r196, %r27, %r195;
	max.s32 	%r612, %r612, %r196;
	mov.u16 	%rs253, %rs5;
	mov.u16 	%rs254, %rs6;
	mov.u16 	%rs255, %rs7;
	mov.u16 	%rs256, %rs8;
	mov.u16 	%rs257, %rs9;
	mov.u16 	%rs258, %rs10;
	mov.u16 	%rs259, %rs11;
	mov.u16 	%rs260, %rs12;
	mov.u16 	%rs261, %rs13;
	mov.u16 	%rs262, %rs14;
	mov.u16 	%rs263, %rs15;
	mov.u16 	%rs264, %rs16;
	mov.u16 	%rs265, %rs17;
	mov.u16 	%rs270, %rs22;
	mov.u16 	%rs271, %rs23;
	mov.u16 	%rs272, %rs24;
	mov.u16 	%rs273, %rs25;
	mov.u16 	%rs274, %rs26;
	mov.u16 	%rs275, %rs27;
	mov.u16 	%rs276, %rs28;
	mov.u16 	%rs277, %rs29;
	mov.u16 	%rs278, %rs30;
	mov.u16 	%rs279, %rs31;
	mov.u16 	%rs280, %rs32;
	mov.u16 	%rs281, %rs33;
	mov.u16 	%rs282, %rs34;
	mov.u16 	%rs285, %rs3;
	mov.u16 	%rs287, %rs39;
	mov.u16 	%rs288, %rs40;
	mov.u16 	%rs289, %rs41;
	mov.u16 	%rs290, %rs42;
	mov.u16 	%rs291, %rs43;
	mov.u16 	%rs292, %rs44;
	mov.u16 	%rs293, %rs45;
	mov.u16 	%rs294, %rs46;
	mov.u16 	%rs295, %rs47;
	mov.u16 	%rs296, %rs48;
	mov.u16 	%rs297, %rs49;
	mov.u16 	%rs298, %rs50;
	mov.u16 	%rs299, %rs51;
	@%p25 bra 	$L__BB48_65;
	mov.b32 	%r598, -4;
	@%p20 bra 	$L__BB48_25;
	mov.u32 	%r198, %tid.x;
	mov.u32 	%r199, _ZZ16sw_kernel_affineILi32ELi544EEvPKhiPiS1_S2_iS2_iiE17s_query_seq_sdata;
	mad.lo.s32 	%r200, %r198, 17, %r199;
	ld.shared.u8 	%r201, [%r200+3];
	add.s32 	%r202, %r15, %r201;
	mov.u32 	%r203, _ZZ16sw_kernel_affineILi32ELi544EEvPKhiPiS1_S2_iS2_iiE17s_blosum62_matrix;
	add.s32 	%r204, %r203, %r202;
	ld.shared.s8 	%r598, [%r204];
$L__BB48_25:
	ld.param.u32 	%r577, [_Z16sw_kernel_affineILi32ELi544EEvPKhiPiS1_S2_iS2_ii_param_8];
	ld.param.u32 	%r559, [_Z16sw_kernel_affineILi32ELi544EEvPKhiPiS1_S2_iS2_ii_param_7];
	setp.eq.s32 	%p27, %r10, 4;
	max.s16 	%rs172, %rs35, %rs52;
	max.s16 	%rs173, %rs18, %rs172;
	cvt.s32.s16 	%r205, %rs173;
	add.s32 	%r206, %r598, %r205;
	max.s32 	%r207, %r206, 0;
	cvt.u16.u32 	%rs265, %r207;
	sub.s32 	%r208, %r27, %r559;
	sub.s32 	%r209, %r28, %r577;
	max.s32 	%r210, %r208, %r209;
	max.s32 	%r211, %r210, 0;
	cvt.u16.u32 	%rs282, %r211;
	cvt.s32.s16 	%r212, %rs17;
	sub.s32 	%r213, %r212, %r559;
	cvt.s32.s16 	%r214, %rs51;
	sub.s32 	%r215, %r214, %r577;
	max.s32 	%r216, %r213, %r215;
	max.s32 	%r217, %r216, 0;
	cvt.u16.u32 	%rs299, %r217;
	cvt.s32.s16 	%r32, %r207;
	cvt.s32.s16 	%r33, %r211;
	cvt.s32.s16 	%r218, %r217;
	max.s32 	%r219, %r33, %r218;
	max.s32 	%r220, %r32, %r219;
	max.s32 	%r612, %r612, %r220;
	mov.u16 	%rs253, %rs5;
	mov.u16 	%rs254, %rs6;
	mov.u16 	%rs255, %rs7;
	mov.u16 	%rs256, %rs8;
	mov.u16 	%rs257, %rs9;
	mov.u16 	%rs258, %rs10;
	mov.u16 	%rs259, %rs11;
	mov.u16 	%rs260, %rs12;
	mov.u16 	%rs261, %rs13;
	mov.u16 	%rs262, %rs14;
	mov.u16 	%rs263, %rs15;
	mov.u16 	%rs264, %rs16;
	mov.u16 	%rs270, %rs22;
	mov.u16 	%rs271, %rs23;
	mov.u16 	%rs272, %rs24;
	mov.u16 	%rs273, %rs25;
	mov.u16 	%rs274, %rs26;
	mov.u16 	%rs275, %rs27;
	mov.u16 	%rs276, %rs28;
	mov.u16 	%rs277, %rs29;
	mov.u16 	%rs278, %rs30;
	mov.u16 	%rs279, %rs31;
	mov.u16 	%rs280, %rs32;
	mov.u16 	%rs281, %rs33;
	mov.u16 	%rs285, %rs3;
	mov.u16 	%rs287, %rs39;
	mov.u16 	%rs288, %rs40;
	mov.u16 	%rs289, %rs41;
	mov.u16 	%rs290, %rs42;
	mov.u16 	%rs291, %rs43;
	mov.u16 	%rs292, %rs44;
	mov.u16 	%rs293, %rs45;
	mov.u16 	%rs294, %rs46;
	mov.u16 	%rs295, %rs47;
	mov.u16 	%rs296, %rs48;
	mov.u16 	%rs297, %rs49;
	mov.u16 	%rs298, %rs50;
	@%p27 bra 	$L__BB48_65;
	mov.b32 	%r599, -4;
	@%p20 bra 	$L__BB48_28;
	mov.u32 	%r222, %tid.x;
	mov.u32 	%r223, _ZZ16sw_kernel_affineILi32ELi544EEvPKhiPiS1_S2_iS2_iiE17s_query_seq_sdata;
	mad.lo.s32 	%r224, %r222, 17, %r223;
	ld.shared.u8 	%r225, [%r224+4];
	add.s32 	%r226, %r15, %r225;
	mov.u32 	%r227, _ZZ16sw_kernel_affineILi32ELi544EEvPKhiPiS1_S2_iS2_iiE17s_blosum62_matrix;
	add.s32 	%r228, %r227, %r226;
	ld.shared.s8 	%r599, [%r228];
$L__BB48_28:
	ld.param.u32 	%r578, [_Z16sw_kernel_affineILi32ELi544EEvPKhiPiS1_S2_iS2_ii_param_8];
	ld.param.u32 	%r560, [_Z16sw_kernel_affineILi32ELi544EEvPKhiPiS1_S2_iS2_ii_param_7];
	setp.eq.s32 	%p29, %r10, 5;
	max.s16 	%rs174, %rs34, %rs51;
	max.s16 	%rs175, %rs17, %rs174;
	cvt.s32.s16 	%r229, %rs175;
	add.s32 	%r230, %r599, %r229;
	max.s32 	%r231, %r230, 0;
	cvt.u16.u32 	%rs264, %r231;
	sub.s32 	%r232, %r32, %r560;
	sub.s32 	%r233, %r33, %r578;
	max.s32 	%r234, %r232, %r233;
	max.s32 	%r235, %r234, 0;
	cvt.u16.u32 	%rs281, %r235;
	cvt.s32.s16 	%r236, %rs16;
	sub.s32 	%r237, %r236, %r560;
	cvt.s32.s16 	%r238, %rs50;
	sub.s32 	%r239, %r238, %r578;
	max.s32 	%r240, %r237, %r239;
	max.s32 	%r241, %r240, 0;
	cvt.u16.u32 	%rs298, %r241;
	cvt.s32.s16 	%r37, %r231;
	cvt.s32.s16 	%r38, %r235;
	cvt.s32.s16 	%r242, %r241;
	max.s32 	%r243, %r38, %r242;
	max.s32 	%r244, %r37, %r243;
	max.s32 	%r612, %r612, %r244;
	mov.u16 	%rs253, %rs5;
	mov.u16 	%rs254, %rs6;
	mov.u16 	%rs255, %rs7;
	mov.u16 	%rs256, %rs8;
	mov.u16 	%rs257, %rs9;
	mov.u16 	%rs258, %rs10;
	mov.u16 	%rs259, %rs11;
	mov.u16 	%rs260, %rs12;
	mov.u16 	%rs261, %rs13;
	mov.u16 	%rs262, %rs14;
	mov.u16 	%rs263, %rs15;
	mov.u16 	%rs270, %rs22;
	mov.u16 	%rs271, %rs23;
	mov.u16 	%rs272, %rs24;
	mov.u16 	%rs273, %rs25;
	mov.u16 	%rs274, %rs26;
	mov.u16 	%rs275, %rs27;
	mov.u16 	%rs276, %rs28;
	mov.u16 	%rs277, %rs29;
	mov.u16 	%rs278, %rs30;
	mov.u16 	%rs279, %rs31;
	mov.u16 	%rs280, %rs32;
	mov.u16 	%rs285, %rs3;
	mov.u16 	%rs287, %rs39;
	mov.u16 	%rs288, %rs40;
	mov.u16 	%rs289, %rs41;
	mov.u16 	%rs290, %rs42;
	mov.u16 	%rs291, %rs43;
	mov.u16 	%rs292, %rs44;
	mov.u16 	%rs293, %rs45;
	mov.u16 	%rs294, %rs46;
	mov.u16 	%rs295, %rs47;
	mov.u16 	%rs296, %rs48;
	mov.u16 	%rs297, %rs49;
	@%p29 bra 	$L__BB48_65;
	mov.b32 	%r600, -4;
	@%p20 bra 	$L__BB48_31;
	mov.u32 	%r246, %tid.x;
	mov.u32 	%r247, _ZZ16sw_kernel_affineILi32ELi544EEvPKhiPiS1_S2_iS2_iiE17s_query_seq_sdata;
	mad.lo.s32 	%r248, %r246, 17, %r247;
	ld.shared.u8 	%r249, [%r248+5];
	add.s32 	%r250, %r15, %r249;
	mov.u32 	%r251, _ZZ16sw_kernel_affineILi32ELi544EEvPKhiPiS1_S2_iS2_iiE17s_blosum62_matrix;
	add.s32 	%r252, %r251, %r250;
	ld.shared.s8 	%r600, [%r252];
$L__BB48_31:
	ld.param.u32 	%r579, [_Z16sw_kernel_affineILi32ELi544EEvPKhiPiS1_S2_iS2_ii_param_8];
	ld.param.u32 	%r561, [_Z16sw_kernel_affineILi32ELi544EEvPKhiPiS1_S2_iS2_ii_param_7];
	setp.eq.s32 	%p31, %r10, 6;
	max.s16 	%rs176, %rs33, %rs50;
	max.s16 	%rs177, %rs16, %rs176;
	cvt.s32.s16 	%r253, %rs177;
	add.s32 	%r254, %r600, %r253;
	max.s32 	%r255, %r254, 0;
	cvt.u16.u32 	%rs263, %r255;
	sub.s32 	%r256, %r37, %r561;
	sub.s32 	%r257, %r38, %r579;
	max.s32 	%r258, %r256, %r257;
	max.s32 	%r259, %r258, 0;
	cvt.u16.u32 	%rs280, %r259;
	cvt.s32.s16 	%r260, %rs15;
	sub.s32 	%r261, %r260, %r561;
	cvt.s32.s16 	%r262, %rs49;
	sub.s32 	%r263, %r262, %r579;
	max.s32 	%r264, %r261, %r263;
	max.s32 	%r265, %r264, 0;
	cvt.u16.u32 	%rs297, %r265;
	cvt.s32.s16 	%r42, %r255;
	cvt.s32.s16 	%r43, %r259;
	cvt.s32.s16 	%r266, %r265;
	max.s32 	%r267, %r43, %r266;
	max.s32 	%r268, %r42, %r267;
	max.s32 	%r612, %r612, %r268;
	mov.u16 	%rs253, %rs5;
	mov.u16 	%rs254, %rs6;
	mov.u16 	%rs255, %rs7;
	mov.u16 	%rs256, %rs8;
	mov.u16 	%rs257, %rs9;
	mov.u16 	%rs258, %rs10;
	mov.u16 	%rs259, %rs11;
	mov.u16 	%rs260, %rs12;
	mov.u16 	%rs261, %rs13;
	mov.u16 	%rs262, %rs14;
	mov.u16 	%rs270, %rs22;
	mov.u16 	%rs271, %rs23;
	mov.u16 	%rs272, %rs24;
	mov.u16 	%rs273, %rs25;
	mov.u16 	%rs274, %rs26;
	mov.u16 	%rs275, %rs27;
	mov.u16 	%rs276, %rs28;
	mov.u16 	%rs277, %rs29;
	mov.u16 	%rs278, %rs30;
	mov.u16 	%rs279, %rs31;
	mov.u16 	%rs285, %rs3;
	mov.u16 	%rs287, %rs39;
	mov.u16 	%rs288, %rs40;
	mov.u16 	%rs289, %rs41;
	mov.u16 	%rs290, %rs42;
	mov.u16 	%rs291, %rs43;
	mov.u16 	%rs292, %rs44;
	mov.u16 	%rs293, %rs45;
	mov.u16 	%rs294, %rs46;
	mov.u16 	%rs295, %rs47;
	mov.u16 	%rs296, %rs48;
	@%p31 bra 	$L__BB48_65;
	mov.b32 	%r601, -4;
	@%p20 bra 	$L__BB48_34;
	mov.u32 	%r270, %tid.x;
	mov.u32 	%r271, _ZZ16sw_kernel_affineILi32ELi544EEvPKhiPiS1_S2_iS2_iiE17s_query_seq_sdata;
	mad.lo.s32 	%r272, %r270, 17, %r271;
	ld.shared.u8 	%r273, [%r272+6];
	add.s32 	%r274, %r15, %r273;
	mov.u32 	%r275, _ZZ16sw_kernel_affineILi32ELi544EEvPKhiPiS1_S2_iS2_iiE17s_blosum62_matrix;
	add.s32 	%r276, %r275, %r274;
	ld.shared.s8 	%r601, [%r276];
$L__BB48_34:
	ld.param.u32 	%r580, [_Z16sw_kernel_affineILi32ELi544EEvPKhiPiS1_S2_iS2_ii_param_8];
	ld.param.u32 	%r562, [_Z16sw_kernel_affineILi32ELi544EEvPKhiPiS1_S2_iS2_ii_param_7];
	setp.eq.s32 	%p33, %r10, 7;
	max.s16 	%rs178, %rs32, %rs49;
	max.s16 	%rs179, %rs15, %rs178;
	cvt.s32.s16 	%r277, %rs179;
	add.s32 	%r278, %r601, %r277;
	max.s32 	%r279, %r278, 0;
	cvt.u16.u32 	%rs262, %r279;
	sub.s32 	%r280, %r42, %r562;
	sub.s32 	%r281, %r43, %r580;
	max.s32 	%r282, %r280, %r281;
	max.s32 	%r283, %r282, 0;
	cvt.u16.u32 	%rs279, %r283;
	cvt.s32.s16 	%r284, %rs14;
	sub.s32 	%r285, %r284, %r562;
	cvt.s32.s16 	%r286, %rs48;
	sub.s32 	%r287, %r286, %r580;
	max.s32 	%r288, %r285, %r287;
	max.s32 	%r289, %r288, 0;
	cvt.u16.u32 	%rs296, %r289;
	cvt.s32.s16 	%r47, %r279;
	cvt.s32.s16 	%r48, %r283;
	cvt.s32.s16 	%r290, %r289;
	max.s32 	%r291, %r48, %r290;
	max.s32 	%r292, %r47, %r291;
	max.s32 	%r612, %r612, %r292;
	mov.u16 	%rs253, %rs5;
	mov.u16 	%rs254, %rs6;
	mov.u16 	%rs255, %rs7;
	mov.u16 	%rs256, %rs8;
	mov.u16 	%rs257, %rs9;
	mov.u16 	%rs258, %rs10;
	mov.u16 	%rs259, %rs11;
	mov.u16 	%rs260, %rs12;
	mov.u16 	%rs261, %rs13;
	mov.u16 	%rs270, %rs22;
	mov.u16 	%rs271, %rs23;
	mov.u16 	%rs272, %rs24;
	mov.u16 	%rs273, %rs25;
	mov.u16 	%rs274, %rs26;
	mov.u16 	%rs275, %rs27;
	mov.u16 	%rs276, %rs28;
	mov.u16 	%rs277, %rs29;
	mov.u16 	%rs278, %rs30;
	mov.u16 	%rs285, %rs3;
	mov.u16 	%rs287, %rs39;
	mov.u16 	%rs288, %rs40;
	mov.u16 	%rs289, %rs41;
	mov.u16 	%rs290, %rs42;
	mov.u16 	%rs291, %rs43;
	mov.u16 	%rs292, %rs44;
	mov.u16 	%rs293, %rs45;
	mov.u16 	%rs294, %rs46;
	mov.u16 	%rs295, %rs47;
	@%p33 bra 	$L__BB48_65;
	mov.b32 	%r602, -4;
	@%p20 bra 	$L__BB48_37;
	mov.u32 	%r294, %tid.x;
	mov.u32 	%r295, _ZZ16sw_kernel_affineILi32ELi544EEvPKhiPiS1_S2_iS2_iiE17s_query_seq_sdata;
	mad.lo.s32 	%r296, %r294, 17, %r295;
	ld.shared.u8 	%r297, [%r296+7];
	add.s32 	%r298, %r15, %r297;
	mov.u32 	%r299, _ZZ16sw_kernel_affineILi32ELi544EEvPKhiPiS1_S2_iS2_iiE17s_blosum62_matrix;
	add.s32 	%r300, %r299, %r298;
	ld.shared.s8 	%r602, [%r300];
$L__BB48_37:
	ld.param.u32 	%r581, [_Z16sw_kernel_affineILi32ELi544EEvPKhiPiS1_S2_iS2_ii_param_8];
	ld.param.u32 	%r563, [_Z16sw_kernel_affineILi32ELi544EEvPKhiPiS1_S2_iS2_ii_param_7];
	setp.eq.s32 	%p35, %r10, 8;
	max.s16 	%rs180, %rs31, %rs48;
	max.s16 	%rs181, %rs14, %rs180;
	cvt.s32.s16 	%r301, %rs181;
	add.s32 	%r302, %r602, %r301;
	max.s32 	%r303, %r302, 0;
	cvt.u16.u32 	%rs261, %r303;
	sub.s32 	%r304, %r47, %r563;
	sub.s32 	%r305, %r48, %r581;
	max.s32 	%r306, %r304, %r305;
	max.s32 	%r307, %r306, 0;
	cvt.u16.u32 	%rs278, %r307;
	cvt.s32.s16 	%r308, %rs13;
	sub.s32 	%r309, %r308, %r563;
	cvt.s32.s16 	%r310, %rs47;
	sub.s32 	%r311, %r310, %r581;
	max.s32 	%r312, %r309, %r311;
	max.s32 	%r313, %r312, 0;
	cvt.u16.u32 	%rs295, %r313;
	cvt.s32.s16 	%r52, %r303;
	cvt.s32.s16 	%r53, %r307;
	cvt.s32.s16 	%r314, %r313;
	max.s32 	%r315, %r53, %r314;
	max.s32 	%r316, %r52, %r315;
	max.s32 	%r612, %r612, %r316;
	mov.u16 	%rs253, %rs5;
	mov.u16 	%rs254, %rs6;
	mov.u16 	%rs255, %rs7;
	mov.u16 	%rs256, %rs8;
	mov.u16 	%rs257, %rs9;
	mov.u16 	%rs258, %rs10;
	mov.u16 	%rs259, %rs11;
	mov.u16 	%rs260, %rs12;
	mov.u16 	%rs270, %rs22;
	mov.u16 	%rs271, %rs23;
	mov.u16 	%rs272, %rs24;
	mov.u16 	%rs273, %rs25;
	mov.u16 	%rs274, %rs26;
	mov.u16 	%rs275, %rs27;
	mov.u16 	%rs276, %rs28;
	mov.u16 	%rs277, %rs29;
	mov.u16 	%rs285, %rs3;
	mov.u16 	%rs287, %rs39;
	mov.u16 	%rs288, %rs40;
	mov.u16 	%rs289, %rs41;
	mov.u16 	%rs290, %rs42;
	mov.u16 	%rs291, %rs43;
	mov.u16 	%rs292, %rs44;
	mov.u16 	%rs293, %rs45;
	mov.u16 	%rs294, %rs46;
	@%p35 bra 	$L__BB48_65;
	mov.b32 	%r603, -4;
	@%p20 bra 	$L__BB48_40;
	mov.u32 	%r318, %tid.x;
	mov.u32 	%r319, _ZZ16sw_kernel_affineILi32ELi544EEvPKhiPiS1_S2_iS2_iiE17s_query_seq_sdata;
	mad.lo.s32 	%r320, %r318, 17, %r319;
	ld.shared.u8 	%r321, [%r320+8];
	add.s32 	%r322, %r15, %r321;
	mov.u32 	%r323, _ZZ16sw_kernel_affineILi32ELi544EEvPKhiPiS1_S2_iS2_iiE17s_blosum62_matrix;
	add.s32 	%r324, %r323, %r322;
	ld.shared.s8 	%r603, [%r324];
$L__BB48_40:
	ld.param.u32 	%r582, [_Z16sw_kernel_affineILi32ELi544EEvPKhiPiS1_S2_iS2_ii_param_8];
	ld.param.u32 	%r564, [_Z16sw_kernel_affineILi32ELi544EEvPKhiPiS1_S2_iS2_ii_param_7];
	setp.eq.s32 	%p37, %r10, 9;
	max.s16 	%rs182, %rs30, %rs47;
	max.s16 	%rs183, %rs13, %rs182;
	cvt.s32.s16 	%r325, %rs183;
	add.s32 	%r326, %r603, %r325;
	max.s32 	%r327, %r326, 0;
	cvt.u16.u32 	%rs260, %r327;
	sub.s32 	%r328, %r52, %r564;
	sub.s32 	%r329, %r53, %r582;
	max.s32 	%r330, %r328, %r329;
	max.s32 	%r331, %r330, 0;
	cvt.u16.u32 	%rs277, %r331;
	cvt.s32.s16 	%r332, %rs12;
	sub.s32 	%r333, %r332, %r564;
	cvt.s32.s16 	%r334, %rs46;
	sub.s32 	%r335, %r334, %r582;
	max.s32 	%r336, %r333, %r335;
	max.s32 	%r337, %r336, 0;
	cvt.u16.u32 	%rs294, %r337;
	cvt.s32.s16 	%r57, %r327;
	cvt.s32.s16 	%r58, %r331;
	cvt.s32.s16 	%r338, %r337;
	max.s32 	%r339, %r58, %r338;
	max.s32 	%r340, %r57, %r339;
	max.s32 	%r612, %r612, %r340;
	mov.u16 	%rs253, %rs5;
	mov.u16 	%rs254, %rs6;
	mov.u16 	%rs255, %rs7;
	mov.u16 	%rs256, %rs8;
	mov.u16 	%rs257, %rs9;
	mov.u16 	%rs258, %rs10;
	mov.u16 	%rs259, %rs11;
	mov.u16 	%rs270, %rs22;
	mov.u16 	%rs271, %rs23;
	mov.u16 	%rs272, %rs24;
	mov.u16 	%rs273, %rs25;
	mov.u16 	%rs274, %rs26;
	mov.u16 	%rs275, %rs27;
	mov.u16 	%rs276, %rs28;
	mov.u16 	%rs285, %rs3;
	mov.u16 	%rs287, %rs39;
	mov.u16 	%rs288, %rs40;
	mov.u16 	%rs289, %rs41;
	mov.u16 	%rs290, %rs42;
	mov.u16 	%rs291, %rs43;
	mov.u16 	%rs292, %rs44;
	mov.u16 	%rs293, %rs45;
	@%p37 bra 	$L__BB48_65;
	mov.b32 	%r604, -4;
	@%p20 bra 	$L__BB48_43;
	mov.u32 	%r342, %tid.x;
	mov.u32 	%r343, _ZZ16sw_kernel_affineILi32ELi544EEvPKhiPiS1_S2_iS2_iiE17s_query_seq_sdata;
	mad.lo.s32 	%r344, %r342, 17, %r343;
	ld.shared.u8 	%r345, [%r344+9];
	add.s32 	%r346, %r15, %r345;
	mov.u32 	%r347, _ZZ16sw_kernel_affineILi32ELi544EEvPKhiPiS1_S2_iS2_iiE17s_blosum62_matrix;
	add.s32 	%r348, %r347, %r346;
	ld.shared.s8 	%r604, [%r348];
$L__BB48_43:
	ld.param.u32 	%r583, [_Z16sw_kernel_affineILi32ELi544EEvPKhiPiS1_S2_iS2_ii_param_8];
	ld.param.u32 	%r565, [_Z16sw_kernel_affineILi32ELi544EEvPKhiPiS1_S2_iS2_ii_param_7];
	setp.eq.s32 	%p39, %r10, 10;
	max.s16 	%rs184, %rs29, %rs46;
	max.s16 	%rs185, %rs12, %rs184;
	cvt.s32.s16 	%r349, %rs185;
	add.s32 	%r350, %r604, %r349;
	max.s32 	%r351, %r350, 0;
	cvt.u16.u32 	%rs259, %r351;
	sub.s32 	%r352, %r57, %r565;
	sub.s32 	%r353, %r58, %r583;
	max.s32 	%r354, %r352, %r353;
	max.s32 	%r355, %r354, 0;
	cvt.u16.u32 	%rs276, %r355;
	cvt.s32.s16 	%r356, %rs11;
	sub.s32 	%r357, %r356, %r565;
	cvt.s32.s16 	%r358, %rs45;
	sub.s32 	%r359, %r358, %r583;
	max.s32 	%r360, %r357, %r359;
	max.s32 	%r361, %r360, 0;
	cvt.u16.u32 	%rs293, %r361;
	cvt.s32.s16 	%r62, %r351;
	cvt.s32.s16 	%r63, %r355;
	cvt.s32.s16 	%r362, %r361;
	max.s32 	%r363, %r63, %r362;
	max.s32 	%r364, %r62, %r363;
	max.s32 	%r612, %r612, %r364;
	mov.u16 	%rs253, %rs5;
	mov.u16 	%rs254, %rs6;
	mov.u16 	%rs255, %rs7;
	mov.u16 	%rs256, %rs8;
	mov.u16 	%rs257, %rs9;
	mov.u16 	%rs258, %rs10;
	mov.u16 	%rs270, %rs22;
	mov.u16 	%rs271, %rs23;
	mov.u16 	%rs272, %rs24;
	mov.u16 	%rs273, %rs25;
	mov.u16 	%rs274, %rs26;
	mov.u16 	%rs275, %rs27;
	mov.u16 	%rs285, %rs3;
	mov.u16 	%rs287, %rs39;
	mov.u16 	%rs288, %rs40;
	mov.u16 	%rs289, %rs41;
	mov.u16 	%rs290, %rs42;
	mov.u16 	%rs291, %rs43;
	mov.u16 	%rs292, %rs44;
	@%p39 bra 	$L__BB48_65;
	mov.b32 	%r605, -4;
	@%p20 bra 	$L__BB48_46;
	mov.u32 	%r366, %tid.x;
	mov.u32 	%r367, _ZZ16sw_kernel_affineILi32ELi544EEvPKhiPiS1_S2_iS2_iiE17s_query_seq_sdata;
	mad.lo.s32 	%r368, %r366, 17, %r367;
	ld.shared.u8 	%r369, [%r368+10];
	add.s32 	%r370, %r15, %r369;
	mov.u32 	%r371, _ZZ16sw_kernel_affineILi32ELi544EEvPKhiPiS1_S2_iS2_iiE17s_blosum62_matrix;
	add.s32 	%r372, %r371, %r370;
	ld.shared.s8 	%r605, [%r372];
$L__BB48_46:
	ld.param.u32 	%r584, [_Z16sw_kernel_affineILi32ELi544EEvPKhiPiS1_S2_iS2_ii_param_8];
	ld.param.u32 	%r566, [_Z16sw_kernel_affineILi32ELi544EEvPKhiPiS1_S2_iS2_ii_param_7];
	setp.eq.s32 	%p41, %r10, 11;
	max.s16 	%rs186, %rs28, %rs45;
	max.s16 	%rs187, %rs11, %rs186;
	cvt.s32.s16 	%r373, %rs187;
	add.s32 	%r374, %r605, %r373;
	max.s32 	%r375, %r374, 0;
	cvt.u16.u32 	%rs258, %r375;
	sub.s32 	%r376, %r62, %r566;
	sub.s32 	%r377, %r63, %r584;
	max.s32 	%r378, %r376, %r377;
	max.s32 	%r379, %r378, 0;
	cvt.u16.u32 	%rs275, %r379;
	cvt.s32.s16 	%r380, %rs10;
	sub.s32 	%r381, %r380, %r566;
	cvt.s32.s16 	%r382, %rs44;
	sub.s32 	%r383, %r382, %r584;
	max.s32 	%r384, %r381, %r383;
	max.s32 	%r385, %r384, 0;
	cvt.u16.u32 	%rs292, %r385;
	cvt.s32.s16 	%r67, %r375;
	cvt.s32.s16 	%r68, %r379;
	cvt.s32.s16 	%r386, %r385;
	max.s32 	%r387, %r68, %r386;
	max.s32 	%r388, %r67, %r387;
	max.s32 	%r612, %r612, %r388;
	mov.u16 	%rs253, %rs5;
	mov.u16 	%rs254, %rs6;
	mov.u16 	%rs255, %rs7;
	mov.u16 	%rs256, %rs8;
	mov.u16 	%rs257, %rs9;
	mov.u16 	%rs270, %rs22;
	mov.u16 	%rs271, %rs23;
	mov.u16 	%rs272, %rs24;
	mov.u16 	%rs273, %rs25;
	mov.u16 	%rs274, %rs26;
	mov.u16 	%rs285, %rs3;
	mov.u16 	%rs287, %rs39;
	mov.u16 	%rs288, %rs40;
	mov.u16 	%rs289, %rs41;
	mov.u16 	%rs290, %rs42;
	mov.u16 	%rs291, %rs43;
	@%p41 bra 	$L__BB48_65;
	mov.b32 	%r606, -4;
	@%p20 bra 	$L__BB48_49;
	mov.u32 	%r390, %tid.x;
	mov.u32 	%r391, _ZZ16sw_kernel_affineILi32ELi544EEvPKhiPiS1_S2_iS2_iiE17s_query_seq_sdata;
	mad.lo.s32 	%r392, %r390, 17, %r391;
	ld.shared.u8 	%r393, [%r392+11];
	add.s32 	%r394, %r15, %r393;
	mov.u32 	%r395, _ZZ16sw_kernel_affineILi32ELi544EEvPKhiPiS1_S2_iS2_iiE17s_blosum62_matrix;
	add.s32 	%r396, %r395, %r394;
	ld.shared.s8 	%r606, [%r396];
$L__BB48_49:
	ld.param.u32 	%r585, [_Z16sw_kernel_affineILi32ELi544EEvPKhiPiS1_S2_iS2_ii_param_8];
	ld.param.u32 	%r567, [_Z16sw_kernel_affineILi32ELi544EEvPKhiPiS1_S2_iS2_ii_param_7];
	setp.eq.s32 	%p43, %r10, 12;
	max.s16 	%rs188, %rs27, %rs44;
	max.s16 	%rs189, %rs10, %rs188;
	cvt.s32.s16 	%r397, %rs189;
	add.s32 	%r398, %r606, %r397;
	max.s32 	%r399, %r398, 0;
	cvt.u16.u32 	%rs257, %r399;
	sub.s32 	%r400, %r67, %r567;
	sub.s32 	%r401, %r68, %r585;
	max.s32 	%r402, %r400, %r401;
	max.s32 	%r403, %r402, 0;
	cvt.u16.u32 	%rs274, %r403;
	cvt.s32.s16 	%r404, %rs9;
	sub.s32 	%r405, %r404, %r567;
	cvt.s32.s16 	%r406, %rs43;
	sub.s32 	%r407, %r406, %r585;
	max.s32 	%r408, %r405, %r407;
	max.s32 	%r409, %r408, 0;
	cvt.u16.u32 	%rs291, %r409;
	cvt.s32.s16 	%r72, %r399;
	cvt.s32.s16 	%r73, %r403;
	cvt.s32.s16 	%r410, %r409;
	max.s32 	%r411, %r73, %r410;
	max.s32 	%r412, %r72, %r411;
	max.s32 	%r612, %r612, %r412;
	mov.u16 	%rs253, %rs5;
	mov.u16 	%rs254, %rs6;
	mov.u16 	%rs255, %rs7;
	mov.u16 	%rs256, %rs8;
	mov.u16 	%rs270, %rs22;
	mov.u16 	%rs271, %rs23;
	mov.u16 	%rs272, %rs24;
	mov.u16 	%rs273, %rs25;
	mov.u16 	%rs285, %rs3;
	mov.u16 	%rs287, %rs39;
	mov.u16 	%rs288, %rs40;
	mov.u16 	%rs289, %rs41;
	mov.u16 	%rs290, %rs42;
	@%p43 bra 	$L__BB48_65;
	mov.b32 	%r607, -4;
	@%p20 bra 	$L__BB48_52;
	mov.u32 	%r414, %tid.x;
	mov.u32 	%r415, _ZZ16sw_kernel_affineILi32ELi544EEvPKhiPiS1_S2_iS2_iiE17s_query_seq_sdata;
	mad.lo.s32 	%r416, %r414, 17, %r415;
	ld.shared.u8 	%r417, [%r416+12];
	add.s32 	%r418, %r15, %r417;
	mov.u32 	%r419, _ZZ16sw_kernel_affineILi32ELi544EEvPKhiPiS1_S2_iS2_iiE17s_blosum62_matrix;
	add.s32 	%r420, %r419, %r418;
	ld.shared.s8 	%r607, [%r420];
$L__BB48_52:
	ld.param.u32 	%r586, [_Z16sw_kernel_affineILi32ELi544EEvPKhiPiS1_S2_iS2_ii_param_8];
	ld.param.u32 	%r568, [_Z16sw_kernel_affineILi32ELi544EEvPKhiPiS1_S2_iS2_ii_param_7];
	setp.eq.s32 	%p45, %r10, 13;
	max.s16 	%rs190, %rs26, %rs43;
	max.s16 	%rs191, %rs9, %rs190;
	cvt.s32.s16 	%r421, %rs191;
	add.s32 	%r422, %r607, %r421;
	max.s32 	%r423, %r422, 0;
	cvt.u16.u32 	%rs256, %r423;
	sub.s32 	%r424, %r72, %r568;
	sub.s32 	%r425, %r73, %r586;
	max.s32 	%r426, %r424, %r425;
	max.s32 	%r427, %r426, 0;
	cvt.u16.u32 	%rs273, %r427;
	cvt.s32.s16 	%r428, %rs8;
	sub.s32 	%r429, %r428, %r568;
	cvt.s32.s16 	%r430, %rs42;
	sub.s32 	%r431, %r430, %r586;
	max.s32 	%r432, %r429, %r431;
	max.s32 	%r433, %r432, 0;
	cvt.u16.u32 	%rs290, %r433;
	cvt.s32.s16 	%r77, %r423;
	cvt.s32.s16 	%r78, %r427;
	cvt.s32.s16 	%r434, %r433;
	max.s32 	%r435, %r78, %r434;
	max.s32 	%r436, %r77, %r435;
	max.s32 	%r612, %r612, %r436;
	mov.u16 	%rs253, %rs5;
	mov.u16 	%rs254, %rs6;
	mov.u16 	%rs255, %rs7;
	mov.u16 	%rs270, %rs22;
	mov.u16 	%rs271, %rs23;
	mov.u16 	%rs272, %rs24;
	mov.u16 	%rs285, %rs3;
	mov.u16 	%rs287, %rs39;
	mov.u16 	%rs288, %rs40;
	mov.u16 	%rs289, %rs41;
	@%p45 bra 	$L__BB48_65;
	mov.b32 	%r608, -4;
	@%p20 bra 	$L__BB48_55;
	mov.u32 	%r438, %tid.x;
	mov.u32 	%r439, _ZZ16sw_kernel_affineILi32ELi544EEvPKhiPiS1_S2_iS2_iiE17s_query_seq_sdata;
	mad.lo.s32 	%r440, %r438, 17, %r439;
	ld.shared.u8 	%r441, [%r440+13];
	add.s32 	%r442, %r15, %r441;
	mov.u32 	%r443, _ZZ16sw_kernel_affineILi32ELi544EEvPKhiPiS1_S2_iS2_iiE17s_blosum62_matrix;
	add.s32 	%r444, %r443, %r442;
	ld.shared.s8 	%r608, [%r444];
$L__BB48_55:
	ld.param.u32 	%r587, [_Z16sw_kernel_affineILi32ELi544EEvPKhiPiS1_S2_iS2_ii_param_8];
	ld.param.u32 	%r569, [_Z16sw_kernel_affineILi32ELi544EEvPKhiPiS1_S2_iS2_ii_param_7];
	setp.eq.s32 	%p47, %r10, 14;
	max.s16 	%rs192, %rs25, %rs42;
	max.s16 	%rs193, %rs8, %rs192;
	cvt.s32.s16 	%r445, %rs193;
	add.s32 	%r446, %r608, %r445;
	max.s32 	%r447, %r446, 0;
	cvt.u16.u32 	%rs255, %r447;
	sub.s32 	%r448, %r77, %r569;
	sub.s32 	%r449, %r78, %r587;
	max.s32 	%r450, %r448, %r449;
	max.s32 	%r451, %r450, 0;
	cvt.u16.u32 	%rs272, %r451;
	cvt.s32.s16 	%r452, %rs7;
	sub.s32 	%r453, %r452, %r569;
	cvt.s32.s16 	%r454, %rs41;
	sub.s32 	%r455, %r454, %r587;
	max.s32 	%r456, %r453, %r455;
	max.s32 	%r457, %r456, 0;
	cvt.u16.u32 	%rs289, %r457;
	cvt.s32.s16 	%r82, %r447;
	cvt.s32.s16 	%r83, %r451;
	cvt.s32.s16 	%r458, %r457;
	max.s32 	%r459, %r83, %r458;
	max.s32 	%r460, %r82, %r459;
	max.s32 	%r612, %r612, %r460;
	mov.u16 	%rs253, %rs5;
	mov.u16 	%rs254, %rs6;
	mov.u16 	%rs270, %rs22;
	mov.u16 	%rs271, %rs23;
	mov.u16 	%rs285, %rs3;
	mov.u16 	%rs287, %rs39;
	mov.u16 	%rs288, %rs40;
	@%p47 bra 	$L__BB48_65;
	mov.b32 	%r609, -4;
	@%p20 bra 	$L__BB48_58;
	mov.u32 	%r462, %tid.x;
	mov.u32 	%r463, _ZZ16sw_kernel_affineILi32ELi544EEvPKhiPiS1_S2_iS2_iiE17s_query_seq_sdata;
	mad.lo.s32 	%r464, %r462, 17, %r463;
	ld.shared.u8 	%r465, [%r464+14];
	add.s32 	%r466, %r15, %r465;
	mov.u32 	%r467, _ZZ16sw_kernel_affineILi32ELi544EEvPKhiPiS1_S2_iS2_iiE17s_blosum62_matrix;
	add.s32 	%r468, %r467, %r466;
	ld.shared.s8 	%r609, [%r468];
$L__BB48_58:
	ld.param.u32 	%r588, [_Z16sw_kernel_affineILi32ELi544EEvPKhiPiS1_S2_iS2_ii_param_8];
	ld.param.u32 	%r570, [_Z16sw_kernel_affineILi32ELi544EEvPKhiPiS1_S2_iS2_ii_param_7];
	setp.eq.s32 	%p49, %r10, 15;
	max.s16 	%rs194, %rs24, %rs41;
	max.s16 	%rs195, %rs7, %rs194;
	cvt.s32.s16 	%r469, %rs195;
	add.s32 	%r470, %r609, %r469;
	max.s32 	%r471, %r470, 0;
	cvt.u16.u32 	%rs254, %r471;
	sub.s32 	%r472, %r82, %r570;
	sub.s32 	%r473, %r83, %r588;
	max.s32 	%r474, %r472, %r473;
	max.s32 	%r475, %r474, 0;
	cvt.u16.u32 	%rs271, %r475;
	cvt.s32.s16 	%r476, %rs6;
	sub.s32 	%r477, %r476, %r570;
	cvt.s32.s16 	%r478, %rs40;
	sub.s32 	%r479, %r478, %r588;
	max.s32 	%r480, %r477, %r479;
	max.s32 	%r481, %r480, 0;
	cvt.u16.u32 	%rs288, %r481;
	cvt.s32.s16 	%r87, %r471;
	cvt.s32.s16 	%r88, %r475;
	cvt.s32.s16 	%r482, %r481;
	max.s32 	%r483, %r88, %r482;
	max.s32 	%r484, %r87, %r483;
	max.s32 	%r612, %r612, %r484;
	mov.u16 	%rs253, %rs5;
	mov.u16 	%rs270, %rs22;
	mov.u16 	%rs285, %rs3;
	mov.u16 	%rs287, %rs39;
	@%p49 bra 	$L__BB48_65;
	mov.b32 	%r610, -4;
	@%p20 bra 	$L__BB48_61;
	mov.u32 	%r486, %tid.x;
	mov.u32 	%r487, _ZZ16sw_kernel_affineILi32ELi544EEvPKhiPiS1_S2_iS2_iiE17s_query_seq_sdata;
	mad.lo.s32 	%r488, %r486, 17, %r487;
	ld.shared.u8 	%r489, [%r488+15];
	add.s32 	%r490, %r15, %r489;
	mov.u32 	%r491, _ZZ16sw_kernel_affineILi32ELi544EEvPKhiPiS1_S2_iS2_iiE17s_blosum62_matrix;
	add.s32 	%r492, %r491, %r490;
	ld.shared.s8 	%r610, [%r492];
$L__BB48_61:
	ld.param.u32 	%r589, [_Z16sw_kernel_affineILi32ELi544EEvPKhiPiS1_S2_iS2_ii_param_8];
	ld.param.u32 	%r571, [_Z16sw_kernel_affineILi32ELi544EEvPKhiPiS1_S2_iS2_ii_param_7];
	setp.eq.s32 	%p51, %r10, 16;
	max.s16 	%rs196, %rs23, %rs40;
	max.s16 	%rs197, %rs6, %rs196;
	cvt.s32.s16 	%r493, %rs197;
	add.s32 	%r494, %r610, %r493;
	max.s32 	%r495, %r494, 0;
	cvt.u16.u32 	%rs253, %r495;
	sub.s32 	%r496, %r87, %r571;
	sub.s32 	%r497, %r88, %r589;
	max.s32 	%r498, %r496, %r497;
	max.s32 	%r499, %r498, 0;
	cvt.u16.u32 	%rs270, %r499;
	cvt.s32.s16 	%r500, %rs5;
	sub.s32 	%r501, %r500, %r571;
	cvt.s32.s16 	%r502, %rs39;
	sub.s32 	%r503, %r502, %r589;
	max.s32 	%r504, %r501, %r503;
	max.s32 	%r505, %r504, 0;
	cvt.u16.u32 	%rs287, %r505;
	cvt.s32.s16 	%r92, %r495;
	cvt.s32.s16 	%r93, %r499;
	cvt.s32.s16 	%r506, %r505;
	max.s32 	%r507, %r93, %r506;
	max.s32 	%r508, %r92, %r507;
	max.s32 	%r612, %r612, %r508;
	mov.u16 	%rs285, %rs3;
	@%p51 bra 	$L__BB48_65;
	mov.b32 	%r611, -4;
	@%p20 bra 	$L__BB48_64;
	mov.u32 	%r510, %tid.x;
	mov.u32 	%r511, _ZZ16sw_kernel_affineILi32ELi544EEvPKhiPiS1_S2_iS2_iiE17s_query_seq_sdata;
	mad.lo.s32 	%r512, %r510, 17, %r511;
	ld.shared.u8 	%r513, [%r512+16];
	add.s32 	%r514, %r15, %r513;
	mov.u32 	%r515, _ZZ16sw_kernel_affineILi32ELi544EEvPKhiPiS1_S2_iS2_iiE17s_blosum62_matrix;
	add.s32 	%r516, %r515, %r514;
	ld.shared.s8 	%r611, [%r516];
$L__BB48_64:
	ld.param.u32 	%r590, [_Z16sw_kernel_affineILi32ELi544EEvPKhiPiS1_S2_iS2_ii_param_8];
	ld.param.u32 	%r572, [_Z16sw_kernel_affineILi32ELi544EEvPKhiPiS1_S2_iS2_ii_param_7];
	max.s16 	%rs198, %rs22, %rs39;
	max.s16 	%rs199, %rs5, %rs198;
	cvt.s32.s16 	%r517, %rs199;
	add.s32 	%r518, %r611, %r517;
	max.s32 	%r519, %r518, 0;
	cvt.u16.u32 	%rs106, %r519;
	sub.s32 	%r520, %r92, %r572;
	sub.s32 	%r521, %r93, %r590;
	max.s32 	%r522, %r520, %r521;
	max.s32 	%r523, %r522, 0;
	cvt.u16.u32 	%rs269, %r523;
	cvt.s32.s16 	%r524, %rs252;
	sub.s32 	%r525, %r524, %r572;
	cvt.s32.s16 	%r526, %rs286;
	sub.s32 	%r527, %r526, %r590;
	max.s32 	%r528, %r525, %r527;
	max.s32 	%r529, %r528, 0;
	cvt.u16.u32 	%rs286, %r529;
	cvt.s32.s16 	%r530, %r519;
	cvt.s32.s16 	%r531, %r523;
	cvt.s32.s16 	%r532, %r529;
	max.s32 	%r533, %r531, %r532;
	max.s32 	%r534, %r530, %r533;
	max.s32 	%r612, %r612, %r534;
	mov.u16 	%rs252, %rs106;
	mov.u16 	%rs285, %rs3;
$L__BB48_65:
	add.s32 	%r593, %r593, 1;
	add.s64 	%rd40, %rd40, 1;
	setp.ne.s32 	%p53, %r593, -1;
	@%p53 bra 	$L__BB48_13;
$L__BB48_66:
	mov.u32 	%r101, %tid.x;
	shl.b32 	%r535, %r101, 2;
	mov.u32 	%r536, _ZZ16sw_kernel_affineILi32ELi544EEvPKhiPiS1_S2_iS2_iiE17s_reduction_array;
	add.s32 	%r102, %r536, %r535;
	st.shared.u32 	[%r102], %r612;
	bar.warp.sync 	-1;
	setp.gt.u32 	%p54, %r101, 15;
	@%p54 bra 	$L__BB48_68;
	ld.shared.u32 	%r537, [%r102];
	ld.shared.u32 	%r538, [%r102+64];
	max.s32 	%r539, %r537, %r538;
	st.shared.u32 	[%r102], %r539;
$L__BB48_68:
	bar.warp.sync 	-1;
	setp.gt.u32 	%p55, %r101, 7;
	@%p55 bra 	$L__BB48_70;
	ld.shared.u32 	%r540, [%r102];
	ld.shared.u32 	%r541, [%r102+32];
	max.s32 	%r542, %r540, %r541;
	st.shared.u32 	[%r102], %r542;
$L__BB48_70:
	bar.warp.sync 	-1;
	setp.gt.u32 	%p56, %r101, 3;
	@%p56 bra 	$L__BB48_72;
	ld.shared.u32 	%r543, [%r102];
	ld.shared.u32 	%r544, [%r102+16];
	max.s32 	%r545, %r543, %r544;
	st.shared.u32 	[%r102], %r545;
$L__BB48_72:
	bar.warp.sync 	-1;
	setp.gt.u32 	%p57, %r101, 1;
	@%p57 bra 	$L__BB48_74;
	ld.shared.u32 	%r546, [%r102];
	ld.shared.u32 	%r547, [%r102+8];
	max.s32 	%r548, %r546, %r547;
	st.shared.u32 	[%r102], %r548;
$L__BB48_74:
	bar.warp.sync 	-1;
	setp.ne.s32 	%p58, %r101, 0;
	@%p58 bra 	$L__BB48_76;
	ld.shared.u32 	%r549, [%r102];
	ld.shared.u32 	%r550, [_ZZ16sw_kernel_affineILi32ELi544EEvPKhiPiS1_S2_iS2_iiE17s_reduction_array+4];
	max.s32 	%r551, %r549, %r550;
	st.shared.u32 	[%r102], %r551;
$L__BB48_76:
	setp.ne.s32 	%p59, %r101, 0;
	bar.warp.sync 	-1;
	@%p59 bra 	$L__BB48_78;
	ld.param.u64 	%rd37, [_Z16sw_kernel_affineILi32ELi544EEvPKhiPiS1_S2_iS2_ii_param_6];
	mov.u32 	%r552, %ctaid.x;
	ld.shared.u32 	%r553, [_ZZ16sw_kernel_affineILi32ELi544EEvPKhiPiS1_S2_iS2_iiE17s_reduction_array];
	cvta.to.global.u64 	%rd32, %rd37;
	mul.wide.u32 	%rd33, %r552, 4;
	add.s64 	%rd34, %rd32, %rd33;
	st.global.u32 	[%rd34], %r553;
$L__BB48_78:
	bar.sync 	0;
$L__BB48_79:
	ret;

}
	// .globl	_Z16sw_kernel_affineILi32ELi576EEvPKhiPiS1_S2_iS2_ii
.visible .entry _Z16sw_kernel_affineILi32ELi576EEvPKhiPiS1_S2_iS2_ii(
	.param .u64 .ptr .align 1 _Z16sw_kernel_affineILi32ELi576EEvPKhiPiS1_S2_iS2_ii_param_0,
	.param .u32 _Z16sw_kernel_affineILi32ELi576EEvPKhiPiS1_S2_iS2_ii_param_1,
	.param .u64 .ptr .align 1 _Z16sw_kernel_affineILi32ELi576EEvPKhiPiS1_S2_iS2_ii_param_2,
	.param .u64 .ptr .align 1 _Z16sw_kernel_affineILi32ELi576EEvPKhiPiS1_S2_iS2_ii_param_3,
	.param .u64 .ptr .align 1 _Z16sw_kernel_affineILi32ELi576EEvPKhiPiS1_S2_iS2_ii_param_4,
	.param .u32 _Z16sw_kernel_affineILi32ELi576EEvPKhiPiS1_S2_iS2_ii_param_5,
	.param .u64 .ptr .align 1 _Z16sw_kernel_affineILi32ELi576EEvPKhiPiS1_S2_iS2_ii_param_6,
	.param .u32 _Z16sw_kernel_affineILi32ELi576EEvPKhiPiS1_S2_iS2_ii_param_7,
	.param .u32 _Z16sw_kernel_affineILi32ELi576EEvPKhiPiS1_S2_iS2_ii_param_8
)
{
	.reg .pred 	%p<62>;
	.reg .b16 	%rs<320>;
	.reg .b32 	%r<646>;
	.reg .b64 	%rd<41>;
	// demoted variable
	.shared .align 1 .b8 _ZZ16sw_kernel_affineILi32ELi576EEvPKhiPiS1_S2_iS2_iiE17s_blosum62_matrix[400];
	// demoted variable
	.shared .align 1 .b8 _ZZ16sw_kernel_affineILi32ELi576EEvPKhiPiS1_S2_iS2_iiE17s_query_seq_sdata[576];
	// demoted variable
	.shared .align 4 .b8 _ZZ16sw_kernel_affineILi32ELi576EEvPKhiPiS1_S2_iS2_iiE17s_reduction_array[128];
	ld.param.u64 	%rd11, [_Z16sw_kernel_affineILi32ELi576EEvPKhiPiS1_S2_iS2_ii_param_0];
	ld.param.u32 	%r108, [_Z16sw_kernel_affineILi32ELi576EEvPKhiPiS1_S2_iS2_ii_param_1];
	ld.param.u64 	%rd12, [_Z16sw_kernel_affineILi32ELi576EEvPKhiPiS1_S2_iS2_ii_param_2];
	ld.param.u64 	%rd13, [_Z16sw_kernel_affineILi32ELi576EEvPKhiPiS1_S2_iS2_ii_param_3];
	ld.param.u64 	%rd14, [_Z16sw_kernel_affineILi32ELi576EEvPKhiPiS1_S2_iS2_ii_param_4];
	ld.param.u32 	%r111, [_Z16sw_kernel_affineILi32ELi576EEvPKhiPiS1_S2_iS2_ii_param_5];
	ld.param.u64 	%rd15, [_Z16sw_kernel_affineILi32ELi576EEvPKhiPiS1_S2_iS2_ii_param_6];
	cvta.to.global.u64 	%rd1, %rd15;
	mov.u32 	%r1, %ctaid.x;
	setp.ge.s32 	%p1, %r1, %r111;
	@%p1 bra 	$L__BB49_82;
	cvta.to.global.u64 	%rd16, %rd12;
	cvta.to.global.u64 	%rd17, %rd14;
	mul.wide.u32 	%rd18, %r1, 4;
	add.s64 	%rd19, %rd16, %rd18;
	ld.global.u32 	%r112, [%rd19];
	mul.wide.s32 	%rd20, %r112, 4;
	add.s64 	%rd21, %rd17, %rd20;
	ld.global.u32 	%r113, [%rd21+-4];
	ld.global.u32 	%r114, [%rd21];
	not.b32 	%r115, %r113;
	add.s32 	%r4, %r114, %r115;
	setp.ne.s32 	%p2, %r108, 0;
	setp.ne.s32 	%p3, %r4, 0;
	and.pred  	%p4, %p2, %p3;
	setp.lt.s32 	%p5, %r108, 577;
	and.pred  	%p6, %p5, %p4;
	setp.le.s32 	%p7, %r113, %r114;
	and.pred  	%p8, %p6, %p7;
	@%p8 bra 	$L__BB49_3;
	add.s64 	%rd36, %rd1, %rd18;
	mov.b32 	%r583, -1;
	st.global.u32 	[%rd36], %r583;
	bra.uni 	$L__BB49_82;
$L__BB49_3:
	mov.u32 	%r5, %tid.x;
	setp.gt.u32 	%p9, %r5, 399;
	@%p9 bra 	$L__BB49_6;
	cvt.u64.u32 	%rd22, %r5;
	mov.u64 	%rd23, blosum62_matrix_cuda_global;
	add.s64 	%rd38, %rd23, %rd22;
	mov.u32 	%r116, _ZZ16sw_kernel_affineILi32ELi576EEvPKhiPiS1_S2_iS2_iiE17s_blosum62_matrix;
	mov.u32 	%r622, %r5;
$L__BB49_5:
	ld.global.u8 	%rs169, [%rd38];
	add.s32 	%r117, %r116, %r622;
	st.shared.u8 	[%r117], %rs169;
	add.s32 	%r7, %r622, 32;
	add.s64 	%rd38, %rd38, 32;
	setp.lt.u32 	%p10, %r622, 368;
	mov.u32 	%r622, %r7;
	@%p10 bra 	$L__BB49_5;
$L__BB49_6:
	setp.gt.u32 	%p11, %r5, 575;
	@%p11 bra 	$L__BB49_11;
	cvt.u64.u32 	%rd24, %r5;
	cvta.to.global.u64 	%rd25, %rd11;
	add.s64 	%rd39, %rd25, %rd24;
	mov.u32 	%r118, _ZZ16sw_kernel_affineILi32ELi576EEvPKhiPiS1_S2_iS2_iiE17s_query_seq_sdata;
	mov.u32 	%r623, %r5;
$L__BB49_8:
	setp.ge.s32 	%p12, %r623, %r108;
	mov.b16 	%rs211, 0;
	@%p12 bra 	$L__BB49_10;
	ld.global.u8 	%rs211, [%rd39];
$L__BB49_10:
	add.s32 	%r119, %r118, %r623;
	st.shared.u8 	[%r119], %rs211;
	add.s32 	%r9, %r623, 32;
	add.s64 	%rd39, %rd39, 32;
	setp.lt.u32 	%p13, %r623, 544;
	mov.u32 	%r623, %r9;
	@%p13 bra 	$L__BB49_8;
$L__BB49_11:
	setp.lt.s32 	%p14, %r4, 1;
	mov.b32 	%r644, 0;
	@%p14 bra 	$L__BB49_69;
	ld.param.u32 	%r603, [_Z16sw_kernel_affineILi32ELi576EEvPKhiPiS1_S2_iS2_ii_param_8];
	ld.param.u32 	%r584, [_Z16sw_kernel_affineILi32ELi576EEvPKhiPiS1_S2_iS2_ii_param_7];
	cvt.s64.s32 	%rd26, %r113;
	mul.lo.s32 	%r122, %r5, 18;
	max.s32 	%r123, %r108, %r122;
	sub.s32 	%r10, %r123, %r122;
	min.s32 	%r124, %r584, %r603;
	neg.s32 	%r125, %r124;
	max.s32 	%r126, %r125, 0;
	cvt.u16.u32 	%rs3, %r126;
	cvt.s32.s16 	%r11, %r126;
	sub.s32 	%r624, %r113, %r114;
	cvta.to.global.u64 	%rd27, %rd13;
	add.s64 	%rd28, %rd26, %rd27;
	add.s64 	%rd40, %rd28, 1;
	mov.b32 	%r644, 0;
	mov.b16 	%rs266, 0;
	mov.u64 	%rd30, char_to_uint;
	mov.u16 	%rs267, %rs266;
	mov.u16 	%rs268, %rs266;
	mov.u16 	%rs269, %rs266;
	mov.u16 	%rs270, %rs266;
	mov.u16 	%rs271, %rs266;
	mov.u16 	%rs272, %rs266;
	mov.u16 	%rs273, %rs266;
	mov.u16 	%rs274, %rs266;
	mov.u16 	%rs275, %rs266;
	mov.u16 	%rs276, %rs266;
	mov.u16 	%rs277, %rs266;
	mov.u16 	%rs278, %rs266;
	mov.u16 	%rs279, %rs266;
	mov.u16 	%rs280, %rs266;
	mov.u16 	%rs281, %rs266;
	mov.u16 	%rs282, %rs266;
	mov.u16 	%rs283, %rs266;
	mov.u16 	%rs284, %rs266;
	mov.u16 	%rs285, %rs266;
	mov.u16 	%rs286, %rs266;
	mov.u16 	%rs287, %rs266;
	mov.u16 	%rs288, %rs266;
	mov.u16 	%rs289, %rs266;
	mov.u16 	%rs290, %rs266;
	mov.u16 	%rs291, %rs266;
	mov.u16 	%rs292, %rs266;
	mov.u16 	%rs293, %rs266;
	mov.u16 	%rs294, %rs266;
	mov.u16 	%rs295, %rs266;
	mov.u16 	%rs296, %rs266;
	mov.u16 	%rs297, %rs266;
	mov.u16 	%rs298, %rs266;
	mov.u16 	%rs299, %rs266;
	mov.u16 	%rs300, %rs266;
	mov.u16 	%rs301, %rs266;
	mov.u16 	%rs302, %rs266;
	mov.u16 	%rs303, %rs266;
	mov.u16 	%rs304, %rs266;
	mov.u16 	%rs305, %rs266;
	mov.u16 	%rs306, %rs266;
	mov.u16 	%rs307, %rs266;
	mov.u16 	%rs308, %rs266;
	mov.u16 	%rs309, %rs266;
	mov.u16 	%rs310, %rs266;
	mov.u16 	%rs311, %rs266;
	mov.u16 	%rs312, %rs266;
	mov.u16 	%rs313, %rs266;
	mov.u16 	%rs314, %rs266;
	mov.u16 	%rs315, %rs266;
	mov.u16 	%rs316, %rs266;
	mov.u16 	%rs317, %rs266;
	mov.u16 	%rs318, %rs266;
	mov.u16 	%rs319, %rs266;
$L__BB49_13:
	mov.u16 	%rs57, %rs319;
	mov.u16 	%rs56, %rs318;
	mov.u16 	%rs55, %rs317;
	mov.u16 	%rs54, %rs316;
	mov.u16 	%rs53, %rs315;
	mov.u16 	%rs52, %rs314;
	mov.u16 	%rs51, %rs313;
	mov.u16 	%rs50, %rs312;
	mov.u16 	%rs49, %rs311;
	mov.u16 	%rs48, %rs310;
	mov.u16 	%rs47, %rs309;
	mov.u16 	%rs46, %rs308;
	mov.u16 	%rs45, %rs307;
	mov.u16 	%rs44, %rs306;
	mov.u16 	%rs43, %rs305;
	mov.u16 	%rs42, %rs304;
	mov.u16 	%rs41, %rs303;
	mov.u16 	%rs39, %rs301;
	mov.u16 	%rs38, %rs300;
	mov.u16 	%rs37, %rs299;
	mov.u16 	%rs36, %rs298;
	mov.u16 	%rs35, %rs297;
	mov.u16 	%rs34, %rs296;
	mov.u16 	%rs33, %rs295;
	mov.u16 	%rs32, %rs294;
	mov.u16 	%rs31, %rs293;
	mov.u16 	%rs30, %rs292;
	mov.u16 	%rs29, %rs291;
	mov.u16 	%rs28, %rs290;
	mov.u16 	%rs27, %rs289;
	mov.u16 	%rs26, %rs288;
	mov.u16 	%rs25, %rs287;
	mov.u16 	%rs24, %rs286;
	mov.u16 	%rs23, %rs285;
	mov.u16 	%rs21, %rs283;
	mov.u16 	%rs20, %rs282;
	mov.u16 	%rs19, %rs281;
	mov.u16 	%rs18, %rs280;
	mov.u16 	%rs17, %rs279;
	mov.u16 	%rs16, %rs278;
	mov.u16 	%rs15, %rs277;
	mov.u16 	%rs14, %rs276;
	mov.u16 	%rs13, %rs275;
	mov.u16 	%rs12, %rs274;
	mov.u16 	%rs11, %rs273;
	mov.u16 	%rs10, %rs272;
	mov.u16 	%rs9, %rs271;
	mov.u16 	%rs8, %rs270;
	mov.u16 	%rs7, %rs269;
	mov.u16 	%rs6, %rs268;
	mov.u16 	%rs5, %rs267;
	setp.eq.s32 	%p15, %r10, 0;
	mov.u32 	%r127, %tid.x;
	setp.eq.s32 	%p16, %r127, 0;
	cvt.u32.u16 	%r128, %rs266;
	shfl.sync.up.b32	%r129|%p17, %r128, 1, 0, -1;
	cvt.u16.u32 	%rs172, %r129;
	cvt.u32.u16 	%r130, %rs284;
	shfl.sync.up.b32	%r131|%p18, %r130, 1, 0, -1;
	cvt.u16.u32 	%rs173, %r131;
	cvt.u32.u16 	%r132, %rs302;
	shfl.sync.up.b32	%r133|%p19, %r132, 1, 0, -1;
	cvt.u16.u32 	%rs174, %r133;
	selp.b16 	%rs58, 0, %rs172, %p16;
	selp.b16 	%rs59, 0, %rs173, %p16;
	selp.b16 	%rs60, 0, %rs174, %p16;
	ld.global.s8 	%rd29, [%rd40];
	add.s64 	%rd31, %rd30, %rd29;
	ld.const.u8 	%rs61, [%rd31];
	mul.wide.u16 	%r15, %rs61, 20;
	@%p15 bra 	$L__BB49_68;
	setp.gt.u16 	%p20, %rs61, 19;
	mov.b32 	%r626, -4;
	@%p20 bra 	$L__BB49_16;
	mov.u32 	%r135, %tid.x;
	mov.u32 	%r136, _ZZ16sw_kernel_affineILi32ELi576EEvPKhiPiS1_S2_iS2_iiE17s_query_seq_sdata;
	mad.lo.s32 	%r137, %r135, 18, %r136;
	ld.shared.u8 	%r138, [%r137];
	add.s32 	%r139, %r15, %r138;
	mov.u32 	%r140, _ZZ16sw_kernel_affineILi32ELi576EEvPKhiPiS1_S2_iS2_iiE17s_blosum62_matrix;
	add.s32 	%r141, %r140, %r139;
	ld.shared.s8 	%r626, [%r141];
$L__BB49_16:
	ld.param.u32 	%r604, [_Z16sw_kernel_affineILi32ELi576EEvPKhiPiS1_S2_iS2_ii_param_8];
	ld.param.u32 	%r585, [_Z16sw_kernel_affineILi32ELi576EEvPKhiPiS1_S2_iS2_ii_param_7];
	setp.eq.s32 	%p21, %r10, 1;
	max.s16 	%rs175, %rs59, %rs60;
	max.s16 	%rs176, %rs58, %rs175;
	cvt.s32.s16 	%r142, %rs176;
	add.s32 	%r143, %r626, %r142;
	max.s32 	%r144, %r143, 0;
	cvt.u16.u32 	%rs283, %r144;
	cvt.s32.s16 	%r145, %rs21;
	sub.s32 	%r146, %r145, %r585;
	cvt.s32.s16 	%r147, %rs57;
	sub.s32 	%r148, %r147, %r604;
	max.s32 	%r149, %r146, %r148;
	max.s32 	%r150, %r149, 0;
	cvt.u16.u32 	%rs319, %r150;
	cvt.s32.s16 	%r18, %r144;
	cvt.s32.s16 	%r151, %r150;
	max.s32 	%r152, %r11, %r151;
	max.s32 	%r153, %r18, %r152;
	max.s32 	%r644, %r644, %r153;
	mov.u16 	%rs267, %rs5;
	mov.u16 	%rs268, %rs6;
	mov.u16 	%rs269, %rs7;
	mov.u16 	%rs270, %rs8;
	mov.u16 	%rs271, %rs9;
	mov.u16 	%rs272, %rs10;
	mov.u16 	%rs273, %rs11;
	mov.u16 	%rs274, %rs12;
	mov.u16 	%rs275, %rs13;
	mov.u16 	%rs276, %rs14;
	mov.u16 	%rs277, %rs15;
	mov.u16 	%rs278, %rs16;
	mov.u16 	%rs279, %rs17;
	mov.u16 	%rs280, %rs18;
	mov.u16 	%rs281, %rs19;
	mov.u16 	%rs282, %rs20;
	mov.u16 	%rs285, %rs23;
	mov.u16 	%rs286, %rs24;
	mov.u16 	%rs287, %rs25;
	mov.u16 	%rs288, %rs26;
	mov.u16 	%rs289, %rs27;
	mov.u16 	%rs290, %rs28;
	mov.u16 	%rs291, %rs29;
	mov.u16 	%rs292, %rs30;
	mov.u16 	%rs293, %rs31;
	mov.u16 	%rs294, %rs32;
	mov.u16 	%rs295, %rs33;
	mov.u16 	%rs296, %rs34;
	mov.u16 	%rs297, %rs35;
	mov.u16 	%rs298, %rs36;
	mov.u16 	%rs299, %rs37;
	mov.u16 	%rs300, %rs38;
	mov.u16 	%rs301, %rs3;
	mov.u16 	%rs303, %rs41;
	mov.u16 	%rs304, %rs42;
	mov.u16 	%rs305, %rs43;
	mov.u16 	%rs306, %rs44;
	mov.u16 	%rs307, %rs45;
	mov.u16 	%rs308, %rs46;
	mov.u16 	%rs309, %rs47;
	mov.u16 	%rs310, %rs48;
	mov.u16 	%rs311, %rs49;
	mov.u16 	%rs312, %rs50;
	mov.u16 	%rs313, %rs51;
	mov.u16 	%rs314, %rs52;
	mov.u16 	%rs315, %rs53;
	mov.u16 	%rs316, %rs54;
	mov.u16 	%rs317, %rs55;
	mov.u16 	%rs318, %rs56;
	@%p21 bra 	$L__BB49_68;
	mov.b32 	%r627, -4;
	@%p20 bra 	$L__BB49_19;
	mov.u32 	%r155, %tid.x;
	mov.u32 	%r156, _ZZ16sw_kernel_affineILi32ELi576EEvPKhiPiS1_S2_iS2_iiE17s_query_seq_sdata;
	mad.lo.s32 	%r157, %r155, 18, %r156;
	ld.shared.u8 	%r158, [%r157+1];
	add.s32 	%r159, %r15, %r158;
	mov.u32 	%r160, _ZZ16sw_kernel_affineILi32ELi576EEvPKhiPiS1_S2_iS2_iiE17s_blosum62_matrix;
	add.s32 	%r161, %r160, %r159;
	ld.shared.s8 	%r627, [%r161];
$L__BB49_19:
	ld.param.u32 	%r605, [_Z16sw_kernel_affineILi32ELi576EEvPKhiPiS1_S2_iS2_ii_param_8];
	ld.param.u32 	%r586, [_Z16sw_kernel_affineILi32ELi576EEvPKhiPiS1_S2_iS2_ii_param_7];
	setp.eq.s32 	%p23, %r10, 2;
	max.s16 	%rs177, %rs39, %rs57;
	max.s16 	%rs178, %rs21, %rs177;
	cvt.s32.s16 	%r162, %rs178;
	add.s32 	%r163, %r627, %r162;
	max.s32 	%r164, %r163, 0;
	cvt.u16.u32 	%rs282, %r164;
	sub.s32 	%r165, %r18, %r586;
	sub.s32 	%r166, %r11, %r605;
	max.s32 	%r167, %r165, %r166;
	max.s32 	%r168, %r167, 0;
	cvt.u16.u32 	%rs300, %r168;
	cvt.s32.s16 	%r169, %rs20;
	sub.s32 	%r170, %r169, %r586;
	cvt.s32.s16 	%r171, %rs56;
	sub.s32 	%r172, %r171, %r605;
	max.s32 	%r173, %r170, %r172;
	max.s32 	%r174, %r173, 0;
	cvt.u16.u32 	%rs318, %r174;
	cvt.s32.s16 	%r22, %r164;
	cvt.s32.s16 	%r23, %r168;
	cvt.s32.s16 	%r175, %r174;
	max.s32 	%r176, %r23, %r175;
	max.s32 	%r177, %r22, %r176;
	max.s32 	%r644, %r644, %r177;
	mov.u16 	%rs267, %rs5;
	mov.u16 	%rs268, %rs6;
	mov.u16 	%rs269, %rs7;
	mov.u16 	%rs270, %rs8;
	mov.u16 	%rs271, %rs9;
	mov.u16 	%rs272, %rs10;
	mov.u16 	%rs273, %rs11;
	mov.u16 	%rs274, %rs12;
	mov.u16 	%rs275, %rs13;
	mov.u16 	%rs276, %rs14;
	mov.u16 	%rs277, %rs15;
	mov.u16 	%rs278, %rs16;
	mov.u16 	%rs279, %rs17;
	mov.u16 	%rs280, %rs18;
	mov.u16 	%rs281, %rs19;
	mov.u16 	%rs285, %rs23;
	mov.u16 	%rs286, %rs24;
	mov.u16 	%rs287, %rs25;
	mov.u16 	%rs288, %rs26;
	mov.u16 	%rs289, %rs27;
	mov.u16 	%rs290, %rs28;
	mov.u16 	%rs291, %rs29;
	mov.u16 	%rs292, %rs30;
	mov.u16 	%rs293, %rs31;
	mov.u16 	%rs294, %rs32;
	mov.u16 	%rs295, %rs33;
	mov.u16 	%rs296, %rs34;
	mov.u16 	%rs297, %rs35;
	mov.u16 	%rs298, %rs36;
	mov.u16 	%rs299, %rs37;
	mov.u16 	%rs301, %rs3;
	mov.u16 	%rs303, %rs41;
	mov.u16 	%rs304, %rs42;
	mov.u16 	%rs305, %rs43;
	mov.u16 	%rs306, %rs44;
	mov.u16 	%rs307, %rs45;
	mov.u16 	%rs308, %rs46;
	mov.u16 	%rs309, %rs47;
	mov.u16 	%rs310, %rs48;
	mov.u16 	%rs311, %rs49;
	mov.u16 	%rs312, %rs50;
	mov.u16 	%rs313, %rs51;
	mov.u16 	%rs314, %rs52;
	mov.u16 	%rs315, %rs53;
	mov.u16 	%rs316, %rs54;
	mov.u16 	%rs317, %rs55;
	@%p23 bra 	$L__BB49_68;
	mov.b32 	%r628, -4;
	@%p20 bra 	$L__BB49_22;
	mov.u32 	%r179, %tid.x;
	mov.u32 	%r180, _ZZ16sw_kernel_affineILi32ELi576EEvPKhiPiS1_S2_iS2_iiE17s_query_seq_sdata;
	mad.lo.s32 	%r181, %r179, 18, %r180;
	ld.shared.u8 	%r182, [%r181+2];
	add.s32 	%r183, %r15, %r182;
	mov.u32 	%r184, _ZZ16sw_kernel_affineILi32ELi576EEvPKhiPiS1_S2_iS2_iiE17s_blosum62_matrix;
	add.s32 	%r185, %r184, %r183;
	ld.shared.s8 	%r628, [%r185];
$L__BB49_22:
	ld.param.u32 	%r606, [_Z16sw_kernel_affineILi32ELi576EEvPKhiPiS1_S2_iS2_ii_param_8];
	ld.param.u32 	%r587, [_Z16sw_kernel_affineILi32ELi576EEvPKhiPiS1_S2_iS2_ii_param_7];
	setp.eq.s32 	%p25, %r10, 3;
	max.s16 	%rs179, %rs38, %rs56;
	max.s16 	%rs180, %rs20, %rs179;
	cvt.s32.s16 	%r186, %rs180;
	add.s32 	%r187, %r628, %r186;
	max.s32 	%r188, %r187, 0;
	cvt.u16.u32 	%rs281, %r188;
	sub.s32 	%r189, %r22, %r587;
	sub.s32 	%r190, %r23, %r606;
	max.s32 	%r191, %r189, %r190;
	max.s32 	%r192, %r191, 0;
	cvt.u16.u32 	%rs299, %r192;
	cvt.s32.s16 	%r193, %rs19;
	sub.s32 	%r194, %r193, %r587;
	cvt.s32.s16 	%r195, %rs55;
	sub.s32 	%r196, %r195, %r606;
	max.s32 	%r197, %r194, %r196;
	max.s32 	%r198, %r197, 0;
	cvt.u16.u32 	%rs317, %r198;
	cvt.s32.s16 	%r27, %r188;
	cvt.s32.s16 	%r28, %r192;
	cvt.s32.s16 	%r199, %r198;
	max.s32 	%r200, %r28, %r199;
	max.s32 	%r201, %r27, %r200;
	max.s32 	%r644, %r644, %r201;
	mov.u16 	%rs267, %rs5;
	mov.u16 	%rs268, %rs6;
	mov.u16 	%rs269, %rs7;
	mov.u16 	%rs270, %rs8;
	mov.u16 	%rs271, %rs9;
	mov.u16 	%rs272, %rs10;
	mov.u16 	%rs273, %rs11;
	mov.u16 	%rs274, %rs12;
	mov.u16 	%rs275, %rs13;
	mov.u16 	%rs276, %rs14;
	mov.u16 	%rs277, %rs15;
	mov.u16 	%rs278, %rs16;
	mov.u16 	%rs279, %rs17;
	mov.u16 	%rs280, %rs18;
	mov.u16 	%rs285, %rs23;
	mov.u16 	%rs286, %rs24;
	mov.u16 	%rs287, %rs25;
	mov.u16 	%rs288, %rs26;
	mov.u16 	%rs289, %rs27;
	mov.u16 	%rs290, %rs28;
	mov.u16 	%rs291, %rs29;
	mov.u16 	%rs292, %rs30;
	mov.u16 	%rs293, %rs31;
	mov.u16 	%rs294, %rs32;
	mov.u16 	%rs295, %rs33;
	mov.u16 	%rs296, %rs34;
	mov.u16 	%rs297, %rs35;
	mov.u16 	%rs298, %rs36;
	mov.u16 	%rs301, %rs3;
	mov.u16 	%rs303, %rs41;
	mov.u16 	%rs304, %rs42;
	mov.u16 	%rs305, %rs43;
	mov.u16 	%rs306, %rs44;
	mov.u16 	%rs307, %rs45;
	mov.u16 	%rs308, %rs46;
	mov.u16 	%rs309, %rs47;
	mov.u16 	%rs310, %rs48;
	mov.u16 	%rs311, %rs49;
	mov.u16 	%rs312, %rs50;
	mov.u16 	%rs313, %rs51;
	mov.u16 	%rs314, %rs52;
	mov.u16 	%rs315, %rs53;
	mov.u16 	%rs316, %rs54;
	@%p25 bra 	$L__BB49_68;
	mov.b32 	%r629, -4;
	@%p20 bra 	$L__BB49_25;
	mov.u32 	%r203, %tid.x;
	mov.u32 	%r204, _ZZ16sw_kernel_affineILi32ELi576EEvPKhiPiS1_S2_iS2_iiE17s_query_seq_sdata;
	mad.lo.s32 	%r205, %r203, 18, %r204;
	ld.shared.u8 	%r206, [%r205+3];
	add.s32 	%r207, %r15, %r206;
	mov.u32 	%r208, _ZZ16sw_kernel_affineILi32ELi576EEvPKhiPiS1_S2_iS2_iiE17s_blosum62_matrix;
	add.s32 	%r209, %r208, %r207;
	ld.shared.s8 	%r629, [%r209];
$L__BB49_25:
	ld.param.u32 	%r607, [_Z16sw_kernel_affineILi32ELi576EEvPKhiPiS1_S2_iS2_ii_param_8];
	ld.param.u32 	%r588, [_Z16sw_kernel_affineILi32ELi576EEvPKhiPiS1_S2_iS2_ii_param_7];
	setp.eq.s32 	%p27, %r10, 4;
	max.s16 	%rs181, %rs37, %rs55;
	max.s16 	%rs182, %rs19, %rs181;
	cvt.s32.s16 	%r210, %rs182;
	add.s32 	%r211, %r629, %r210;
	max.s32 	%r212, %r211, 0;
	cvt.u16.u32 	%rs280, %r212;
	sub.s32 	%r213, %r27, %r588;
	sub.s32 	%r214, %r28, %r607;
	max.s32 	%r215, %r213, %r214;
	max.s32 	%r216, %r215, 0;
	cvt.u16.u32 	%rs298, %r216;
	cvt.s32.s16 	%r217, %rs18;
	sub.s32 	%r218, %r217, %r588;
	cvt.s32.s16 	%r219, %rs54;
	sub.s32 	%r220, %r219, %r607;
	max.s32 	%r221, %r218, %r220;
	max.s32 	%r222, %r221, 0;
	cvt.u16.u32 	%rs316, %r222;
	cvt.s32.s16 	%r32, %r212;
	cvt.s32.s16 	%r33, %r216;
	cvt.s32.s16 	%r223, %r222;
	max.s32 	%r224, %r33, %r223;
	max.s32 	%r225, %r32, %r224;
	max.s32 	%r644, %r644, %r225;
	mov.u16 	%rs267, %rs5;
	mov.u16 	%rs268, %rs6;
	mov.u16 	%rs269, %rs7;
	mov.u16 	%rs270, %rs8;
	mov.u16 	%rs271, %rs9;
	mov.u16 	%rs272, %rs10;
	mov.u16 	%rs273, %rs11;
	mov.u16 	%rs274, %rs12;
	mov.u16 	%rs275, %rs13;
	mov.u16 	%rs276, %rs14;
	mov.u16 	%rs277, %rs15;
	mov.u16 	%rs278, %rs16;
	mov.u16 	%rs279, %rs17;
	mov.u16 	%rs285, %rs23;
	mov.u16 	%rs286, %rs24;
	mov.u16 	%rs287, %rs25;
	mov.u16 	%rs288, %rs26;
	mov.u16 	%rs289, %rs27;
	mov.u16 	%rs290, %rs28;
	mov.u16 	%rs291, %rs29;
	mov.u16 	%rs292, %rs30;
	mov.u16 	%rs293, %rs31;
	mov.u16 	%rs294, %rs32;
	mov.u16 	%rs295, %rs33;
	mov.u16 	%rs296, %rs34;
	mov.u16 	%rs297, %rs35;
	mov.u16 	%rs301, %rs3;
	mov.u16 	%rs303, %rs41;
	mov.u16 	%rs304, %rs42;
	mov.u16 	%rs305, %rs43;
	mov.u16 	%rs306, %rs44;
	mov.u16 	%rs307, %rs45;
	mov.u16 	%rs308, %rs46;
	mov.u16 	%rs309, %rs47;
	mov.u16 	%rs310, %rs48;
	mov.u16 	%rs311, %rs49;
	mov.u16 	%rs312, %rs50;
	mov.u16 	%rs313, %rs51;
	mov.u16 	%rs314, %rs52;
	mov.u16 	%rs315, %rs53;
	@%p27 bra 	$L__BB49_68;
	mov.b32 	%r630, -4;
	@%p20 bra 	$L__BB49_28;
	mov.u32 	%r227, %tid.x;
	mov.u32 	%r228, _ZZ16sw_kernel_affineILi32ELi576EEvPKhiPiS1_S2_iS2_iiE17s_query_seq_sdata;
	mad.lo.s32 	%r229, %r227, 18, %r228;
	ld.shared.u8 	%r230, [%r229+4];
	add.s32 	%r231, %r15, %r230;
	mov.u32 	%r232, _ZZ16sw_kernel_affineILi32ELi576EEvPKhiPiS1_S2_iS2_iiE17s_blosum62_matrix;
	add.s32 	%r233, %r232, %r231;
	ld.shared.s8 	%r630, [%r233];
$L__BB49_28:
	ld.param.u32 	%r608, [_Z16sw_kernel_affineILi32ELi576EEvPKhiPiS1_S2_iS2_ii_param_8];
	ld.param.u32 	%r589, [_Z16sw_kernel_affineILi32ELi576EEvPKhiPiS1_S2_iS2_ii_param_7];
	setp.eq.s32 	%p29, %r10, 5;
	max.s16 	%rs183, %rs36, %rs54;
	max.s16 	%rs184, %rs18, %rs183;
	cvt.s32.s16 	%r234, %rs184;
	add.s32 	%r235, %r630, %r234;
	max.s32 	%r236, %r235, 0;
	cvt.u16.u32 	%rs279, %r236;
	sub.s32 	%r237, %r32, %r589;
	sub.s32 	%r238, %r33, %r608;
	max.s32 	%r239, %r237, %r238;
	max.s32 	%r240, %r239, 0;
	cvt.u16.u32 	%rs297, %r240;
	cvt.s32.s16 	%r241, %rs17;
	sub.s32 	%r242, %r241, %r589;
	cvt.s32.s16 	%r243, %rs53;
	sub.s32 	%r244, %r243, %r608;
	max.s32 	%r245, %r242, %r244;
	max.s32 	%r246, %r245, 0;
	cvt.u16.u32 	%rs315, %r246;
	cvt.s32.s16 	%r37, %r236;
	cvt.s32.s16 	%r38, %r240;
	cvt.s32.s16 	%r247, %r246;
	max.s32 	%r248, %r38, %r247;
	max.s32 	%r249, %r37, %r248;
	max.s32 	%r644, %r644, %r249;
	mov.u16 	%rs267, %rs5;
	mov.u16 	%rs268, %rs6;
	mov.u16 	%rs269, %rs7;
	mov.u16 	%rs270, %rs8;
	mov.u16 	%rs271, %rs9;
	mov.u16 	%rs272, %rs10;
	mov.u16 	%rs273, %rs11;
	mov.u16 	%rs274, %rs12;
	mov.u16 	%rs275, %rs13;
	mov.u16 	%rs276, %rs14;
	mov.u16 	%rs277, %rs15;
	mov.u16 	%rs278, %rs16;
	mov.u16 	%rs285, %rs23;
	mov.u16 	%rs286, %rs24;
	mov.u16 	%rs287, %rs25;
	mov.u16 	%rs288, %rs26;
	mov.u16 	%rs289, %rs27;
	mov.u16 	%rs290, %rs28;
	mov.u16 	%rs291, %rs29;
	mov.u16 	%rs292, %rs30;
	mov.u16 	%rs293, %rs31;
	mov.u16 	%rs294, %rs32;
	mov.u16 	%rs295, %rs33;
	mov.u16 	%rs296, %rs34;
	mov.u16 	%rs301, %rs3;
	mov.u16 	%rs303, %rs41;
	mov.u16 	%rs304, %rs42;
	mov.u16 	%rs305, %rs43;
	mov.u16 	%rs306, %rs44;
	mov.u16 	%rs307, %rs45;
	mov.u16 	%rs308, %rs46;
	mov.u16 	%rs309, %rs47;
	mov.u16 	%rs310, %rs48;
	mov.u16 	%rs311, %rs49;
	mov.u16 	%rs312, %rs50;
	mov.u16 	%rs313, %rs51;
	mov.u16 	%rs314, %rs52;
	@%p29 bra 	$L__BB49_68;
	mov.b32 	%r631, -4;
	@%p20 bra 	$L__BB49_31;
	mov.u32 	%r251, %tid.x;
	mov.u32 	%r252, _ZZ16sw_kernel_affineILi32ELi576EEvPKhiPiS1_S2_iS2_iiE17s_query_seq_sdata;
	mad.lo.s32 	%r253, %r251, 18, %r252;
	ld.shared.u8 	%r254, [%r253+5];
	add.s32 	%r255, %r15, %r254;
	mov.u32 	%r256, _ZZ16sw_kernel_affineILi32ELi576EEvPKhiPiS1_S2_iS2_iiE17s_blosum62_matrix;
	add.s32 	%r257, %r256, %r255;
	ld.shared.s8 	%r631, [%r257];
$L__BB49_31:
	ld.param.u32 	%r609, [_Z16sw_kernel_affineILi32ELi576EEvPKhiPiS1_S2_iS2_ii_param_8];
	ld.param.u32 	%r590, [_Z16sw_kernel_affineILi32ELi576EEvPKhiPiS1_S2_iS2_ii_param_7];
	setp.eq.s32 	%p31, %r10, 6;
	max.s16 	%rs185, %rs35, %rs53;
	max.s16 	%rs186, %rs17, %rs185;
	cvt.s32.s16 	%r258, %rs186;
	add.s32 	%r259, %r631, %r258;
	max.s32 	%r260, %r259, 0;
	cvt.u16.u32 	%rs278, %r260;
	sub.s32 	%r261, %r37, %r590;
	sub.s32 	%r262, %r38, %r609;
	max.s32 	%r263, %r261, %r262;
	max.s32 	%r264, %r263, 0;
	cvt.u16.u32 	%rs296, %r264;
	cvt.s32.s16 	%r265, %rs16;
	sub.s32 	%r266, %r265, %r590;
	cvt.s32.s16 	%r267, %rs52;
	sub.s32 	%r268, %r267, %r609;
	max.s32 	%r269, %r266, %r268;
	max.s32 	%r270, %r269, 0;
	cvt.u16.u32 	%rs314, %r270;
	cvt.s32.s16 	%r42, %r260;
	cvt.s32.s16 	%r43, %r264;
	cvt.s32.s16 	%r271, %r270;
	max.s32 	%r272, %r43, %r271;
	max.s32 	%r273, %r42, %r272;
	max.s32 	%r644, %r644, %r273;
	mov.u16 	%rs267, %rs5;
	mov.u16 	%rs268, %rs6;
	mov.u16 	%rs269, %rs7;
	mov.u16 	%rs270, %rs8;
	mov.u16 	%rs271, %rs9;
	mov.u16 	%rs272, %rs10;
	mov.u16 	%rs273, %rs11;
	mov.u16 	%rs274, %rs12;
	mov.u16 	%rs275, %rs13;
	mov.u16 	%rs276, %rs14;
	mov.u16 	%rs277, %rs15;
	mov.u16 	%rs285, %rs23;
	mov.u16 	%rs286, %rs24;
	mov.u16 	%rs287, %rs25;
	mov.u16 	%rs288, %rs26;
	mov.u16 	%rs289, %rs27;
	mov.u16 	%rs290, %rs28;
	mov.u16 	%rs291, %rs29;
	mov.u16 	%rs292, %rs30;
	mov.u16 	%rs293, %rs31;
	mov.u16 	%rs294, %rs32;
	mov.u16 	%rs295, %rs33;
	mov.u16 	%rs301, %rs3;
	mov.u16 	%rs303, %rs41;
	mov.u16 	%rs304, %rs42;
	mov.u16 	%rs305, %rs43;
	mov.u16 	%rs306, %rs44;
	mov.u16 	%rs307, %rs45;
	mov.u16 	%rs308, %rs46;
	mov.u16 	%rs309, %rs47;
	mov.u16 	%rs310, %rs48;
	mov.u16 	%rs311, %rs49;
	mov.u16 	%rs312, %rs50;
	mov.u16 	%rs313, %rs51;
	@%p31 bra 	$L__BB49_68;
	mov.b32 	%r632, -4;
	@%p20 bra 	$L__BB49_34;
	mov.u32 	%r275, %tid.x;
	mov.u32 	%r276, _ZZ16sw_kernel_affineILi32ELi576EEvPKhiPiS1_S2_iS2_iiE17s_query_seq_sdata;
	mad.lo.s32 	%r277, %r275, 18, %r276;
	ld.shared.u8 	%r278, [%r277+6];
	add.s32 	%r279, %r15, %r278;
	mov.u32 	%r280, _ZZ16sw_kernel_affineILi32ELi576EEvPKhiPiS1_S2_iS2_iiE17s_blosum62_matrix;
	add.s32 	%r281, %r280, %r279;
	ld.shared.s8 	%r632, [%r281];
$L__BB49_34:
	ld.param.u32 	%r610, [_Z16sw_kernel_affineILi32ELi576EEvPKhiPiS1_S2_iS2_ii_param_8];
	ld.param.u32 	%r591, [_Z16sw_kernel_affineILi32ELi576EEvPKhiPiS1_S2_iS2_ii_param_7];
	setp.eq.s32 	%p33, %r10, 7;
	max.s16 	%rs187, %rs34, %rs52;
	max.s16 	%rs188, %rs16, %rs187;
	cvt.s32.s16 	%r282, %rs188;
	add.s32 	%r283, %r632, %r282;
	max.s32 	%r284, %r283, 0;
	cvt.u16.u32 	%rs277, %r284;
	sub.s32 	%r285, %r42, %r591;
	sub.s32 	%r286, %r43, %r610;
	max.s32 	%r287, %r285, %r286;
	max.s32 	%r288, %r287, 0;
	cvt.u16.u32 	%rs295, %r288;
	cvt.s32.s16 	%r289, %rs15;
	sub.s32 	%r290, %r289, %r591;
	cvt.s32.s16 	%r291, %rs51;
	sub.s32 	%r292, %r291, %r610;
	max.s32 	%r293, %r290, %r292;
	max.s32 	%r294, %r293, 0;
	cvt.u16.u32 	%rs313, %r294;
	cvt.s32.s16 	%r47, %r284;
	cvt.s32.s16 	%r48, %r288;
	cvt.s32.s16 	%r295, %r294;
	max.s32 	%r296, %r48, %r295;
	max.s32 	%r297, %r47, %r296;
	max.s32 	%r644, %r644, %r297;
	mov.u16 	%rs267, %rs5;
	mov.u16 	%rs268, %rs6;
	mov.u16 	%rs269, %rs7;
	mov.u16 	%rs270, %rs8;
	mov.u16 	%rs271, %rs9;
	mov.u16 	%rs272, %rs10;
	mov.u16 	%rs273, %rs11;
	mov.u16 	%rs274, %rs12;
	mov.u16 	%rs275, %rs13;
	mov.u16 	%rs276, %rs14;
	mov.u16 	%rs285, %rs23;
	mov.u16 	%rs286, %rs24;
	mov.u16 	%rs287, %rs25;
	mov.u16 	%rs288, %rs26;
	mov.u16 	%rs289, %rs27;
	mov.u16 	%rs290, %rs28;
	mov.u16 	%rs291, %rs29;
	mov.u16 	%rs292, %rs30;
	mov.u16 	%rs293, %rs31;
	mov.u16 	%rs294, %rs32;
	mov.u16 	%rs301, %rs3;
	mov.u16 	%rs303, %rs41;
	mov.u16 	%rs304, %rs42;
	mov.u16 	%rs305, %rs43;
	mov.u16 	%rs306, %rs44;
	mov.u16 	%rs307, %rs45;
	mov.u16 	%rs308, %rs46;
	mov.u16 	%rs309, %rs47;
	mov.u16 	%rs310, %rs48;
	mov.u16 	%rs311, %rs49;
	mov.u16 	%rs312, %rs50;
	@%p33 bra 	$L__BB49_68;
	mov.b32 	%r633, -4;
	@%p20 bra 	$L__BB49_37;
	mov.u32 	%r299, %tid.x;
	mov.u32 	%r300, _ZZ16sw_kernel_affineILi32ELi576EEvPKhiPiS1_S2_iS2_iiE17s_query_seq_sdata;
	mad.lo.s32 	%r301, %r299, 18, %r300;
	ld.shared.u8 	%r302, [%r301+7];
	add.s32 	%r303, %r15, %r302;
	mov.u32 	%r304, _ZZ16sw_kernel_affineILi32ELi576EEvPKhiPiS1_S2_iS2_iiE17s_blosum62_matrix;
	add.s32 	%r305, %r304, %r303;
	ld.shared.s8 	%r633, [%r305];
$L__BB49_37:
	ld.param.u32 	%r611, [_Z16sw_kernel_affineILi32ELi576EEvPKhiPiS1_S2_iS2_ii_param_8];
	ld.param.u32 	%r592, [_Z16sw_kernel_affineILi32ELi576EEvPKhiPiS1_S2_iS2_ii_param_7];
	setp.eq.s32 	%p35, %r10, 8;
	max.s16 	%rs189, %rs33, %rs51;
	max.s16 	%rs190, %rs15, %rs189;
	cvt.s32.s16 	%r306, %rs190;
	add.s32 	%r307, %r633, %r306;
	max.s32 	%r308, %r307, 0;
	cvt.u16.u32 	%rs276, %r308;
	sub.s32 	%r309, %r47, %r592;
	sub.s32 	%r310, %r48, %r611;
	max.s32 	%r311, %r309, %r310;
	max.s32 	%r312, %r311, 0;
	cvt.u16.u32 	%rs294, %r312;
	cvt.s32.s16 	%r313, %rs14;
	sub.s32 	%r314, %r313, %r592;
	cvt.s32.s16 	%r315, %rs50;
	sub.s32 	%r316, %r315, %r611;
	max.s32 	%r317, %r314, %r316;
	max.s32 	%r318, %r317, 0;
	cvt.u16.u32 	%rs312, %r318;
	cvt.s32.s16 	%r52, %r308;
	cvt.s32.s16 	%r53, %r312;
	cvt.s32.s16 	%r319, %r318;
	max.s32 	%r320, %r53, %r319;
	max.s32 	%r321, %r52, %r320;
	max.s32 	%r644, %r644, %r321;
	mov.u16 	%rs267, %rs5;
	mov.u16 	%rs268, %rs6;
	mov.u16 	%rs269, %rs7;
	mov.u16 	%rs270, %rs8;
	mov.u16 	%rs271, %rs9;
	mov.u16 	%rs272, %rs10;
	mov.u16 	%rs273, %rs11;
	mov.u16 	%rs274, %rs12;
	mov.u16 	%rs275, %rs13;
	mov.u16 	%rs285, %rs23;
	mov.u16 	%rs286, %rs24;
	mov.u16 	%rs287, %rs25;
	mov.u16 	%rs288, %rs26;
	mov.u16 	%rs289, %rs27;
	mov.u16 	%rs290, %rs28;
	mov.u16 	%rs291, %rs29;
	mov.u16 	%rs292, %rs30;
	mov.u16 	%rs293, %rs31;
	mov.u16 	%rs301, %rs3;
	mov.u16 	%rs303, %rs41;
	mov.u16 	%rs304, %rs42;
	mov.u16 	%rs305, %rs43;
	mov.u16 	%rs306, %rs44;
	mov.u16 	%rs307, %rs45;
	mov.u16 	%rs308, %rs46;
	mov.u16 	%rs309, %rs47;
	mov.u16 	%rs310, %rs48;
	mov.u16 	%rs311, %rs49;
	@%p35 bra 	$L__BB49_68;
	mov.b32 	%r634, -4;
	@%p20 bra 	$L__BB49_40;
	mov.u32 	%r323, %tid.x;
	mov.u32 	%r324, _ZZ16sw_kernel_affineILi32ELi576EEvPKhiPiS1_S2_iS2_iiE17s_query_seq_sdata;
	mad.lo.s32 	%r325, %r323, 18, %r324;
	ld.shared.u8 	%r326, [%r325+8];
	add.s32 	%r327, %r15, %r326;
	mov.u32 	%r328, _ZZ16sw_kernel_affineILi32ELi576EEvPKhiPiS1_S2_iS2_iiE17s_blosum62_matrix;
	add.s32 	%r329, %r328, %r327;
	ld.shared.s8 	%r634, [%r329];
$L__BB49_40:
	ld.param.u32 	%r612, [_Z16sw_kernel_affineILi32ELi576EEvPKhiPiS1_S2_iS2_ii_param_8];
	ld.param.u32 	%r593, [_Z16sw_kernel_affineILi32ELi576EEvPKhiPiS1_S2_iS2_ii_param_7];
	setp.eq.s32 	%p37, %r10, 9;
	max.s16 	%rs191, %rs32, %rs50;
	max.s16 	%rs192, %rs14, %rs191;
	cvt.s32.s16 	%r330, %rs192;
	add.s32 	%r331, %r634, %r330;
	max.s32 	%r332, %r331, 0;
	cvt.u16.u32 	%rs275, %r332;
	sub.s32 	%r333, %r52, %r593;
	sub.s32 	%r334, %r53, %r612;
	max.s32 	%r335, %r333, %r334;
	max.s32 	%r336, %r335, 0;
	cvt.u16.u32 	%rs293, %r336;
	cvt.s32.s16 	%r337, %rs13;
	sub.s32 	%r338, %r337, %r593;
	cvt.s32.s16 	%r339, %rs49;
	sub.s32 	%r340, %r339, %r612;
	max.s32 	%r341, %r338, %r340;
	max.s32 	%r342, %r341, 0;
	cvt.u16.u32 	%rs311, %r342;
	cvt.s32.s16 	%r57, %r332;
	cvt.s32.s16 	%r58, %r336;
	cvt.s32.s16 	%r343, %r342;
	max.s32 	%r344, %r58, %r343;
	max.s32 	%r345, %r57, %r344;
	max.s32 	%r644, %r644, %r345;
	mov.u16 	%rs267, %rs5;
	mov.u16 	%rs268, %rs6;
	mov.u16 	%rs269, %rs7;
	mov.u16 	%rs270, %rs8;
	mov.u16 	%rs271, %rs9;
	mov.u16 	%rs272, %rs10;
	mov.u16 	%rs273, %rs11;
	mov.u16 	%rs274, %rs12;
	mov.u16 	%rs285, %rs23;
	mov.u16 	%rs286, %rs24;
	mov.u16 	%rs287, %rs25;
	mov.u16 	%rs288, %rs26;
	mov.u16 	%rs289, %rs27;
	mov.u16 	%rs290, %rs28;
	mov.u16 	%rs291, %rs29;
	mov.u16 	%rs292, %rs30;
	mov.u16 	%rs301, %rs3;
	mov.u16 	%rs303, %rs41;
	mov.u16 	%rs304, %rs42;
	mov.u16 	%rs305, %rs43;
	mov.u16 	%rs306, %rs44;
	mov.u16 	%rs307, %rs45;
	mov.u16 	%rs308, %rs46;
	mov.u16 	%rs309, %rs47;
	mov.u16 	%rs310, %rs48;
	@%p37 bra 	$L__BB49_68;
	mov.b32 	%r635, -4;
	@%p20 bra 	$L__BB49_43;
	mov.u32 	%r347, %tid.x;
	mov.u32 	%r348, _ZZ16sw_kernel_affineILi32ELi576EEvPKhiPiS1_S2_iS2_iiE17s_query_seq_sdata;
	mad.lo.s32 	%r349, %r347, 18, %r348;
	ld.shared.u8 	%r350, [%r349+9];
	add.s32 	%r351, %r15, %r350;
	mov.u32 	%r352, _ZZ16sw_kernel_affineILi32ELi576EEvPKhiPiS1_S2_iS2_iiE17s_blosum62_matrix;
	add.s32 	%r353, %r352, %r351;
	ld.shared.s8 	%r635, [%r353];
$L__BB49_43:
	ld.param.u32 	%r613, [_Z16sw_kernel_affineILi32ELi576EEvPKhiPiS1_S2_iS2_ii_param_8];
	ld.param.u32 	%r594, [_Z16sw_kernel_affineILi32ELi576EEvPKhiPiS1_S2_iS2_ii_param_7];
	setp.eq.s32 	%p39, %r10, 10;
	max.s16 	%rs193, %rs31, %rs49;
	max.s16 	%rs194, %rs13, %rs193;
	cvt.s32.s16 	%r354, %rs194;
	add.s32 	%r355, %r635, %r354;
	max.s32 	%r356, %r355, 0;
	cvt.u16.u32 	%rs274, %r356;
	sub.s32 	%r357, %r57, %r594;
	sub.s32 	%r358, %r58, %r613;
	max.s32 	%r359, %r357, %r358;
	max.s32 	%r360, %r359, 0;
	cvt.u16.u32 	%rs292, %r360;
	cvt.s32.s16 	%r361, %rs12;
	sub.s32 	%r362, %r361, %r594;
	cvt.s32.s16 	%r363, %rs48;
	sub.s32 	%r364, %r363, %r613;
	max.s32 	%r365, %r362, %r364;
	max.s32 	%r366, %r365, 0;
	cvt.u16.u32 	%rs310, %r366;
	cvt.s32.s16 	%r62, %r356;
	cvt.s32.s16 	%r63, %r360;
	cvt.s32.s16 	%r367, %r366;
	max.s32 	%r368, %r63, %r367;
	max.s32 	%r369, %r62, %r368;
	max.s32 	%r644, %r644, %r369;
	mov.u16 	%rs267, %rs5;
	mov.u16 	%rs268, %rs6;
	mov.u16 	%rs269, %rs7;
	mov.u16 	%rs270, %rs8;
	mov.u16 	%rs271, %rs9;
	mov.u16 	%rs272, %rs10;
	mov.u16 	%rs273, %rs11;
	mov.u16 	%rs285, %rs23;
	mov.u16 	%rs286, %rs24;
	mov.u16 	%rs287, %rs25;
	mov.u16 	%rs288, %rs26;
	mov.u16 	%rs289, %rs27;
	mov.u16 	%rs290, %rs28;
	mov.u16 	%rs291, %rs29;
	mov.u16 	%rs301, %rs3;
	mov.u16 	%rs303, %rs41;
	mov.u16 	%rs304, %rs42;
	mov.u16 	%rs305, %rs43;
	mov.u16 	%rs306, %rs44;
	mov.u16 	%rs307, %rs45;
	mov.u16 	%rs308, %rs46;
	mov.u16 	%rs309, %rs47;
	@%p39 bra 	$L__BB49_68;
	mov.b32 	%r636, -4;
	@%p20 bra 	$L__BB49_46;
	mov.u32 	%r371, %tid.x;
	mov.u32 	%r372, _ZZ16sw_kernel_affineILi32ELi576EEvPKhiPiS1_S2_iS2_iiE17s_query_seq_sdata;
	mad.lo.s32 	%r373, %r371, 18, %r372;
	ld.shared.u8 	%r374, [%r373+10];
	add.s32 	%r375, %r15, %r374;
	mov.u32 	%r376, _ZZ16sw_kernel_affineILi32ELi576EEvPKhiPiS1_S2_iS2_iiE17s_blosum62_matrix;
	add.s32 	%r377, %r376, %r375;
	ld.shared.s8 	%r636, [%r377];
$L__BB49_46:
	ld.param.u32 	%r614, [_Z16sw_kernel_affineILi32ELi576EEvPKhiPiS1_S2_iS2_ii_param_8];
	ld.param.u32 	%r595, [_Z16sw_kernel_affineILi32ELi576EEvPKhiPiS1_S2_iS2_ii_param_7];
	setp.eq.s32 	%p41, %r10, 11;
	max.s16 	%rs195, %rs30, %rs48;
	max.s16 	%rs196, %rs12, %rs195;
	cvt.s32.s16 	%r378, %rs196;
	add.s32 	%r379, %r636, %r378;
	max.s32 	%r380, %r379, 0;
	cvt.u16.u32 	%rs273, %r380;
	sub.s32 	%r381, %r62, %r595;
	sub.s32 	%r382, %r63, %r614;
	max.s32 	%r383, %r381, %r382;
	max.s32 	%r384, %r383, 0;
	cvt.u16.u32 	%rs291, %r384;
	cvt.s32.s16 	%r385, %rs11;
	sub.s32 	%r386, %r385, %r595;
	cvt.s32.s16 	%r387, %rs47;
	sub.s32 	%r388, %r387, %r614;
	max.s32 	%r389, %r386, %r388;
	max.s32 	%r390, %r389, 0;
	cvt.u16.u32 	%rs309, %r390;
	cvt.s32.s16 	%r67, %r380;
	cvt.s32.s16 	%r68, %r384;
	cvt.s32.s16 	%r391, %r390;
	max.s32 	%r392, %r68, %r391;
	max.s32 	%r393, %r67, %r392;
	max.s32 	%r644, %r644, %r393;
	mov.u16 	%rs267, %rs5;
	mov.u16 	%rs268, %rs6;
	mov.u16 	%rs269, %rs7;
	mov.u16 	%rs270, %rs8;
	mov.u16 	%rs271, %rs9;
	mov.u16 	%rs272, %rs10;
	mov.u16 	%rs285, %rs23;
	mov.u16 	%rs286, %rs24;
	mov.u16 	%rs287, %rs25;
	mov.u16 	%rs288, %rs26;
	mov.u16 	%rs289, %rs27;
	mov.u16 	%rs290, %rs28;
	mov.u16 	%rs301, %rs3;
	mov.u16 	%rs303, %rs41;
	mov.u16 	%rs304, %rs42;
	mov.u16 	%rs305, %rs43;
	mov.u16 	%rs306, %rs44;
	mov.u16 	%rs307, %rs45;
	mov.u16 	%rs308, %rs46;
	@%p41 bra 	$L__BB49_68;
	mov.b32 	%r637, -4;
	@%p20 bra 	$L__BB49_49;
	mov.u32 	%r395, %tid.x;
	mov.u32 	%r396, _ZZ16sw_kernel_affineILi32ELi576EEvPKhiPiS1_S2_iS2_iiE17s_query_seq_sdata;
	mad.lo.s32 	%r397, %r395, 18, %r396;
	ld.shared.u8 	%r398, [%r397+11];
	add.s32 	%r399, %r15, %r398;
	mov.u32 	%r400, _ZZ16sw_kernel_affineILi32ELi576EEvPKhiPiS1_S2_iS2_iiE17s_blosum62_matrix;
	add.s32 	%r401, %r400, %r399;
	ld.shared.s8 	%r637, [%r401];
$L__BB49_49:
	ld.param.u32 	%r615, [_Z16sw_kernel_affineILi32ELi576EEvPKhiPiS1_S2_iS2_ii_param_8];
	ld.param.u32 	%r596, [_Z16sw_kernel_affineILi32ELi576EEvPKhiPiS1_S2_iS2_ii_param_7];
	setp.eq.s32 	%p43, %r10, 12;
	max.s16 	%rs197, %rs29, %rs47;
	max.s16 	%rs198, %rs11, %rs197;
	cvt.s32.s16 	%r402, %rs198;
	add.s32 	%r403, %r637, %r402;
	max.s32 	%r404, %r403, 0;
	cvt.u16.u32 	%rs272, %r404;
	sub.s32 	%r405, %r67, %r596;
	sub.s32 	%r406, %r68, %r615;
	max.s32 	%r407, %r405, %r406;
	max.s32 	%r408, %r407, 0;
	cvt.u16.u32 	%rs290, %r408;
	cvt.s32.s16 	%r409, %rs10;
	sub.s32 	%r410, %r409, %r596;
	cvt.s32.s16 	%r411, %rs46;
	sub.s32 	%r412, %r411, %r615;
	max.s32 	%r413, %r410, %r412;
	max.s32 	%r414, %r413, 0;
	cvt.u16.u32 	%rs308, %r414;
	cvt.s32.s16 	%r72, %r404;
	cvt.s32.s16 	%r73, %r408;
	cvt.s32.s16 	%r415, %r414;
	max.s32 	%r416, %r73, %r415;
	max.s32 	%r417, %r72, %r416;
	max.s32 	%r644, %r644, %r417;
	mov.u16 	%rs267, %rs5;
	mov.u16 	%rs268, %rs6;
	mov.u16 	%rs269, %rs7;
	mov.u16 	%rs270, %rs8;
	mov.u16 	%rs271, %rs9;
	mov.u16 	%rs285, %rs23;
	mov.u16 	%rs286, %rs24;
	mov.u16 	%rs287, %rs25;
	mov.u16 	%rs288, %rs26;
	mov.u16 	%rs289, %rs27;
	mov.u16 	%rs301, %rs3;
	mov.u16 	%rs303, %rs41;
	mov.u16 	%rs304, %rs42;
	mov.u16 	%rs305, %rs43;
	mov.u16 	%rs306, %rs44;
	mov.u16 	%rs307, %rs45;
	@%p43 bra 	$L__BB49_68;
	mov.b32 	%r638, -4;
	@%p20 bra 	$L__BB49_52;
	mov.u32 	%r419, %tid.x;
	mov.u32 	%r420, _ZZ16sw_kernel_affineILi32ELi576EEvPKhiPiS1_S2_iS2_iiE17s_query_seq_sdata;
	mad.lo.s32 	%r421, %r419, 18, %r420;
	ld.shared.u8 	%r422, [%r421+12];
	add.s32 	%r423, %r15, %r422;
	mov.u32 	%r424, _ZZ16sw_kernel_affineILi32ELi576EEvPKhiPiS1_S2_iS2_iiE17s_blosum62_matrix;
	add.s32 	%r425, %r424, %r423;
	ld.shared.s8 	%r638, [%r425];
$L__BB49_52:
	ld.param.u32 	%r616, [_Z16sw_kernel_affineILi32ELi576EEvPKhiPiS1_S2_iS2_ii_param_8];
	ld.param.u32 	%r597, [_Z16sw_kernel_affineILi32ELi576EEvPKhiPiS1_S2_iS2_ii_param_7];
	setp.eq.s32 	%p45, %r10, 13;
	max.s16 	%rs199, %rs28, %rs46;
	max.s16 	%rs200, %rs10, %rs199;
	cvt.s32.s16 	%r426, %rs200;
	add.s32 	%r427, %r638, %r426;
	max.s32 	%r428, %r427, 0;
	cvt.u16.u32 	%rs271, %r428;
	sub.s32 	%r429, %r72, %r597;
	sub.s32 	%r430, %r73, %r616;
	max.s32 	%r431, %r429, %r430;
	max.s32 	%r432, %r431, 0;
	cvt.u16.u32 	%rs289, %r432;
	cvt.s32.s16 	%r433, %rs9;
	sub.s32 	%r434, %r433, %r597;
	cvt.s32.s16 	%r435, %rs45;
	sub.s32 	%r436, %r435, %r616;
	max.s32 	%r437, %r434, %r436;
	max.s32 	%r438, %r437, 0;
	cvt.u16.u32 	%rs307, %r438;
	cvt.s32.s16 	%r77, %r428;
	cvt.s32.s16 	%r78, %r432;
	cvt.s32.s16 	%r439, %r438;
	max.s32 	%r440, %r78, %r439;
	max.s32 	%r441, %r77, %r440;
	max.s32 	%r644, %r644, %r441;
	mov.u16 	%rs267, %rs5;
	mov.u16 	%rs268, %rs6;
	mov.u16 	%rs269, %rs7;
	mov.u16 	%rs270, %rs8;
	mov.u16 	%rs285, %rs23;
	mov.u16 	%rs286, %rs24;
	mov.u16 	%rs287, %rs25;
	mov.u16 	%rs288, %rs26;
	mov.u16 	%rs301, %rs3;
	mov.u16 	%rs303, %rs41;
	mov.u16 	%rs304, %rs42;
	mov.u16 	%rs305, %rs43;
	mov.u16 	%rs306, %rs44;
	@%p45 bra 	$L__BB49_68;
	mov.b32 	%r639, -4;
	@%p20 bra 	$L__BB49_55;
	mov.u32 	%r443, %tid.x;
	mov.u32 	%r444, _ZZ16sw_kernel_affineILi32ELi576EEvPKhiPiS1_S2_iS2_iiE17s_query_seq_sdata;
	mad.lo.s32 	%r445, %r443, 18, %r444;
	ld.shared.u8 	%r446, [%r445+13];
	add.s32 	%r447, %r15, %r446;
	mov.u32 	%r448, _ZZ16sw_kernel_affineILi32ELi576EEvPKhiPiS1_S2_iS2_iiE17s_blosum62_matrix;
	add.s32 	%r449, %r448, %r447;
	ld.shared.s8 	%r639, [%r449];
$L__BB49_55:
	ld.param.u32 	%r617, [_Z16sw_kernel_affineILi32ELi576EEvPKhiPiS1_S2_iS2_ii_param_8];
	ld.param.u32 	%r598, [_Z16sw_kernel_affineILi32ELi576EEvPKhiPiS1_S2_iS2_ii_param_7];
	setp.eq.s32 	%p47, %r10, 14;
	max.s16 	%rs201, %rs27, %rs45;
	max.s16 	%rs202, %rs9, %rs201;
	cvt.s32.s16 	%r450, %rs202;
	add.s32 	%r451, %r639, %r450;
	max.s32 	%r452, %r451, 0;
	cvt.u16.u32 	%rs270, %r452;
	sub.s32 	%r453, %r77, %r598;
	sub.s32 	%r454, %r78, %r617;
	max.s32 	%r455, %r453, %r454;
	max.s32 	%r456, %r455, 0;
	cvt.u16.u32 	%rs288, %r456;
	cvt.s32.s16 	%r457, %rs8;
	sub.s32 	%r458, %r457, %r598;
	cvt.s32.s16 	%r459, %rs44;
	sub.s32 	%r460, %r459, %r617;
	max.s32 	%r461, %r458, %r460;
	max.s32 	%r462, %r461, 0;
	cvt.u16.u32 	%rs306, %r462;
	cvt.s32.s16 	%r82, %r452;
	cvt.s32.s16 	%r83, %r456;
	cvt.s32.s16 	%r463, %r462;
	max.s32 	%r464, %r83, %r463;
	max.s32 	%r465, %r82, %r464;
	max.s32 	%r644, %r644, %r465;
	mov.u16 	%rs267, %rs5;
	mov.u16 	%rs268, %rs6;
	mov.u16 	%rs269, %rs7;
	mov.u16 	%rs285, %rs23;
	mov.u16 	%rs286, %rs24;
	mov.u16 	%rs287, %rs25;
	mov.u16 	%rs301, %rs3;
	mov.u16 	%rs303, %rs41;
	mov.u16 	%rs304, %rs42;
	mov.u16 	%rs305, %rs43;
	@%p47 bra 	$L__BB49_68;
	mov.b32 	%r640, -4;
	@%p20 bra 	$L__BB49_58;
	mov.u32 	%r467, %tid.x;
	mov.u32 	%r468, _ZZ16sw_kernel_affineILi32ELi576EEvPKhiPiS1_S2_iS2_iiE17s_query_seq_sdata;
	mad.lo.s32 	%r469, %r467, 18, %r468;
	ld.shared.u8 	%r470, [%r469+14];
	add.s32 	%r471, %r15, %r470;
	mov.u32 	%r472, _ZZ16sw_kernel_affineILi32ELi576EEvPKhiPiS1_S2_iS2_iiE17s_blosum62_matrix;
	add.s32 	%r473, %r472, %r471;
	ld.shared.s8 	%r640, [%r473];
$L__BB49_58:
	ld.param.u32 	%r618, [_Z16sw_kernel_affineILi32ELi576EEvPKhiPiS1_S2_iS2_ii_param_8];
	ld.param.u32 	%r599, [_Z16sw_kernel_affineILi32ELi576EEvPKhiPiS1_S2_iS2_ii_param_7];
	setp.eq.s32 	%p49, %r10, 15;
	max.s16 	%rs203, %rs26, %rs44;
	max.s16 	%rs204, %rs8, %rs203;
	cvt.s32.s16 	%r474, %rs204;
	add.s32 	%r475, %r640, %r474;
	max.s32 	%r476, %r475, 0;
	cvt.u16.u32 	%rs269, %r476;
	sub.s32 	%r477, %r82, %r599;
	sub.s32 	%r478, %r83, %r618;
	max.s32 	%r479, %r477, %r478;
	max.s32 	%r480, %r479, 0;
	cvt.u16.u32 	%rs287, %r480;
	cvt.s32.s16 	%r481, %rs7;
	sub.s32 	%r482, %r481, %r599;
	cvt.s32.s16 	%r483, %rs43;
	sub.s32 	%r484, %r483, %r618;
	max.s32 	%r485, %r482, %r484;
	max.s32 	%r486, %r485, 0;
	cvt.u16.u32 	%rs305, %r486;
	cvt.s32.s16 	%r87, %r476;
	cvt.s32.s16 	%r88, %r480;
	cvt.s32.s16 	%r487, %r486;
	max.s32 	%r488, %r88, %r487;
	max.s32 	%r489, %r87, %r488;
	max.s32 	%r644, %r644, %r489;
	mov.u16 	%rs267, %rs5;
	mov.u16 	%rs268, %rs6;
	mov.u16 	%rs285, %rs23;
	mov.u16 	%rs286, %rs24;
	mov.u16 	%rs301, %rs3;
	mov.u16 	%rs303, %rs41;
	mov.u16 	%rs304, %rs42;
	@%p49 bra 	$L__BB49_68;
	mov.b32 	%r641, -4;
	@%p20 bra 	$L__BB49_61;
	mov.u32 	%r491, %tid.x;
	mov.u32 	%r492, _ZZ16sw_kernel_affineILi32ELi576EEvPKhiPiS1_S2_iS2_iiE17s_query_seq_sdata;
	mad.lo.s32 	%r493, %r491, 18, %r492;
	ld.shared.u8 	%r494, [%r493+15];
	add.s32 	%r495, %r15, %r494;
	mov.u32 	%r496, _ZZ16sw_kernel_affineILi32ELi576EEvPKhiPiS1_S2_iS2_iiE17s_blosum62_matrix;
	add.s32 	%r497, %r496, %r495;
	ld.shared.s8 	%r641, [%r497];
$L__BB49_61:
	ld.param.u32 	%r619, [_Z16sw_kernel_affineILi32ELi576EEvPKhiPiS1_S2_iS2_ii_param_8];
	ld.param.u32 	%r600, [_Z16sw_kernel_affineILi32ELi576EEvPKhiPiS1_S2_iS2_ii_param_7];
	setp.eq.s32 	%p51, %r10, 16;
	max.s16 	%rs205, %rs25, %rs43;
	max.s16 	%rs206, %rs7, %rs205;
	cvt.s32.s16 	%r498, %rs206;
	add.s32 	%r499, %r641, %r498;
	max.s32 	%r500, %r499, 0;
	cvt.u16.u32 	%rs268, %r500;
	sub.s32 	%r501, %r87, %r600;
	sub.s32 	%r502, %r88, %r619;
	max.s32 	%r503, %r501, %r502;
	max.s32 	%r504, %r503, 0;
	cvt.u16.u32 	%rs286, %r504;
	cvt.s32.s16 	%r505, %rs6;
	sub.s32 	%r506, %r505, %r600;
	cvt.s32.s16 	%r507, %rs42;
	sub.s32 	%r508, %r507, %r619;
	max.s32 	%r509, %r506, %r508;
	max.s32 	%r510, %r509, 0;
	cvt.u16.u32 	%rs304, %r510;
	cvt.s32.s16 	%r92, %r500;
	cvt.s32.s16 	%r93, %r504;
	cvt.s32.s16 	%r511, %r510;
	max.s32 	%r512, %r93, %r511;
	max.s32 	%r513, %r92, %r512;
	max.s32 	%r644, %r644, %r513;
	mov.u16 	%rs267, %rs5;
	mov.u16 	%rs285, %rs23;
	mov.u16 	%rs301, %rs3;
	mov.u16 	%rs303, %rs41;
	@%p51 bra 	$L__BB49_68;
	mov.b32 	%r642, -4;
	@%p20 bra 	$L__BB49_64;
	mov.u32 	%r515, %tid.x;
	mov.u32 	%r516, _ZZ16sw_kernel_affineILi32ELi576EEvPKhiPiS1_S2_iS2_iiE17s_query_seq_sdata;
	mad.lo.s32 	%r517, %r515, 18, %r516;
	ld.shared.u8 	%r518, [%r517+16];
	add.s32 	%r519, %r15, %r518;
	mov.u32 	%r520, _ZZ16sw_kernel_affineILi32ELi576EEvPKhiPiS1_S2_iS2_iiE17s_blosum62_matrix;
	add.s32 	%r521, %r520, %r519;
	ld.shared.s8 	%r642, [%r521];
$L__BB49_64:
	ld.param.u32 	%r620, [_Z16sw_kernel_affineILi32ELi576EEvPKhiPiS1_S2_iS2_ii_param_8];
	ld.param.u32 	%r601, [_Z16sw_kernel_affineILi32ELi576EEvPKhiPiS1_S2_iS2_ii_param_7];
	setp.eq.s32 	%p53, %r10, 17;
	max.s16 	%rs207, %rs24, %rs42;
	max.s16 	%rs208, %rs6, %rs207;
	cvt.s32.s16 	%r522, %rs208;
	add.s32 	%r523, %r642, %r522;
	max.s32 	%r524, %r523, 0;
	cvt.u16.u32 	%rs267, %r524;
	sub.s32 	%r525, %r92, %r601;
	sub.s32 	%r526, %r93, %r620;
	max.s32 	%r527, %r525, %r526;
	max.s32 	%r528, %r527, 0;
	cvt.u16.u32 	%rs285, %r528;
	cvt.s32.s16 	%r529, %rs5;
	sub.s32 	%r530, %r529, %r601;
	cvt.s32.s16 	%r531, %rs41;
	sub.s32 	%r532, %r531, %r620;
	max.s32 	%r533, %r530, %r532;
	max.s32 	%r534, %r533, 0;
	cvt.u16.u32 	%rs303, %r534;
	cvt.s32.s16 	%r97, %r524;
	cvt.s32.s16 	%r98, %r528;
	cvt.s32.s16 	%r535, %r534;
	max.s32 	%r536, %r98, %r535;
	max.s32 	%r537, %r97, %r536;
	max.s32 	%r644, %r644, %r537;
	mov.u16 	%rs301, %rs3;
	@%p53 bra 	$L__BB49_68;
	mov.b32 	%r643, -4;
	@%p20 bra 	$L__BB49_67;
	mov.u32 	%r539, %tid.x;
	mov.u32 	%r540, _ZZ16sw_kernel_affineILi32ELi576EEvPKhiPiS1_S2_iS2_iiE17s_query_seq_sdata;
	mad.lo.s32 	%r541, %r539, 18, %r540;
	ld.shared.u8 	%r542, [%r541+17];
	add.s32 	%r543, %r15, %r542;
	mov.u32 	%r544, _ZZ16sw_kernel_affineILi32ELi576EEvPKhiPiS1_S2_iS2_iiE17s_blosum62_matrix;
	add.s32 	%r545, %r544, %r543;
	ld.shared.s8 	%r643, [%r545];
$L__BB49_67:
	ld.param.u32 	%r621, [_Z16sw_kernel_affineILi32ELi576EEvPKhiPiS1_S2_iS2_ii_param_8];
	ld.param.u32 	%r602, [_Z16sw_kernel_affineILi32ELi576EEvPKhiPiS1_S2_iS2_ii_param_7];
	max.s16 	%rs209, %rs23, %rs41;
	max.s16 	%rs210, %rs5, %rs209;
	cvt.s32.s16 	%r546, %rs210;
	add.s32 	%r547, %r643, %r546;
	max.s32 	%r548, %r547, 0;
	cvt.u16.u32 	%rs112, %r548;
	sub.s32 	%r549, %r97, %r602;
	sub.s32 	%r550, %r98, %r621;
	max.s32 	%r551, %r549, %r550;
	max.s32 	%r552, %r551, 0;
	cvt.u16.u32 	%rs284, %r552;
	cvt.s32.s16 	%r553, %rs266;
	sub.s32 	%r554, %r553, %r602;
	cvt.s32.s16 	%r555, %rs302;
	sub.s32 	%r556, %r555, %r621;
	max.s32 	%r557, %r554, %r556;
	max.s32 	%r558, %r557, 0;
	cvt.u16.u32 	%rs302, %r558;
	cvt.s32.s16 	%r559, %r548;
	cvt.s32.s16 	%r560, %r552;
	cvt.s32.s16 	%r561, %r558;
	max.s32 	%r562, %r560, %r561;
	max.s32 	%r563, %r559, %r562;
	max.s32 	%r644, %r644, %r563;
	mov.u16 	%rs266, %rs112;
	mov.u16 	%rs301, %rs3;
$L__BB49_68:
	add.s32 	%r624, %r624, 1;
	add.s64 	%rd40, %rd40, 1;
	setp.ne.s32 	%p55, %r624, -1;
	@%p55 bra 	$L__BB49_13;
$L__BB49_69:
	mov.u32 	%r106, %tid.x;
	shl.b32 	%r564, %r106, 2;
	mov.u32 	%r565, _ZZ16sw_kernel_affineILi32ELi576EEvPKhiPiS1_S2_iS2_iiE17s_reduction_array;
	add.s32 	%r107, %r565, %r564;
	st.shared.u32 	[%r107], %r644;
	bar.warp.sync 	-1;
	setp.gt.u32 	%p56, %r106, 15;
	@%p56 bra 	$L__BB49_71;
	ld.shared.u32 	%r566, [%r107];
	ld.shared.u32 	%r567, [%r107+64];
	max.s32 	%r568, %r566, %r567;
	st.shared.u32 	[%r107], %r568;
$L__BB49_71:
	bar.warp.sync 	-1;
	setp.gt.u32 	%p57, %r106, 7;
	@%p57 bra 	$L__BB49_73;
	ld.shared.u32 	%r569, [%r107];
	ld.shared.u32 	%r570, [%r107+32];
	max.s32 	%r571, %r569, %r570;
	st.shared.u32 	[%r107], %r571;
$L__BB49_73:
	bar.warp.sync 	-1;
	setp.gt.u32 	%p58, %r106, 3;
	@%p58 bra 	$L__BB49_75;
	ld.shared.u32 	%r572, [%r107];
	ld.shared.u32 	%r573, [%r107+16];
	max.s32 	%r574, %r572, %r573;
	st.shared.u32 	[%r107], %r574;
$L__BB49_75:
	bar.warp.sync 	-1;
	setp.gt.u32 	%p59, %r106, 1;
	@%p59 bra 	$L__BB49_77;
	ld.shared.u32 	%r575, [%r107];
	ld.shared.u32 	%r576, [%r107+8];
	max.s32 	%r577, %r575, %r576;
	st.shared.u32 	[%r107], %r577;
$L__BB49_77:
	bar.warp.sync 	-1;
	setp.ne.s32 	%p60, %r106, 0;
	@%p60 bra 	$L__BB49_79;
	ld.shared.u32 	%r578, [%r107];
	ld.shared.u32 	%r579, [_ZZ16sw_kernel_affineILi32ELi576EEvPKhiPiS1_S2_iS2_iiE17s_reduction_array+4];
	max.s32 	%r580, %r578, %r579;
	st.shared.u32 	[%r107], %r580;
$L__BB49_79:
	setp.ne.s32 	%p61, %r106, 0;
	bar.warp.sync 	-1;
	@%p61 bra 	$L__BB49_81;
	ld.param.u64 	%rd37, [_Z16sw_kernel_affineILi32ELi576EEvPKhiPiS1_S2_iS2_ii_param_6];
	mov.u32 	%r581, %ctaid.x;
	ld.shared.u32 	%r582, [_ZZ16sw_kernel_affineILi32ELi576EEvPKhiPiS1_S2_iS2_iiE17s_reduction_array];
	cvta.to.global.u64 	%rd32, %rd37;
	mul.wide.u32 	%rd33, %r581, 4;
	add.s64 	%rd34, %rd32, %rd33;
	st.global.u32 	[%rd34], %r582;
$L__BB49_81:
	bar.sync 	0;
$L__BB49_82:
	ret;

}
	// .globl	_Z16sw_kernel_affineILi32ELi608EEvPKhiPiS1_S2_iS2_ii
.visible .entry _Z16sw_kernel_affineILi32ELi608EEvPKhiPiS1_S2_iS2_ii(
	.param .u64 .ptr .align 1 _Z16sw_kernel_affineILi32ELi608EEvPKhiPiS1_S2_iS2_ii_param_0,
	.param .u32 _Z16sw_kernel_affineILi32ELi608EEvPKhiPiS1_S2_iS2_ii_param_1,
	.param .u64 .ptr .align 1 _Z16sw_kernel_affineILi32ELi608EEvPKhiPiS1_S2_iS2_ii_param_2,
	.param .u64 .ptr .align 1 _Z16sw_kernel_affineILi32ELi608EEvPKhiPiS1_S2_iS2_ii_param_3,
	.param .u64 .ptr .align 1 _Z16sw_kernel_affineILi32ELi608EEvPKhiPiS1_S2_iS2_ii_param_4,
	.param .u32 _Z16sw_kernel_affineILi32ELi608EEvPKhiPiS1_S2_iS2_ii_param_5,
	.param .u64 .ptr .align 1 _Z16sw_kernel_affineILi32ELi608EEvPKhiPiS1_S2_iS2_ii_param_6,
	.param .u32 _Z16sw_kernel_affineILi32ELi608EEvPKhiPiS1_S2_iS2_ii_param_7,
	.param .u32 _Z16sw_kernel_affineILi32ELi608EEvPKhiPiS1_S2_iS2_ii_param_8
)
{
	.reg .pred 	%p<64>;
	.reg .b16 	%rs<337>;
	.reg .b32 	%r<678>;
	.reg .b64 	%rd<41>;
	// demoted variable
	.shared .align 1 .b8 _ZZ16sw_kernel_affineILi32ELi608EEvPKhiPiS1_S2_iS2_iiE17s_blosum62_matrix[400];
	// demoted variable
	.shared .align 1 .b8 _ZZ16sw_kernel_affineILi32ELi608EEvPKhiPiS1_S2_iS2_iiE17s_query_seq_sdata[608];
	// demoted variable
	.shared .align 4 .b8 _ZZ16sw_kernel_affineILi32ELi608EEvPKhiPiS1_S2_iS2_iiE17s_reduction_array[128];
	ld.param.u64 	%rd11, [_Z16sw_kernel_affineILi32ELi608EEvPKhiPiS1_S2_iS2_ii_param_0];
	ld.param.u32 	%r113, [_Z16sw_kernel_affineILi32ELi608EEvPKhiPiS1_S2_iS2_ii_param_1];
	ld.param.u64 	%rd12, [_Z16sw_kernel_affineILi32ELi608EEvPKhiPiS1_S2_iS2_ii_param_2];
	ld.param.u64 	%rd13, [_Z16sw_kernel_affineILi32ELi608EEvPKhiPiS1_S2_iS2_ii_param_3];
	ld.param.u64 	%rd14, [_Z16sw_kernel_affineILi32ELi608EEvPKhiPiS1_S2_iS2_ii_param_4];
	ld.param.u32 	%r116, [_Z16sw_kernel_affineILi32ELi608EEvPKhiPiS1_S2_iS2_ii_param_5];
	ld.param.u64 	%rd15, [_Z16sw_kernel_affineILi32ELi608EEvPKhiPiS1_S2_iS2_ii_param_6];
	cvta.to.global.u64 	%rd1, %rd15;
	mov.u32 	%r1, %ctaid.x;
	setp.ge.s32 	%p1, %r1, %r116;
	@%p1 bra 	$L__BB50_85;
	cvta.to.global.u64 	%rd16, %rd12;
	cvta.to.global.u64 	%rd17, %rd14;
	mul.wide.u32 	%rd18, %r1, 4;
	add.s64 	%rd19, %rd16, %rd18;
	ld.global.u32 	%r117, [%rd19];
	mul.wide.s32 	%rd20, %r117, 4;
	add.s64 	%rd21, %rd17, %rd20;
	ld.global.u32 	%r118, [%rd21+-4];
	ld.global.u32 	%r119, [%rd21];
	not.b32 	%r120, %r118;
	add.s32 	%r4, %r119, %r120;
	setp.ne.s32 	%p2, %r113, 0;
	setp.ne.s32 	%p3, %r4, 0;
	and.pred  	%p4, %p2, %p3;
	setp.lt.s32 	%p5, %r113, 609;
	and.pred  	%p6, %p5, %p4;
	setp.le.s32 	%p7, %r118, %r119;
	and.pred  	%p8, %p6, %p7;
	@%p8 bra 	$L__BB50_3;
	add.s64 	%rd36, %rd1, %rd18;
	mov.b32 	%r612, -1;
	st.global.u32 	[%rd36], %r612;
	bra.uni 	$L__BB50_85;
$L__BB50_3:
	mov.u32 	%r5, %tid.x;
	setp.gt.u32 	%p9, %r5, 399;
	@%p9 bra 	$L__BB50_6;
	cvt.u64.u32 	%rd22, %r5;
	mov.u64 	%rd23, blosum62_matrix_cuda_global;
	add.s64 	%rd38, %rd23, %rd22;
	mov.u32 	%r121, _ZZ16sw_kernel_affineILi32ELi608EEvPKhiPiS1_S2_iS2_iiE17s_blosum62_matrix;
	mov.u32 	%r653, %r5;
$L__BB50_5:
	ld.global.u8 	%rs178, [%rd38];
	add.s32 	%r122, %r121, %r653;
	st.shared.u8 	[%r122], %rs178;
	add.s32 	%r7, %r653, 32;
	add.s64 	%rd38, %rd38, 32;
	setp.lt.u32 	%p10, %r653, 368;
	mov.u32 	%r653, %r7;
	@%p10 bra 	$L__BB50_5;
$L__BB50_6:
	setp.gt.u32 	%p11, %r5, 607;
	@%p11 bra 	$L__BB50_11;
	cvt.u64.u32 	%rd24, %r5;
	cvta.to.global.u64 	%rd25, %rd11;
	add.s64 	%rd39, %rd25, %rd24;
	mov.u32 	%r123, _ZZ16sw_kernel_affineILi32ELi608EEvPKhiPiS1_S2_iS2_iiE17s_query_seq_sdata;
	mov.u32 	%r654, %r5;
$L__BB50_8:
	setp.ge.s32 	%p12, %r654, %r113;
	mov.b16 	%rs222, 0;
	@%p12 bra 	$L__BB50_10;
	ld.global.u8 	%rs222, [%rd39];
$L__BB50_10:
	add.s32 	%r124, %r123, %r654;
	st.shared.u8 	[%r124], %rs222;
	add.s32 	%r9, %r654, 32;
	add.s64 	%rd39, %rd39, 32;
	setp.lt.u32 	%p13, %r654, 576;
	mov.u32 	%r654, %r9;
	@%p13 bra 	$L__BB50_8;
$L__BB50_11:
	setp.lt.s32 	%p14, %r4, 1;
	mov.b32 	%r676, 0;
	@%p14 bra 	$L__BB50_72;
	ld.param.u32 	%r633, [_Z16sw_kernel_affineILi32ELi608EEvPKhiPiS1_S2_iS2_ii_param_8];
	ld.param.u32 	%r613, [_Z16sw_kernel_affineILi32ELi608EEvPKhiPiS1_S2_iS2_ii_param_7];
	cvt.s64.s32 	%rd26, %r118;
	mul.lo.s32 	%r127, %r5, 19;
	max.s32 	%r128, %r113, %r127;
	sub.s32 	%r10, %r128, %r127;
	min.s32 	%r129, %r613, %r633;
	neg.s32 	%r130, %r129;
	max.s32 	%r131, %r130, 0;
	cvt.u16.u32 	%rs3, %r131;
	cvt.s32.s16 	%r11, %r131;
	sub.s32 	%r655, %r118, %r119;
	cvta.to.global.u64 	%rd27, %rd13;
	add.s64 	%rd28, %rd26, %rd27;
	add.s64 	%rd40, %rd28, 1;
	mov.b32 	%r676, 0;
	mov.b16 	%rs280, 0;
	mov.u64 	%rd30, char_to_uint;
	mov.u16 	%rs281, %rs280;
	mov.u16 	%rs282, %rs280;
	mov.u16 	%rs283, %rs280;
	mov.u16 	%rs284, %rs280;
	mov.u16 	%rs285, %rs280;
	mov.u16 	%rs286, %rs280;
	mov.u16 	%rs287, %rs280;
	mov.u16 	%rs288, %rs280;
	mov.u16 	%rs289, %rs280;
	mov.u16 	%rs290, %rs280;
	mov.u16 	%rs291, %rs280;
	mov.u16 	%rs292, %rs280;
	mov.u16 	%rs293, %rs280;
	mov.u16 	%rs294, %rs280;
	mov.u16 	%rs295, %rs280;
	mov.u16 	%rs296, %rs280;
	mov.u16 	%rs297, %rs280;
	mov.u16 	%rs298, %rs280;
	mov.u16 	%rs299, %rs280;
	mov.u16 	%rs300, %rs280;
	mov.u16 	%rs301, %rs280;
	mov.u16 	%rs302, %rs280;
	mov.u16 	%rs303, %rs280;
	mov.u16 	%rs304, %rs280;
	mov.u16 	%rs305, %rs280;
	mov.u16 	%rs306, %rs280;
	mov.u16 	%rs307, %rs280;
	mov.u16 	%rs308, %rs280;
	mov.u16 	%rs309, %rs280;
	mov.u16 	%rs310, %rs280;
	mov.u16 	%rs311, %rs280;
	mov.u16 	%rs312, %rs280;
	mov.u16 	%rs313, %rs280;
	mov.u16 	%rs314, %rs280;
	mov.u16 	%rs315, %rs280;
	mov.u16 	%rs316, %rs280;
	mov.u16 	%rs317, %rs280;
	mov.u16 	%rs318, %rs280;
	mov.u16 	%rs319, %rs280;
	mov.u16 	%rs320, %rs280;
	mov.u16 	%rs321, %rs280;
	mov.u16 	%rs322, %rs280;
	mov.u16 	%rs323, %rs280;
	mov.u16 	%rs324, %rs280;
	mov.u16 	%rs325, %rs280;
	mov.u16 	%rs326, %rs280;
	mov.u16 	%rs327, %rs280;
	mov.u16 	%rs328, %rs280;
	mov.u16 	%rs329, %rs280;
	mov.u16 	%rs330, %rs280;
	mov.u16 	%rs331, %rs280;
	mov.u16 	%rs332, %rs280;
	mov.u16 	%rs333, %rs280;
	mov.u16 	%rs334, %rs280;
	mov.u16 	%rs335, %rs280;
	mov.u16 	%rs336, %rs280;
$L__BB50_13:
	mov.u16 	%rs60, %rs336;
	mov.u16 	%rs59, %rs335;
	mov.u16 	%rs58, %rs334;
	mov.u16 	%rs57, %rs333;
	mov.u16 	%rs56, %rs332;
	mov.u16 	%rs55, %rs331;
	mov.u16 	%rs54, %rs330;
	mov.u16 	%rs53, %rs329;
	mov.u16 	%rs52, %rs328;
	mov.u16 	%rs51, %rs327;
	mov.u16 	%rs50, %rs326;
	mov.u16 	%rs49, %rs325;
	mov.u16 	%rs48, %rs324;
	mov.u16 	%rs47, %rs323;
	mov.u16 	%rs46, %rs322;
	mov.u16 	%rs45, %rs321;
	mov.u16 	%rs44, %rs320;
	mov.u16 	%rs43, %rs319;
	mov.u16 	%rs41, %rs317;
	mov.u16 	%rs40, %rs316;
	mov.u16 	%rs39, %rs315;
	mov.u16 	%rs38, %rs314;
	mov.u16 	%rs37, %rs313;
	mov.u16 	%rs36, %rs312;
	mov.u16 	%rs35, %rs311;
	mov.u16 	%rs34, %rs310;
	mov.u16 	%rs33, %rs309;
	mov.u16 	%rs32, %rs308;
	mov.u16 	%rs31, %rs307;
	mov.u16 	%rs30, %rs306;
	mov.u16 	%rs29, %rs305;
	mov.u16 	%rs28, %rs304;
	mov.u16 	%rs27, %rs303;
	mov.u16 	%rs26, %rs302;
	mov.u16 	%rs25, %rs301;
	mov.u16 	%rs24, %rs300;
	mov.u16 	%rs22, %rs298;
	mov.u16 	%rs21, %rs297;
	mov.u16 	%rs20, %rs296;
	mov.u16 	%rs19, %rs295;
	mov.u16 	%rs18, %rs294;
	mov.u16 	%rs17, %rs293;
	mov.u16 	%rs16, %rs292;
	mov.u16 	%rs15, %rs291;
	mov.u16 	%rs14, %rs290;
	mov.u16 	%rs13, %rs289;
	mov.u16 	%rs12, %rs288;
	mov.u16 	%rs11, %rs287;
	mov.u16 	%rs10, %rs286;
	mov.u16 	%rs9, %rs285;
	mov.u16 	%rs8, %rs284;
	mov.u16 	%rs7, %rs283;
	mov.u16 	%rs6, %rs282;
	mov.u16 	%rs5, %rs281;
	setp.eq.s32 	%p15, %r10, 0;
	mov.u32 	%r132, %tid.x;
	setp.eq.s32 	%p16, %r132, 0;
	cvt.u32.u16 	%r133, %rs280;
	shfl.sync.up.b32	%r134|%p17, %r133, 1, 0, -1;
	cvt.u16.u32 	%rs181, %r134;
	cvt.u32.u16 	%r135, %rs299;
	shfl.sync.up.b32	%r136|%p18, %r135, 1, 0, -1;
	cvt.u16.u32 	%rs182, %r136;
	cvt.u32.u16 	%r137, %rs318;
	shfl.sync.up.b32	%r138|%p19, %r137, 1, 0, -1;
	cvt.u16.u32 	%rs183, %r138;
	selp.b16 	%rs61, 0, %rs181, %p16;
	selp.b16 	%rs62, 0, %rs182, %p16;
	selp.b16 	%rs63, 0, %rs183, %p16;
	ld.global.s8 	%rd29, [%rd40];
	add.s64 	%rd31, %rd30, %rd29;
	ld.const.u8 	%rs64, [%rd31];
	mul.wide.u16 	%r15, %rs64, 20;
	@%p15 bra 	$L__BB50_71;
	setp.gt.u16 	%p20, %rs64, 19;
	mov.b32 	%r657, -4;
	@%p20 bra 	$L__BB50_16;
	mov.u32 	%r140, %tid.x;
	mov.u32 	%r141, _ZZ16sw_kernel_affineILi32ELi608EEvPKhiPiS1_S2_iS2_iiE17s_query_seq_sdata;
	mad.lo.s32 	%r142, %r140, 19, %r141;
	ld.shared.u8 	%r143, [%r142];
	add.s32 	%r144, %r15, %r143;
	mov.u32 	%r145, _ZZ16sw_kernel_affineILi32ELi608EEvPKhiPiS1_S2_iS2_iiE17s_blosum62_matrix;
	add.s32 	%r146, %r145, %r144;
	ld.shared.s8 	%r657, [%r146];
$L__BB50_16:
	ld.param.u32 	%r634, [_Z16sw_kernel_affineILi32ELi608EEvPKhiPiS1_S2_iS2_ii_param_8];
	ld.param.u32 	%r614, [_Z16sw_kernel_affineILi32ELi608EEvPKhiPiS1_S2_iS2_ii_param_7];
	setp.eq.s32 	%p21, %r10, 1;
	max.s16 	%rs184, %rs62, %rs63;
	max.s16 	%rs185, %rs61, %rs184;
	cvt.s32.s16 	%r147, %rs185;
	add.s32 	%r148, %r657, %r147;
	max.s32 	%r149, %r148, 0;
	cvt.u16.u32 	%rs298, %r149;
	cvt.s32.s16 	%r150, %rs22;
	sub.s32 	%r151, %r150, %r614;
	cvt.s32.s16 	%r152, %rs60;
	sub.s32 	%r153, %r152, %r634;
	max.s32 	%r154, %r151, %r153;
	max.s32 	%r155, %r154, 0;
	cvt.u16.u32 	%rs336, %r155;
	cvt.s32.s16 	%r18, %r149;
	cvt.s32.s16 	%r156, %r155;
	max.s32 	%r157, %r11, %r156;
	max.s32 	%r158, %r18, %r157;
	max.s32 	%r676, %r676, %r158;
	mov.u16 	%rs281, %rs5;
	mov.u16 	%rs282, %rs6;
	mov.u16 	%rs283, %rs7;
	mov.u16 	%rs284, %rs8;
	mov.u16 	%rs285, %rs9;
	mov.u16 	%rs286, %rs10;
	mov.u16 	%rs287, %rs11;
	mov.u16 	%rs288, %rs12;
	mov.u16 	%rs289, %rs13;
	mov.u16 	%rs290, %rs14;
	mov.u16 	%rs291, %rs15;
	mov.u16 	%rs292, %rs16;
	mov.u16 	%rs293, %rs17;
	mov.u16 	%rs294, %rs18;
	mov.u16 	%rs295, %rs19;
	mov.u16 	%rs296, %rs20;
	mov.u16 	%rs297, %rs21;
	mov.u16 	%rs300, %rs24;
	mov.u16 	%rs301, %rs25;
	mov.u16 	%rs302, %rs26;
	mov.u16 	%rs303, %rs27;
	mov.u16 	%rs304, %rs28;
	mov.u16 	%rs305, %rs29;
	mov.u16 	%rs306, %rs30;
	mov.u16 	%rs307, %rs31;
	mov.u16 	%rs308, %rs32;
	mov.u16 	%rs309, %rs33;
	mov.u16 	%rs310, %rs34;
	mov.u16 	%rs311, %rs35;
	mov.u16 	%rs312, %rs36;
	mov.u16 	%rs313, %rs37;
	mov.u16 	%rs314, %rs38;
	mov.u16 	%rs315, %rs39;
	mov.u16 	%rs316, %rs40;
	mov.u16 	%rs317, %rs3;
	mov.u16 	%rs319, %rs43;
	mov.u16 	%rs320, %rs44;
	mov.u16 	%rs321, %rs45;
	mov.u16 	%rs322, %rs46;
	mov.u16 	%rs323, %rs47;
	mov.u16 	%rs324, %rs48;
	mov.u16 	%rs325, %rs49;
	mov.u16 	%rs326, %rs50;
	mov.u16 	%rs327, %rs51;
	mov.u16 	%rs328, %rs52;
	mov.u16 	%rs329, %rs53;
	mov.u16 	%rs330, %rs54;
	mov.u16 	%rs331, %rs55;
	mov.u16 	%rs332, %rs56;
	mov.u16 	%rs333, %rs57;
	mov.u16 	%rs334, %rs58;
	mov.u16 	%rs335, %rs59;
	@%p21 bra 	$L__BB50_71;
	mov.b32 	%r658, -4;
	@%p20 bra 	$L__BB50_19;
	mov.u32 	%r160, %tid.x;
	mov.u32 	%r161, _ZZ16sw_kernel_affineILi32ELi608EEvPKhiPiS1_S2_iS2_iiE17s_query_seq_sdata;
	mad.lo.s32 	%r162, %r160, 19, %r161;
	ld.shared.u8 	%r163, [%r162+1];
	add.s32 	%r164, %r15, %r163;
	mov.u32 	%r165, _ZZ16sw_kernel_affineILi32ELi608EEvPKhiPiS1_S2_iS2_iiE17s_blosum62_matrix;
	add.s32 	%r166, %r165, %r164;
	ld.shared.s8 	%r658, [%r166];
$L__BB50_19:
	ld.param.u32 	%r635, [_Z16sw_kernel_affineILi32ELi608EEvPKhiPiS1_S2_iS2_ii_param_8];
	ld.param.u32 	%r615, [_Z16sw_kernel_affineILi32ELi608EEvPKhiPiS1_S2_iS2_ii_param_7];
	setp.eq.s32 	%p23, %r10, 2;
	max.s16 	%rs186, %rs41, %rs60;
	max.s16 	%rs187, %rs22, %rs186;
	cvt.s32.s16 	%r167, %rs187;
	add.s32 	%r168, %r658, %r167;
	max.s32 	%r169, %r168, 0;
	cvt.u16.u32 	%rs297, %r169;
	sub.s32 	%r170, %r18, %r615;
	sub.s32 	%r171, %r11, %r635;
	max.s32 	%r172, %r170, %r171;
	max.s32 	%r173, %r172, 0;
	cvt.u16.u32 	%rs316, %r173;
	cvt.s32.s16 	%r174, %rs21;
	sub.s32 	%r175, %r174, %r615;
	cvt.s32.s16 	%r176, %rs59;
	sub.s32 	%r177, %r176, %r635;
	max.s32 	%r178, %r175, %r177;
	max.s32 	%r179, %r178, 0;
	cvt.u16.u32 	%rs335, %r179;
	cvt.s32.s16 	%r22, %r169;
	cvt.s32.s16 	%r23, %r173;
	cvt.s32.s16 	%r180, %r179;
	max.s32 	%r181, %r23, %r180;
	max.s32 	%r182, %r22, %r181;
	max.s32 	%r676, %r676, %r182;
	mov.u16 	%rs281, %rs5;
	mov.u16 	%rs282, %rs6;
	mov.u16 	%rs283, %rs7;
	mov.u16 	%rs284, %rs8;
	mov.u16 	%rs285, %rs9;
	mov.u16 	%rs286, %rs10;
	mov.u16 	%rs287, %rs11;
	mov.u16 	%rs288, %rs12;
	mov.u16 	%rs289, %rs13;
	mov.u16 	%rs290, %rs14;
	mov.u16 	%rs291, %rs15;
	mov.u16 	%rs292, %rs16;
	mov.u16 	%rs293, %rs17;
	mov.u16 	%rs294, %rs18;
	mov.u16 	%rs295, %rs19;
	mov.u16 	%rs296, %rs20;
	mov.u16 	%rs300, %rs24;
	mov.u16 	%rs301, %rs25;
	mov.u16 	%rs302, %rs26;
	mov.u16 	%rs303, %rs27;
	mov.u16 	%rs304, %rs28;
	mov.u16 	%rs305, %rs29;
	mov.u16 	%rs306, %rs30;
	mov.u16 	%rs307, %rs31;
	mov.u16 	%rs308, %rs32;
	mov.u16 	%rs309, %rs33;
	mov.u16 	%rs310, %rs34;
	mov.u16 	%rs311, %rs35;
	mov.u16 	%rs312, %rs36;
	mov.u16 	%rs313, %rs37;
	mov.u16 	%rs314, %rs38;
	mov.u16 	%rs315, %rs39;
	mov.u16 	%rs317, %rs3;
	mov.u16 	%rs319, %rs43;
	mov.u16 	%rs320, %rs44;
	mov.u16 	%rs321, %rs45;
	mov.u16 	%rs322, %rs46;
	mov.u16 	%rs323, %rs47;
	mov.u16 	%rs324, %rs48;
	mov.u16 	%rs325, %rs49;
	mov.u16 	%rs326, %rs50;
	mov.u16 	%rs327, %rs51;
	mov.u16 	%rs328, %rs52;
	mov.u16 	%rs329, %rs53;
	mov.u16 	%rs330, %rs54;
	mov.u16 	%rs331, %rs55;
	mov.u16 	%rs332, %rs56;
	mov.u16 	%rs333, %rs57;
	mov.u16 	%rs334, %rs58;
	@%p23 bra 	$L__BB50_71;
	mov.b32 	%r659, -4;
	@%p20 bra 	$L__BB50_22;
	mov.u32 	%r184, %tid.x;
	mov.u32 	%r185, _ZZ16sw_kernel_affineILi32ELi608EEvPKhiPiS1_S2_iS2_iiE17s_query_seq_sdata;
	mad.lo.s32 	%r186, %r184, 19, %r185;
	ld.shared.u8 	%r187, [%r186+2];
	add.s32 	%r188, %r15, %r187;
	mov.u32 	%r189, _ZZ16sw_kernel_affineILi32ELi608EEvPKhiPiS1_S2_iS2_iiE17s_blosum62_matrix;
	add.s32 	%r190, %r189, %r188;
	ld.shared.s8 	%r659, [%r190];
$L__BB50_22:
	ld.param.u32 	%r636, [_Z16sw_kernel_affineILi32ELi608EEvPKhiPiS1_S2_iS2_ii_param_8];
	ld.param.u32 	%r616, [_Z16sw_kernel_affineILi32ELi608EEvPKhiPiS1_S2_iS2_ii_param_7];
	setp.eq.s32 	%p25, %r10, 3;
	max.s16 	%rs188, %rs40, %rs59;
	max.s16 	%rs189, %rs21, %rs188;
	cvt.s32.s16 	%r191, %rs189;
	add.s32 	%r192, %r659, %r191;
	max.s32 	%r193, %r192, 0;
	cvt.u16.u32 	%rs296, %r193;
	sub.s32 	%r194, %r22, %r616;
	sub.s32 	%r195, %r23, %r636;
	max.s32 	%r196, %r194, %r195;
	max.s32 	%r197, %r196, 0;
	cvt.u16.u32 	%rs315, %r197;
	cvt.s32.s16 	%r198, %rs20;
	sub.s32 	%r199, %r198, %r616;
	cvt.s32.s16 	%r200, %rs58;
	sub.s32 	%r201, %r200, %r636;
	max.s32 	%r202, %r199, %r201;
	max.s32 	%r203, %r202, 0;
	cvt.u16.u32 	%rs334, %r203;
	cvt.s32.s16 	%r27, %r193;
	cvt.s32.s16 	%r28, %r197;
	cvt.s32.s16 	%r204, %r203;
	max.s32 	%r205, %r28, %r204;
	max.s32 	%r206, %r27, %r205;
	max.s32 	%r676, %r676, %r206;
	mov.u16 	%rs281, %rs5;
	mov.u16 	%rs282, %rs6;
	mov.u16 	%rs283, %rs7;
	mov.u16 	%rs284, %rs8;
	mov.u16 	%rs285, %rs9;
	mov.u16 	%rs286, %rs10;
	mov.u16 	%rs287, %rs11;
	mov.u16 	%rs288, %rs12;
	mov.u16 	%rs289, %rs13;
	mov.u16 	%rs290, %rs14;
	mov.u16 	%rs291, %rs15;
	mov.u16 	%rs292, %rs16;
	mov.u16 	%rs293, %rs17;
	mov.u16 	%rs294, %rs18;
	mov.u16 	%rs295, %rs19;
	mov.u16 	%rs300, %rs24;
	mov.u16 	%rs301, %rs25;
	mov.u16 	%rs302, %rs26;
	mov.u16 	%rs303, %rs27;
	mov.u16 	%rs304, %rs28;
	mov.u16 	%rs305, %rs29;
	mov.u16 	%rs306, %rs30;
	mov.u16 	%rs307, %rs31;
	mov.u16 	%rs308, %rs32;
	mov.u16 	%rs309, %rs33;
	mov.u16 	%rs310, %rs34;
	mov.u16 	%rs311, %rs35;
	mov.u16 	%rs312, %rs36;
	mov.u16 	%rs313, %rs37;
	mov.u16 	%rs314, %rs38;
	mov.u16 	%rs317, %rs3;
	mov.u16 	%rs319, %rs43;
	mov.u16 	%rs320, %rs44;
	mov.u16 	%rs321, %rs45;
	mov.u16 	%rs322, %rs46;
	mov.u16 	%rs323, %rs47;
	mov.u16 	%rs324, %rs48;
	mov.u16 	%rs325, %rs49;
	mov.u16 	%rs326, %rs50;
	mov.u16 	%rs327, %rs51;
	mov.u16 	%rs328, %rs52;
	mov.u16 	%rs329, %rs53;
	mov.u16 	%rs330, %rs54;
	mov.u16 	%rs331, %rs55;
	mov.u16 	%rs332, %rs56;
	mov.u16 	%rs333, %rs57;
	@%p25 bra 	$L__BB50_71;
	mov.b32 	%r660, -4;
	@%p20 bra 	$L__BB50_25;
	mov.u32 	%r208, %tid.x;
	mov.u32 	%r209, _ZZ16sw_kernel_affineILi32ELi608EEvPKhiPiS1_S2_iS2_iiE17s_query_seq_sdata;
	mad.lo.s32 	%r210, %r208, 19, %r209;
	ld.shared.u8 	%r211, [%r210+3];
	add.s32 	%r212, %r15, %r211;
	mov.u32 	%r213, _ZZ16sw_kernel_affineILi32ELi608EEvPKhiPiS1_S2_iS2_iiE17s_blosum62_matrix;
	add.s32 	%r214, %r213, %r212;
	ld.shared.s8 	%r660, [%r214];
$L__BB50_25:
	ld.param.u32 	%r637, [_Z16sw_kernel_affineILi32ELi608EEvPKhiPiS1_S2_iS2_ii_param_8];
	ld.param.u32 	%r617, [_Z16sw_kernel_affineILi32ELi608EEvPKhiPiS1_S2_iS2_ii_param_7];
	setp.eq.s32 	%p27, %r10, 4;
	max.s16 	%rs190, %rs39, %rs58;
	max.s16 	%rs191, %rs20, %rs190;
	cvt.s32.s16 	%r215, %rs191;
	add.s32 	%r216, %r660, %r215;
	max.s32 	%r217, %r216, 0;
	cvt.u16.u32 	%rs295, %r217;
	sub.s32 	%r218, %r27, %r617;
	sub.s32 	%r219, %r28, %r637;
	max.s32 	%r220, %r218, %r219;
	max.s32 	%r221, %r220, 0;
	cvt.u16.u32 	%rs314, %r221;
	cvt.s32.s16 	%r222, %rs19;
	sub.s32 	%r223, %r222, %r617;
	cvt.s32.s16 	%r224, %rs57;
	sub.s32 	%r225, %r224, %r637;
	max.s32 	%r226, %r223, %r225;
	max.s32 	%r227, %r226, 0;
	cvt.u16.u32 	%rs333, %r227;
	cvt.s32.s16 	%r32, %r217;
	cvt.s32.s16 	%r33, %r221;
	cvt.s32.s16 	%r228, %r227;
	max.s32 	%r229, %r33, %r228;
	max.s32 	%r230, %r32, %r229;
	max.s32 	%r676, %r676, %r230;
	mov.u16 	%rs281, %rs5;
	mov.u16 	%rs282, %rs6;
	mov.u16 	%rs283, %rs7;
	mov.u16 	%rs284, %rs8;
	mov.u16 	%rs285, %rs9;
	mov.u16 	%rs286, %rs10;
	mov.u16 	%rs287, %rs11;
	mov.u16 	%rs288, %rs12;
	mov.u16 	%rs289, %rs13;
	mov.u16 	%rs290, %rs14;
	mov.u16 	%rs291, %rs15;
	mov.u16 	%rs292, %rs16;
	mov.u16 	%rs293, %rs17;
	mov.u16 	%rs294, %rs18;
	mov.u16 	%rs300, %rs24;
	mov.u16 	%rs301, %rs25;
	mov.u16 	%rs302, %rs26;
	mov.u16 	%rs303, %rs27;
	mov.u16 	%rs304, %rs28;
	mov.u16 	%rs305, %rs29;
	mov.u16 	%rs306, %rs30;
	mov.u16 	%rs307, %rs31;
	mov.u16 	%rs308, %rs32;
	mov.u16 	%rs309, %rs33;
	mov.u16 	%rs310, %rs34;
	mov.u16 	%rs311, %rs35;
	mov.u16 	%rs312, %rs36;
	mov.u16 	%rs313, %rs37;
	mov.u16 	%rs317, %rs3;
	mov.u16 	%rs319, %rs43;
	mov.u16 	%rs320, %rs44;
	mov.u16 	%rs321, %rs45;
	mov.u16 	%rs322, %rs46;
	mov.u16 	%rs323, %rs47;
	mov.u16 	%rs324, %rs48;
	mov.u16 	%rs325, %rs49;
	mov.u16 	%rs326, %rs50;
	mov.u16 	%rs327, %rs51;
	mov.u16 	%rs328, %rs52;
	mov.u16 	%rs329, %rs53;
	mov.u16 	%rs330, %rs54;
	mov.u16 	%rs331, %rs55;
	mov.u16 	%rs332, %rs56;
	@%p27 bra 	$L__BB50_71;
	mov.b32 	%r661, -4;
	@%p20 bra 	$L__BB50_28;
	mov.u32 	%r232, %tid.x;
	mov.u32 	%r233, _ZZ16sw_kernel_affineILi32ELi608EEvPKhiPiS1_S2_iS2_iiE17s_query_seq_sdata;
	mad.lo.s32 	%r234, %r232, 19, %r233;
	ld.shared.u8 	%r235, [%r234+4];
	add.s32 	%r236, %r15, %r235;
	mov.u32 	%r237, _ZZ16sw_kernel_affineILi32ELi608EEvPKhiPiS1_S2_iS2_iiE17s_blosum62_matrix;
	add.s32 	%r238, %r237, %r236;
	ld.shared.s8 	%r661, [%r238];
$L__BB50_28:
	ld.param.u32 	%r638, [_Z16sw_kernel_affineILi32ELi608EEvPKhiPiS1_S2_iS2_ii_param_8];
	ld.param.u32 	%r618, [_Z16sw_kernel_affineILi32ELi608EEvPKhiPiS1_S2_iS2_ii_param_7];
	setp.eq.s32 	%p29, %r10, 5;
	max.s16 	%rs192, %rs38, %rs57;
	max.s16 	%rs193, %rs19, %rs192;
	cvt.s32.s16 	%r239, %rs193;
	add.s32 	%r240, %r661, %r239;
	max.s32 	%r241, %r240, 0;
	cvt.u16.u32 	%rs294, %r241;
	sub.s32 	%r242, %r32, %r618;
	sub.s32 	%r243, %r33, %r638;
	max.s32 	%r244, %r242, %r243;
	max.s32 	%r245, %r244, 0;
	cvt.u16.u32 	%rs313, %r245;
	cvt.s32.s16 	%r246, %rs18;
	sub.s32 	%r247, %r246, %r618;
	cvt.s32.s16 	%r248, %rs56;
	sub.s32 	%r249, %r248, %r638;
	max.s32 	%r250, %r247, %r249;
	max.s32 	%r251, %r250, 0;
	cvt.u16.u32 	%rs332, %r251;
	cvt.s32.s16 	%r37, %r241;
	cvt.s32.s16 	%r38, %r245;
	cvt.s32.s16 	%r252, %r251;
	max.s32 	%r253, %r38, %r252;
	max.s32 	%r254, %r37, %r253;
	max.s32 	%r676, %r676, %r254;
	mov.u16 	%rs281, %rs5;
	mov.u16 	%rs282, %rs6;
	mov.u16 	%rs283, %rs7;
	mov.u16 	%rs284, %rs8;
	mov.u16 	%rs285, %rs9;
	mov.u16 	%rs286, %rs10;
	mov.u16 	%rs287, %rs11;
	mov.u16 	%rs288, %rs12;
	mov.u16 	%rs289, %rs13;
	mov.u16 	%rs290, %rs14;
	mov.u16 	%rs291, %rs15;
	mov.u16 	%rs292, %rs16;
	mov.u16 	%rs293, %rs17;
	mov.u16 	%rs300, %rs24;
	mov.u16 	%rs301, %rs25;
	mov.u16 	%rs302, %rs26;
	mov.u16 	%rs303, %rs27;
	mov.u16 	%rs304, %rs28;
	mov.u16 	%rs305, %rs29;
	mov.u16 	%rs306, %rs30;
	mov.u16 	%rs307, %rs31;
	mov.u16 	%rs308, %rs32;
	mov.u16 	%rs309, %rs33;
	mov.u16 	%rs310, %rs34;
	mov.u16 	%rs311, %rs35;
	mov.u16 	%rs312, %rs36;
	mov.u16 	%rs317, %rs3;
	mov.u16 	%rs319, %rs43;
	mov.u16 	%rs320, %rs44;
	mov.u16 	%rs321, %rs45;
	mov.u16 	%rs322, %rs46;
	mov.u16 	%rs323, %rs47;
	mov.u16 	%rs324, %rs48;
	mov.u16 	%rs325, %rs49;
	mov.u16 	%rs326, %rs50;
	mov.u16 	%rs327, %rs51;
	mov.u16 	%rs328, %rs52;
	mov.u16 	%rs329, %rs53;
	mov.u16 	%rs330, %rs54;
	mov.u16 	%rs331, %rs55;
	@%p29 bra 	$L__BB50_71;
	mov.b32 	%r662, -4;
	@%p20 bra 	$L__BB50_31;
	mov.u32 	%r256, %tid.x;
	mov.u32 	%r257, _ZZ16sw_kernel_affineILi32ELi608EEvPKhiPiS1_S2_iS2_iiE17s_query_seq_sdata;
	mad.lo.s32 	%r258, %r256, 19, %r257;
	ld.shared.u8 	%r259, [%r258+5];
	add.s32 	%r260, %r15, %r259;
	mov.u32 	%r261, _ZZ16sw_kernel_affineILi32ELi608EEvPKhiPiS1_S2_iS2_iiE17s_blosum62_matrix;
	add.s32 	%r262, %r261, %r260;
	ld.shared.s8 	%r662, [%r262];
$L__BB50_31:
	ld.param.u32 	%r639, [_Z16sw_kernel_affineILi32ELi608EEvPKhiPiS1_S2_iS2_ii_param_8];
	ld.param.u32 	%r619, [_Z16sw_kernel_affineILi32ELi608EEvPKhiPiS1_S2_iS2_ii_param_7];
	setp.eq.s32 	%p31, %r10, 6;
	max.s16 	%rs194, %rs37, %rs56;
	max.s16 	%rs195, %rs18, %rs194;
	cvt.s32.s16 	%r263, %rs195;
	add.s32 	%r264, %r662, %r263;
	max.s32 	%r265, %r264, 0;
	cvt.u16.u32 	%rs293, %r265;
	sub.s32 	%r266, %r37, %r619;
	sub.s32 	%r267, %r38, %r639;
	max.s32 	%r268, %r266, %r267;
	max.s32 	%r269, %r268, 0;
	cvt.u16.u32 	%rs312, %r269;
	cvt.s32.s16 	%r270, %rs17;
	sub.s32 	%r271, %r270, %r619;
	cvt.s32.s16 	%r272, %rs55;
	sub.s32 	%r273, %r272, %r639;
	max.s32 	%r274, %r271, %r273;
	max.s32 	%r275, %r274, 0;
	cvt.u16.u32 	%rs331, %r275;
	cvt.s32.s16 	%r42, %r265;
	cvt.s32.s16 	%r43, %r269;
	cvt.s32.s16 	%r276, %r275;
	max.s32 	%r277, %r43, %r276;
	max.s32 	%r278, %r42, %r277;
	max.s32 	%r676, %r676, %r278;
	mov.u16 	%rs281, %rs5;
	mov.u16 	%rs282, %rs6;
	mov.u16 	%rs283, %rs7;
	mov.u16 	%rs284, %rs8;
	mov.u16 	%rs285, %rs9;
	mov.u16 	%rs286, %rs10;
	mov.u16 	%rs287, %rs11;
	mov.u16 	%rs288, %rs12;
	mov.u16 	%rs289, %rs13;
	mov.u16 	%rs290, %rs14;
	mov.u16 	%rs291, %rs15;
	mov.u16 	%rs292, %rs16;
	mov.u16 	%rs300, %rs24;
	mov.u16 	%rs301, %rs25;
	mov.u16 	%rs302, %rs26;
	mov.u16 	%rs303, %rs27;
	mov.u16 	%rs304, %rs28;
	mov.u16 	%rs305, %rs29;
	mov.u16 	%rs306, %rs30;
	mov.u16 	%rs307, %rs31;
	mov.u16 	%rs308, %rs32;
	mov.u16 	%rs309, %rs33;
	mov.u16 	%rs310, %rs34;
	mov.u16 	%rs311, %rs35;
	mov.u16 	%rs317, %rs3;
	mov.u16 	%rs319, %rs43;
	mov.u16 	%rs320, %rs44;
	mov.u16 	%rs321, %rs45;
	mov.u16 	%rs322, %rs46;
	mov.u16 	%rs323, %rs47;
	mov.u16 	%rs324, %rs48;
	mov.u16 	%rs325, %rs49;
	mov.u16 	%rs326, %rs50;
	mov.u16 	%rs327, %rs51;
	mov.u16 	%rs328, %rs52;
	mov.u16 	%rs329, %rs53;
	mov.u16 	%rs330, %rs54;
	@%p31 bra 	$L__BB50_71;
	mov.b32 	%r663, -4;
	@%p20 bra 	$L__BB50_34;
	mov.u32 	%r280, %tid.x;
	mov.u32 	%r281, _ZZ16sw_kernel_affineILi32ELi608EEvPKhiPiS1_S2_iS2_iiE17s_query_seq_sdata;
	mad.lo.s32 	%r282, %r280, 19, %r281;
	ld.shared.u8 	%r283, [%r282+6];
	add.s32 	%r284, %r15, %r283;
	mov.u32 	%r285, _ZZ16sw_kernel_affineILi32ELi608EEvPKhiPiS1_S2_iS2_iiE17s_blosum62_matrix;
	add.s32 	%r286, %r285, %r284;
	ld.shared.s8 	%r663, [%r286];
$L__BB50_34:
	ld.param.u32 	%r640, [_Z16sw_kernel_affineILi32ELi608EEvPKhiPiS1_S2_iS2_ii_param_8];
	ld.param.u32 	%r620, [_Z16sw_kernel_affineILi32ELi608EEvPKhiPiS1_S2_iS2_ii_param_7];
	setp.eq.s32 	%p33, %r10, 7;
	max.s16 	%rs196, %rs36, %rs55;
	max.s16 	%rs197, %rs17, %rs196;
	cvt.s32.s16 	%r287, %rs197;
	add.s32 	%r288, %r663, %r287;
	max.s32 	%r289, %r288, 0;
	cvt.u16.u32 	%rs292, %r289;
	sub.s32 	%r290, %r42, %r620;
	sub.s32 	%r291, %r43, %r640;
	max.s32 	%r292, %r290, %r291;
	max.s32 	%r293, %r292, 0;
	cvt.u16.u32 	%rs311, %r293;
	cvt.s32.s16 	%r294, %rs16;
	sub.s32 	%r295, %r294, %r620;
	cvt.s32.s16 	%r296, %rs54;
	sub.s32 	%r297, %r296, %r640;
	max.s32 	%r298, %r295, %r297;
	max.s32 	%r299, %r298, 0;
	cvt.u16.u32 	%rs330, %r299;
	cvt.s32.s16 	%r47, %r289;
	cvt.s32.s16 	%r48, %r293;
	cvt.s32.s16 	%r300, %r299;
	max.s32 	%r301, %r48, %r300;
	max.s32 	%r302, %r47, %r301;
	max.s32 	%r676, %r676, %r302;
	mov.u16 	%rs281, %rs5;
	mov.u16 	%rs282, %rs6;
	mov.u16 	%rs283, %rs7;
	mov.u16 	%rs284, %rs8;
	mov.u16 	%rs285, %rs9;
	mov.u16 	%rs286, %rs10;
	mov.u16 	%rs287, %rs11;
	mov.u16 	%rs288, %rs12;
	mov.u16 	%rs289, %rs13;
	mov.u16 	%rs290, %rs14;
	mov.u16 	%rs291, %rs15;
	mov.u16 	%rs300, %rs24;
	mov.u16 	%rs301, %rs25;
	mov.u16 	%rs302, %rs26;
	mov.u16 	%rs303, %rs27;
	mov.u16 	%rs304, %rs28;
	mov.u16 	%rs305, %rs29;
	mov.u16 	%rs306, %rs30;
	mov.u16 	%rs307, %rs31;
	mov.u16 	%rs308, %rs32;
	mov.u16 	%rs309, %rs33;
	mov.u16 	%rs310, %rs34;
	mov.u16 	%rs317, %rs3;
	mov.u16 	%rs319, %rs43;
	mov.u16 	%rs320, %rs44;
	mov.u16 	%rs321, %rs45;
	mov.u16 	%rs322, %rs46;
	mov.u16 	%rs323, %rs47;
	mov.u16 	%rs324, %rs48;
	mov.u16 	%rs325, %rs49;
	mov.u16 	%rs326, %rs50;
	mov.u16 	%rs327, %rs51;
	mov.u16 	%rs328, %rs52;
	mov.u16 	%rs329, %rs53;
	@%p33 bra 	$L__BB50_71;
	mov.b32 	%r664, -4;
	@%p20 bra 	$L__BB50_37;
	mov.u32 	%r304, %tid.x;
	mov.u32 	%r305, _ZZ16sw_kernel_affineILi32ELi608EEvPKhiPiS1_S2_iS2_iiE17s_query_seq_sdata;
	mad.lo.s32 	%r306, %r304, 19, %r305;
	ld.shared.u8 	%r307, [%r306+7];
	add.s32 	%r308, %r15, %r307;
	mov.u32 	%r309, _ZZ16sw_kernel_affineILi32ELi608EEvPKhiPiS1_S2_iS2_iiE17s_blosum62_matrix;
	add.s32 	%r310, %r309, %r308;
	ld.shared.s8 	%r664, [%r310];
$L__BB50_37:
	ld.param.u32 	%r641, [_Z16sw_kernel_affineILi32ELi608EEvPKhiPiS1_S2_iS2_ii_param_8];
	ld.param.u32 	%r621, [_Z16sw_kernel_affineILi32ELi608EEvPKhiPiS1_S2_iS2_ii_param_7];
	setp.eq.s32 	%p35, %r10, 8;
	max.s16 	%rs198, %rs35, %rs54;
	max.s16 	%rs199, %rs16, %rs198;
	cvt.s32.s16 	%r311, %rs199;
	add.s32 	%r312, %r664, %r311;
	max.s32 	%r313, %r312, 0;
	cvt.u16.u32 	%rs291, %r313;
	sub.s32 	%r314, %r47, %r621;
	sub.s32 	%r315, %r48, %r641;
	max.s32 	%r316, %r314, %r315;
	max.s32 	%r317, %r316, 0;
	cvt.u16.u32 	%rs310, %r317;
	cvt.s32.s16 	%r318, %rs15;
	sub.s32 	%r319, %r318, %r621;
	cvt.s32.s16 	%r320, %rs53;
	sub.s32 	%r321, %r320, %r641;
	max.s32 	%r322, %r319, %r321;
	max.s32 	%r323, %r322, 0;
	cvt.u16.u32 	%rs329, %r323;
	cvt.s32.s16 	%r52, %r313;
	cvt.s32.s16 	%r53, %r317;
	cvt.s32.s16 	%r324, %r323;
	max.s32 	%r325, %r53, %r324;
	max.s32 	%r326, %r52, %r325;
	max.s32 	%r676, %r676, %r326;
	mov.u16 	%rs281, %rs5;
	mov.u16 	%rs282, %rs6;
	mov.u16 	%rs283, %rs7;
	mov.u16 	%rs284, %rs8;
	mov.u16 	%rs285, %rs9;
	mov.u16 	%rs286, %rs10;
	mov.u16 	%rs287, %rs11;
	mov.u16 	%rs288, %rs12;
	mov.u16 	%rs289, %rs13;
	mov.u16 	%rs290, %rs14;
	mov.u16 	%rs300, %rs24;
	mov.u16 	%rs301, %rs25;
	mov.u16 	%rs302, %rs26;
	mov.u16 	%rs303, %rs27;
	mov.u16 	%rs304, %rs28;
	mov.u16 	%rs305, %rs29;
	mov.u16 	%rs306, %rs30;
	mov.u16 	%rs307, %rs31;
	mov.u16 	%rs308, %rs32;
	mov.u16 	%rs309, %rs33;
	mov.u16 	%rs317, %rs3;
	mov.u16 	%rs319, %rs43;
	mov.u16 	%rs320, %rs44;
	mov.u16 	%rs321, %rs45;
	mov.u16 	%rs322, %rs46;
	mov.u16 	%rs323, %rs47;
	mov.u16 	%rs324, %rs48;
	mov.u16 	%rs325, %rs49;
	mov.u16 	%rs326, %rs50;
	mov.u16 	%rs327, %rs51;
	mov.u16 	%rs328, %rs52;
	@%p35 bra 	$L__BB50_71;
	mov.b32 	%r665, -4;
	@%p20 bra 	$L__BB50_40;
	mov.u32 	%r328, %tid.x;
	mov.u32 	%r329, _ZZ16sw_kernel_affineILi32ELi608EEvPKhiPiS1_S2_iS2_iiE17s_query_seq_sdata;
	mad.lo.s32 	%r330, %r328, 19, %r329;
	ld.shared.u8 	%r331, [%r330+8];
	add.s32 	%r332, %r15, %r331;
	mov.u32 	%r333, _ZZ16sw_kernel_affineILi32ELi608EEvPKhiPiS1_S2_iS2_iiE17s_blosum62_matrix;
	add.s32 	%r334, %r333, %r332;
	ld.shared.s8 	%r665, [%r334];
$L__BB50_40:
	ld.param.u32 	%r642, [_Z16sw_kernel_affineILi32ELi608EEvPKhiPiS1_S2_iS2_ii_param_8];
	ld.param.u32 	%r622, [_Z16sw_kernel_affineILi32ELi608EEvPKhiPiS1_S2_iS2_ii_param_7];
	setp.eq.s32 	%p37, %r10, 9;
	max.s16 	%rs200, %rs34, %rs53;
	max.s16 	%rs201, %rs15, %rs200;
	cvt.s32.s16 	%r335, %rs201;
	add.s32 	%r336, %r665, %r335;
	max.s32 	%r337, %r336, 0;
	cvt.u16.u32 	%rs290, %r337;
	sub.s32 	%r338, %r52, %r622;
	sub.s32 	%r339, %r53, %r642;
	max.s32 	%r340, %r338, %r339;
	max.s32 	%r341, %r340, 0;
	cvt.u16.u32 	%rs309, %r341;
	cvt.s32.s16 	%r342, %rs14;
	sub.s32 	%r343, %r342, %r622;
	cvt.s32.s16 	%r344, %rs52;
	sub.s32 	%r345, %r344, %r642;
	max.s32 	%r346, %r343, %r345;
	max.s32 	%r347, %r346, 0;
	cvt.u16.u32 	%rs328, %r347;
	cvt.s32.s16 	%r57, %r337;
	cvt.s32.s16 	%r58, %r341;
	cvt.s32.s16 	%r348, %r347;
	max.s32 	%r349, %r58, %r348;
	max.s32 	%r350, %r57, %r349;
	max.s32 	%r676, %r676, %r350;
	mov.u16 	%rs281, %rs5;
	mov.u16 	%rs282, %rs6;
	mov.u16 	%rs283, %rs7;
	mov.u16 	%rs284, %rs8;
	mov.u16 	%rs285, %rs9;
	mov.u16 	%rs286, %rs10;
	mov.u16 	%rs287, %rs11;
	mov.u16 	%rs288, %rs12;
	mov.u16 	%rs289, %rs13;
	mov.u16 	%rs300, %rs24;
	mov.u16 	%rs301, %rs25;
	mov.u16 	%rs302, %rs26;
	mov.u16 	%rs303, %rs27;
	mov.u16 	%rs304, %rs28;
	mov.u16 	%rs305, %rs29;
	mov.u16 	%rs306, %rs30;
	mov.u16 	%rs307, %rs31;
	mov.u16 	%rs308, %rs32;
	mov.u16 	%rs317, %rs3;
	mov.u16 	%rs319, %rs43;
	mov.u16 	%rs320, %rs44;
	mov.u16 	%rs321, %rs45;
	mov.u16 	%rs322, %rs46;
	mov.u16 	%rs323, %rs47;
	mov.u16 	%rs324, %rs48;
	mov.u16 	%rs325, %rs49;
	mov.u16 	%rs326, %rs50;
	mov.u16 	%rs327, %rs51;
	@%p37 bra 	$L__BB50_71;
	mov.b32 	%r666, -4;
	@%p20 bra 	$L__BB50_43;
	mov.u32 	%r352, %tid.x;
	mov.u32 	%r353, _ZZ16sw_kernel_affineILi32ELi608EEvPKhiPiS1_S2_iS2_iiE17s_query_seq_sdata;
	mad.lo.s32 	%r354, %r352, 19, %r353;
	ld.shared.u8 	%r355, [%r354+9];
	add.s32 	%r356, %r15, %r355;
	mov.u32 	%r357, _ZZ16sw_kernel_affineILi32ELi608EEvPKhiPiS1_S2_iS2_iiE17s_blosum62_matrix;
	add.s32 	%r358, %r357, %r356;
	ld.shared.s8 	%r666, [%r358];
$L__BB50_43:
	ld.param.u32 	%r643, [_Z16sw_kernel_affineILi32ELi608EEvPKhiPiS1_S2_iS2_ii_param_8];
	ld.param.u32 	%r623, [_Z16sw_kernel_affineILi32ELi608EEvPKhiPiS1_S2_iS2_ii_param_7];
	setp.eq.s32 	%p39, %r10, 10;
	max.s16 	%rs202, %rs33, %rs52;
	max.s16 	%rs203, %rs14, %rs202;
	cvt.s32.s16 	%r359, %rs203;
	add.s32 	%r360, %r666, %r359;
	max.s32 	%r361, %r360, 0;
	cvt.u16.u32 	%rs289, %r361;
	sub.s32 	%r362, %r57, %r623;
	sub.s32 	%r363, %r58, %r643;
	max.s32 	%r364, %r362, %r363;
	max.s32 	%r365, %r364, 0;
	cvt.u16.u32 	%rs308, %r365;
	cvt.s32.s16 	%r366, %rs13;
	sub.s32 	%r367, %r366, %r623;
	cvt.s32.s16 	%r368, %rs51;
	sub.s32 	%r369, %r368, %r643;
	max.s32 	%r370, %r367, %r369;
	max.s32 	%r371, %r370, 0;
	cvt.u16.u32 	%rs327, %r371;
	cvt.s32.s16 	%r62, %r361;
	cvt.s32.s16 	%r63, %r365;
	cvt.s32.s16 	%r372, %r371;
	max.s32 	%r373, %r63, %r372;
	max.s32 	%r374, %r62, %r373;
	max.s32 	%r676, %r676, %r374;
	mov.u16 	%rs281, %rs5;
	mov.u16 	%rs282, %rs6;
	mov.u16 	%rs283, %rs7;
	mov.u16 	%rs284, %rs8;
	mov.u16 	%rs285, %rs9;
	mov.u16 	%rs286, %rs10;
	mov.u16 	%rs287, %rs11;
	mov.u16 	%rs288, %rs12;
	mov.u16 	%rs300, %rs24;
	mov.u16 	%rs301, %rs25;
	mov.u16 	%rs302, %rs26;
	mov.u16 	%rs303, %rs27;
	mov.u16 	%rs304, %rs28;
	mov.u16 	%rs305, %rs29;
	mov.u16 	%rs306, %rs30;
	mov.u16 	%rs307, %rs31;
	mov.u16 	%rs317, %rs3;
	mov.u16 	%rs319, %rs43;
	mov.u16 	%rs320, %rs44;
	mov.u16 	%rs321, %rs45;
	mov.u16 	%rs322, %rs46;
	mov.u16 	%rs323, %rs47;
	mov.u16 	%rs324, %rs48;
	mov.u16 	%rs325, %rs49;
	mov.u16 	%rs326, %rs50;
	@%p39 bra 	$L__BB50_71;
	mov.b32 	%r667, -4;
	@%p20 bra 	$L__BB50_46;
	mov.u32 	%r376, %tid.x;
	mov.u32 	%r377, _ZZ16sw_kernel_affineILi32ELi608EEvPKhiPiS1_S2_iS2_iiE17s_query_seq_sdata;
	mad.lo.s32 	%r378, %r376, 19, %r377;
	ld.shared.u8 	%r379, [%r378+10];
	add.s32 	%r380, %r15, %r379;
	mov.u32 	%r381, _ZZ16sw_kernel_affineILi32ELi608EEvPKhiPiS1_S2_iS2_iiE17s_blosum62_matrix;
	add.s32 	%r382, %r381, %r380;
	ld.shared.s8 	%r667, [%r382];
$L__BB50_46:
	ld.param.u32 	%r644, [_Z16sw_kernel_affineILi32ELi608EEvPKhiPiS1_S2_iS2_ii_param_8];
	ld.param.u32 	%r624, [_Z16sw_kernel_affineILi32ELi608EEvPKhiPiS1_S2_iS2_ii_param_7];
	setp.eq.s32 	%p41, %r10, 11;
	max.s16 	%rs204, %rs32, %rs51;
	max.s16 	%rs205, %rs13, %rs204;
	cvt.s32.s16 	%r383, %rs205;
	add.s32 	%r384, %r667, %r383;
	max.s32 	%r385, %r384, 0;
	cvt.u16.u32 	%rs288, %r385;
	sub.s32 	%r386, %r62, %r624;
	sub.s32 	%r387, %r63, %r644;
	max.s32 	%r388, %r386, %r387;
	max.s32 	%r389, %r388, 0;
	cvt.u16.u32 	%rs307, %r389;
	cvt.s32.s16 	%r390, %rs12;
	sub.s32 	%r391, %r390, %r624;
	cvt.s32.s16 	%r392, %rs50;
	sub.s32 	%r393, %r392, %r644;
	max.s32 	%r394, %r391, %r393;
	max.s32 	%r395, %r394, 0;
	cvt.u16.u32 	%rs326, %r395;
	cvt.s32.s16 	%r67, %r385;
	cvt.s32.s16 	%r68, %r389;
	cvt.s32.s16 	%r396, %r395;
	max.s32 	%r397, %r68, %r396;
	max.s32 	%r398, %r67, %r397;
	max.s32 	%r676, %r676, %r398;
	mov.u16 	%rs281, %rs5;
	mov.u16 	%rs282, %rs6;
	mov.u16 	%rs283, %rs7;
	mov.u16 	%rs284, %rs8;
	mov.u16 	%rs285, %rs9;
	mov.u16 	%rs286, %rs10;
	mov.u16 	%rs287, %rs11;
	mov.u16 	%rs300, %rs24;
	mov.u16 	%rs301, %rs25;
	mov.u16 	%rs302, %rs26;
	mov.u16 	%rs303, %rs27;
	mov.u16 	%rs304, %rs28;
	mov.u16 	%rs305, %rs29;
	mov.u16 	%rs306, %rs30;
	mov.u16 	%rs317, %rs3;
	mov.u16 	%rs319, %rs43;
	mov.u16 	%rs320, %rs44;
	mov.u16 	%rs321, %rs45;
	mov.u16 	%rs322, %rs46;
	mov.u16 	%rs323, %rs47;
	mov.u16 	%rs324, %rs48;
	mov.u16 	%rs325, %rs49;
	@%p41 bra 	$L__BB50_71;
	mov.b32 	%r668, -4;
	@%p20 bra 	$L__BB50_49;
	mov.u32 	%r400, %tid.x;
	mov.u32 	%r401, _ZZ16sw_kernel_affineILi32ELi608EEvPKhiPiS1_S2_iS2_iiE17s_query_seq_sdata;
	mad.lo.s32 	%r402, %r400, 19, %r401;
	ld.shared.u8 	%r403, [%r402+11];
	add.s32 	%r404, %r15, %r403;
	mov.u32 	%r405, _ZZ16sw_kernel_affineILi32ELi608EEvPKhiPiS1_S2_iS2_iiE17s_blosum62_matrix;
	add.s32 	%r406, %r405, %r404;
	ld.shared.s8 	%r668, [%r406];
$L__BB50_49:
	ld.param.u32 	%r645, [_Z16sw_kernel_affineILi32ELi608EEvPKhiPiS1_S2_iS2_ii_param_8];
	ld.param.u32 	%r625, [_Z16sw_kernel_affineILi32ELi608EEvPKhiPiS1_S2_iS2_ii_param_7];
	setp.eq.s32 	%p43, %r10, 12;
	max.s16 	%rs206, %rs31, %rs50;
	max.s16 	%rs207, %rs12, %rs206;
	cvt.s32.s16 	%r407, %rs207;
	add.s32 	%r408, %r668, %r407;
	max.s32 	%r409, %r408, 0;
	cvt.u16.u32 	%rs287, %r409;
	sub.s32 	%r410, %r67, %r625;
	sub.s32 	%r411, %r68, %r645;
	max.s32 	%r412, %r410, %r411;
	max.s32 	%r413, %r412, 0;
	cvt.u16.u32 	%rs306, %r413;
	cvt.s32.s16 	%r414, %rs11;
	sub.s32 	%r415, %r414, %r625;
	cvt.s32.s16 	%r416, %rs49;
	sub.s32 	%r417, %r416, %r645;
	max.s32 	%r418, %r415, %r417;
	max.s32 	%r419, %r418, 0;
	cvt.u16.u32 	%rs325, %r419;
	cvt.s32.s16 	%r72, %r409;
	cvt.s32.s16 	%r73, %r413;
	cvt.s32.s16 	%r420, %r419;
	max.s32 	%r421, %r73, %r420;
	max.s32 	%r422, %r72, %r421;
	max.s32 	%r676, %r676, %r422;
	mov.u16 	%rs281, %rs5;
	mov.u16 	%rs282, %rs6;
	mov.u16 	%rs283, %rs7;
	mov.u16 	%rs284, %rs8;
	mov.u16 	%rs285, %rs9;
	mov.u16 	%rs286, %rs10;
	mov.u16 	%rs300, %rs24;
	mov.u16 	%rs301, %rs25;
	mov.u16 	%rs302, %rs26;
	mov.u16 	%rs303, %rs27;
	mov.u16 	%rs304, %rs28;
	mov.u16 	%rs305, %rs29;
	mov.u16 	%rs317, %rs3;
	mov.u16 	%rs319, %rs43;
	mov.u16 	%rs320, %rs44;
	mov.u16 	%rs321, %rs45;
	mov.u16 	%rs322, %rs46;
	mov.u16 	%rs323, %rs47;
	mov.u16 	%rs324, %rs48;
	@%p43 bra 	$L__BB50_71;
	mov.b32 	%r669, -4;
	@%p20 bra 	$L__BB50_52;
	mov.u32 	%r424, %tid.x;
	mov.u32 	%r425, _ZZ16sw_kernel_affineILi32ELi608EEvPKhiPiS1_S2_iS2_iiE17s_query_seq_sdata;
	mad.lo.s32 	%r426, %r424, 19, %r425;
	ld.shared.u8 	%r427, [%r426+12];
	add.s32 	%r428, %r15, %r427;
	mov.u32 	%r429, _ZZ16sw_kernel_affineILi32ELi608EEvPKhiPiS1_S2_iS2_iiE17s_blosum62_matrix;
	add.s32 	%r430, %r429, %r428;
	ld.shared.s8 	%r669, [%r430];
$L__BB50_52:
	ld.param.u32 	%r646, [_Z16sw_kernel_affineILi32ELi608EEvPKhiPiS1_S2_iS2_ii_param_8];
	ld.param.u32 	%r626, [_Z16sw_kernel_affineILi32ELi608EEvPKhiPiS1_S2_iS2_ii_param_7];
	setp.eq.s32 	%p45, %r10, 13;
	max.s16 	%rs208, %rs30, %rs49;
	max.s16 	%rs209, %rs11, %rs208;
	cvt.s32.s16 	%r431, %rs209;
	add.s32 	%r432, %r669, %r431;
	max.s32 	%r433, %r432, 0;
	cvt.u16.u32 	%rs286, %r433;
	sub.s32 	%r434, %r72, %r626;
	sub.s32 	%r435, %r73, %r646;
	max.s32 	%r436, %r434, %r435;
	max.s32 	%r437, %r436, 0;
	cvt.u16.u32 	%rs305, %r437;
	cvt.s32.s16 	%r438, %rs10;
	sub.s32 	%r439, %r438, %r626;
	cvt.s32.s16 	%r440, %rs48;
	sub.s32 	%r441, %r440, %r646;
	max.s32 	%r442, %r439, %r441;
	max.s32 	%r443, %r442, 0;
	cvt.u16.u32 	%rs324, %r443;
	cvt.s32.s16 	%r77, %r433;
	cvt.s32.s16 	%r78, %r437;
	cvt.s32.s16 	%r444, %r443;
	max.s32 	%r445, %r78, %r444;
	max.s32 	%r446, %r77, %r445;
	max.s32 	%r676, %r676, %r446;
	mov.u16 	%rs281, %rs5;
	mov.u16 	%rs282, %rs6;
	mov.u16 	%rs283, %rs7;
	mov.u16 	%rs284, %rs8;
	mov.u16 	%rs285, %rs9;
	mov.u16 	%rs300, %rs24;
	mov.u16 	%rs301, %rs25;
	mov.u16 	%rs302, %rs26;
	mov.u16 	%rs303, %rs27;
	mov.u16 	%rs304, %rs28;
	mov.u16 	%rs317, %rs3;
	mov.u16 	%rs319, %rs43;
	mov.u16 	%rs320, %rs44;
	mov.u16 	%rs321, %rs45;
	mov.u16 	%rs322, %rs46;
	mov.u16 	%rs323, %rs47;
	@%p45 bra 	$L__BB50_71;
	mov.b32 	%r670, -4;
	@%p20 bra 	$L__BB50_55;
	mov.u32 	%r448, %tid.x;
	mov.u32 	%r449, _ZZ16sw_kernel_affineILi32ELi608EEvPKhiPiS1_S2_iS2_iiE17s_query_seq_sdata;
	mad.lo.s32 	%r450, %r448, 19, %r449;
	ld.shared.u8 	%r451, [%r450+13];
	add.s32 	%r452, %r15, %r451;
	mov.u32 	%r453, _ZZ16sw_kernel_affineILi32ELi608EEvPKhiPiS1_S2_iS2_iiE17s_blosum62_matrix;
	add.s32 	%r454, %r453, %r452;
	ld.shared.s8 	%r670, [%r454];
$L__BB50_55:
	ld.param.u32 	%r647, [_Z16sw_kernel_affineILi32ELi608EEvPKhiPiS1_S2_iS2_ii_param_8];
	ld.param.u32 	%r627, [_Z16sw_kernel_affineILi32ELi608EEvPKhiPiS1_S2_iS2_ii_param_7];
	setp.eq.s32 	%p47, %r10, 14;
	max.s16 	%rs210, %rs29, %rs48;
	max.s16 	%rs211, %rs10, %rs210;
	cvt.s32.s16 	%r455, %rs211;
	add.s32 	%r456, %r670, %r455;
	max.s32 	%r457, %r456, 0;
	cvt.u16.u32 	%rs285, %r457;
	sub.s32 	%r458, %r77, %r627;
	sub.s32 	%r459, %r78, %r647;
	max.s32 	%r460, %r458, %r459;
	max.s32 	%r461, %r460, 0;
	cvt.u16.u32 	%rs304, %r461;
	cvt.s32.s16 	%r462, %rs9;
	sub.s32 	%r463, %r462, %r627;
	cvt.s32.s16 	%r464, %rs47;
	sub.s32 	%r465, %r464, %r647;
	max.s32 	%r466, %r463, %r465;
	max.s32 	%r467, %r466, 0;
	cvt.u16.u32 	%rs323, %r467;
	cvt.s32.s16 	%r82, %r457;
	cvt.s32.s16 	%r83, %r461;
	cvt.s32.s16 	%r468, %r467;
	max.s32 	%r469, %r83, %r468;
	max.s32 	%r470, %r82, %r469;
	max.s32 	%r676, %r676, %r470;
	mov.u16 	%rs281, %rs5;
	mov.u16 	%rs282, %rs6;
	mov.u16 	%rs283, %rs7;
	mov.u16 	%rs284, %rs8;
	mov.u16 	%rs300, %rs24;
	mov.u16 	%rs301, %rs25;
	mov.u16 	%rs302, %rs26;
	mov.u16 	%rs303, %rs27;
	mov.u16 	%rs317, %rs3;
	mov.u16 	%rs319, %rs43;
	mov.u16 	%rs320, %rs44;
	mov.u16 	%rs321, %rs45;
	mov.u16 	%rs322, %rs46;
	@%p47 bra 	$L__BB50_71;
	mov.b32 	%r671, -4;
	@%p20 bra 	$L__BB50_58;
	mov.u32 	%r472, %tid.x;
	mov.u32 	%r473, _ZZ16sw_kernel_affineILi32ELi608EEvPKhiPiS1_S2_iS2_iiE17s_query_seq_sdata;
	mad.lo.s32 	%r474, %r472, 19, %r473;
	ld.shared.u8 	%r475, [%r474+14];
	add.s32 	%r476, %r15, %r475;
	mov.u32 	%r477, _ZZ16sw_kernel_affineILi32ELi608EEvPKhiPiS1_S2_iS2_iiE17s_blosum62_matrix;
	add.s32 	%r478, %r477, %r476;
	ld.shared.s8 	%r671, [%r478];
$L__BB50_58:
	ld.param.u32 	%r648, [_Z16sw_kernel_affineILi32ELi608EEvPKhiPiS1_S2_iS2_ii_param_8];
	ld.param.u32 	%r628, [_Z16sw_kernel_affineILi32ELi608EEvPKhiPiS1_S2_iS2_ii_param_7];
	setp.eq.s32 	%p49, %r10, 15;
	max.s16 	%rs212, %rs28, %rs47;
	max.s16 	%rs213, %rs9, %rs212;
	cvt.s32.s16 	%r479, %rs213;
	add.s32 	%r480, %r671, %r479;
	max.s32 	%r481, %r480, 0;
	cvt.u16.u32 	%rs284, %r481;
	sub.s32 	%r482, %r82, %r628;
	sub.s32 	%r483, %r83, %r648;
	max.s32 	%r484, %r482, %r483;
	max.s32 	%r485, %r484, 0;
	cvt.u16.u32 	%rs303, %r485;
	cvt.s32.s16 	%r486, %rs8;
	sub.s32 	%r487, %r486, %r628;
	cvt.s32.s16 	%r488, %rs46;
	sub.s32 	%r489, %r488, %r648;
	max.s32 	%r490, %r487, %r489;
	max.s32 	%r491, %r490, 0;
	cvt.u16.u32 	%rs322, %r491;
	cvt.s32.s16 	%r87, %r481;
	cvt.s32.s16 	%r88, %r485;
	cvt.s32.s16 	%r492, %r491;
	max.s32 	%r493, %r88, %r492;
	max.s32 	%r494, %r87, %r493;
	max.s32 	%r676, %r676, %r494;
	mov.u16 	%rs281, %rs5;
	mov.u16 	%rs282, %rs6;
	mov.u16 	%rs283, %rs7;
	mov.u16 	%rs300, %rs24;
	mov.u16 	%rs301, %rs25;
	mov.u16 	%rs302, %rs26;
	mov.u16 	%rs317, %rs3;
	mov.u16 	%rs319, %rs43;
	mov.u16 	%rs320, %rs44;
	mov.u16 	%rs321, %rs45;
	@%p49 bra 	$L__BB50_71;
	mov.b32 	%r672, -4;
	@%p20 bra 	$L__BB50_61;
	mov.u32 	%r496, %tid.x;
	mov.u32 	%r497, _ZZ16sw_kernel_affineILi32ELi608EEvPKhiPiS1_S2_iS2_iiE17s_query_seq_sdata;
	mad.lo.s32 	%r498, %r496, 19, %r497;
	ld.shared.u8 	%r499, [%r498+15];
	add.s32 	%r500, %r15, %r499;
	mov.u32 	%r501, _ZZ16sw_kernel_affineILi32ELi608EEvPKhiPiS1_S2_iS2_iiE17s_blosum62_matrix;
	add.s32 	%r502, %r501, %r500;
	ld.shared.s8 	%r672, [%r502];
$L__BB50_61:
	ld.param.u32 	%r649, [_Z16sw_kernel_affineILi32ELi608EEvPKhiPiS1_S2_iS2_ii_param_8];
	ld.param.u32 	%r629, [_Z16sw_kernel_affineILi32ELi608EEvPKhiPiS1_S2_iS2_ii_param_7];
	setp.eq.s32 	%p51, %r10, 16;
	max.s16 	%rs214, %rs27, %rs46;
	max.s16 	%rs215, %rs8, %rs214;
	cvt.s32.s16 	%r503, %rs215;
	add.s32 	%r504, %r672, %r503;
	max.s32 	%r505, %r504, 0;
	cvt.u16.u32 	%rs283, %r505;
	sub.s32 	%r506, %r87, %r629;
	sub.s32 	%r507, %r88, %r649;
	max.s32 	%r508, %r506, %r507;
	max.s32 	%r509, %r508, 0;
	cvt.u16.u32 	%rs302, %r509;
	cvt.s32.s16 	%r510, %rs7;
	sub.s32 	%r511, %r510, %r629;
	cvt.s32.s16 	%r512, %rs45;
	sub.s32 	%r513, %r512, %r649;
	max.s32 	%r514, %r511, %r513;
	max.s32 	%r515, %r514, 0;
	cvt.u16.u32 	%rs321, %r515;
	cvt.s32.s16 	%r92, %r505;
	cvt.s32.s16 	%r93, %r509;
	cvt.s32.s16 	%r516, %r515;
	max.s32 	%r517, %r93, %r516;
	max.s32 	%r518, %r92, %r517;
	max.s32 	%r676, %r676, %r518;
	mov.u16 	%rs281, %rs5;
	mov.u16 	%rs282, %rs6;
	mov.u16 	%rs300, %rs24;
	mov.u16 	%rs301, %rs25;
	mov.u16 	%rs317, %rs3;
	mov.u16 	%rs319, %rs43;
	mov.u16 	%rs320, %rs44;
	@%p51 bra 	$L__BB50_71;
	mov.b32 	%r673, -4;
	@%p20 bra 	$L__BB50_64;
	mov.u32 	%r520, %tid.x;
	mov.u32 	%r521, _ZZ16sw_kernel_affineILi32ELi608EEvPKhiPiS1_S2_iS2_iiE17s_query_seq_sdata;
	mad.lo.s32 	%r522, %r520, 19, %r521;
	ld.shared.u8 	%r523, [%r522+16];
	add.s32 	%r524, %r15, %r523;
	mov.u32 	%r525, _ZZ16sw_kernel_affineILi32ELi608EEvPKhiPiS1_S2_iS2_iiE17s_blosum62_matrix;
	add.s32 	%r526, %r525, %r524;
	ld.shared.s8 	%r673, [%r526];
$L__BB50_64:
	ld.param.u32 	%r650, [_Z16sw_kernel_affineILi32ELi608EEvPKhiPiS1_S2_iS2_ii_param_8];
	ld.param.u32 	%r630, [_Z16sw_kernel_affineILi32ELi608EEvPKhiPiS1_S2_iS2_ii_param_7];
	setp.eq.s32 	%p53, %r10, 17;
	max.s16 	%rs216, %rs26, %rs45;
	max.s16 	%rs217, %rs7, %rs216;
	cvt.s32.s16 	%r527, %rs217;
	add.s32 	%r528, %r673, %r527;
	max.s32 	%r529, %r528, 0;
	cvt.u16.u32 	%rs282, %r529;
	sub.s32 	%r530, %r92, %r630;
	sub.s32 	%r531, %r93, %r650;
	max.s32 	%r532, %r530, %r531;
	max.s32 	%r533, %r532, 0;
	cvt.u16.u32 	%rs301, %r533;
	cvt.s32.s16 	%r534, %rs6;
	sub.s32 	%r535, %r534, %r630;
	cvt.s32.s16 	%r536, %rs44;
	sub.s32 	%r537, %r536, %r650;
	max.s32 	%r538, %r535, %r537;
	max.s32 	%r539, %r538, 0;
	cvt.u16.u32 	%rs320, %r539;
	cvt.s32.s16 	%r97, %r529;
	cvt.s32.s16 	%r98, %r533;
	cvt.s32.s16 	%r540, %r539;
	max.s32 	%r541, %r98, %r540;
	max.s32 	%r542, %r97, %r541;
	max.s32 	%r676, %r676, %r542;
	mov.u16 	%rs281, %rs5;
	mov.u16 	%rs300, %rs24;
	mov.u16 	%rs317, %rs3;
	mov.u16 	%rs319, %rs43;
	@%p53 bra 	$L__BB50_71;
	mov.b32 	%r674, -4;
	@%p20 bra 	$L__BB50_67;
	mov.u32 	%r544, %tid.x;
	mov.u32 	%r545, _ZZ16sw_kernel_affineILi32ELi608EEvPKhiPiS1_S2_iS2_iiE17s_query_seq_sdata;
	mad.lo.s32 	%r546, %r544, 19, %r545;
	ld.shared.u8 	%r547, [%r546+17];
	add.s32 	%r548, %r15, %r547;
	mov.u32 	%r549, _ZZ16sw_kernel_affineILi32ELi608EEvPKhiPiS1_S2_iS2_iiE17s_blosum62_matrix;
	add.s32 	%r550, %r549, %r548;
	ld.shared.s8 	%r674, [%r550];
$L__BB50_67:
	ld.param.u32 	%r651, [_Z16sw_kernel_affineILi32ELi608EEvPKhiPiS1_S2_iS2_ii_param_8];
	ld.param.u32 	%r631, [_Z16sw_kernel_affineILi32ELi608EEvPKhiPiS1_S2_iS2_ii_param_7];
	setp.eq.s32 	%p55, %r10, 18;
	max.s16 	%rs218, %rs25, %rs44;
	max.s16 	%rs219, %rs6, %rs218;
	cvt.s32.s16 	%r551, %rs219;
	add.s32 	%r552, %r674, %r551;
	max.s32 	%r553, %r552, 0;
	cvt.u16.u32 	%rs281, %r553;
	sub.s32 	%r554, %r97, %r631;
	sub.s32 	%r555, %r98, %r651;
	max.s32 	%r556, %r554, %r555;
	max.s32 	%r557, %r556, 0;
	cvt.u16.u32 	%rs300, %r557;
	cvt.s32.s16 	%r558, %rs5;
	sub.s32 	%r559, %r558, %r631;
	cvt.s32.s16 	%r560, %rs43;
	sub.s32 	%r561, %r560, %r651;
	max.s32 	%r562, %r559, %r561;
	max.s32 	%r563, %r562, 0;
	cvt.u16.u32 	%rs319, %r563;
	cvt.s32.s16 	%r102, %r553;
	cvt.s32.s16 	%r103, %r557;
	cvt.s32.s16 	%r564, %r563;
	max.s32 	%r565, %r103, %r564;
	max.s32 	%r566, %r102, %r565;
	max.s32 	%r676, %r676, %r566;
	mov.u16 	%rs317, %rs3;
	@%p55 bra 	$L__BB50_71;
	mov.b32 	%r675, -4;
	@%p20 bra 	$L__BB50_70;
	mov.u32 	%r568, %tid.x;
	mov.u32 	%r569, _ZZ16sw_kernel_affineILi32ELi608EEvPKhiPiS1_S2_iS2_iiE17s_query_seq_sdata;
	mad.lo.s32 	%r570, %r568, 19, %r569;
	ld.shared.u8 	%r571, [%r570+18];
	add.s32 	%r572, %r15, %r571;
	mov.u32 	%r573, _ZZ16sw_kernel_affineILi32ELi608EEvPKhiPiS1_S2_iS2_iiE17s_blosum62_matrix;
	add.s32 	%r574, %r573, %r572;
	ld.shared.s8 	%r675, [%r574];
$L__BB50_70:
	ld.param.u32 	%r652, [_Z16sw_kernel_affineILi32ELi608EEvPKhiPiS1_S2_iS2_ii_param_8];
	ld.param.u32 	%r632, [_Z16sw_kernel_affineILi32ELi608EEvPKhiPiS1_S2_iS2_ii_param_7];
	max.s16 	%rs220, %rs24, %rs43;
	max.s16 	%rs221, %rs5, %rs220;
	cvt.s32.s16 	%r575, %rs221;
	add.s32 	%r576, %r675, %r575;
	max.s32 	%r577, %r576, 0;
	cvt.u16.u32 	%rs118, %r577;
	sub.s32 	%r578, %r102, %r632;
	sub.s32 	%r579, %r103, %r652;
	max.s32 	%r580, %r578, %r579;
	max.s32 	%r581, %r580, 0;
	cvt.u16.u32 	%rs299, %r581;
	cvt.s32.s16 	%r582, %rs280;
	sub.s32 	%r583, %r582, %r632;
	cvt.s32.s16 	%r584, %rs318;
	sub.s32 	%r585, %r584, %r652;
	max.s32 	%r586, %r583, %r585;
	max.s32 	%r587, %r586, 0;
	cvt.u16.u32 	%rs318, %r587;
	cvt.s32.s16 	%r588, %r577;
	cvt.s32.s16 	%r589, %r581;
	cvt.s32.s16 	%r590, %r587;
	max.s32 	%r591, %r589, %r590;
	max.s32 	%r592, %r588, %r591;
	max.s32 	%r676, %r676, %r592;
	mov.u16 	%rs280, %rs118;
	mov.u16 	%rs317, %rs3;
$L__BB50_71:
	add.s32 	%r655, %r655, 1;
	add.s64 	%rd40, %rd40, 1;
	setp.ne.s32 	%p57, %r655, -1;
	@%p57 bra 	$L__BB50_13;
$L__BB50_72:
	mov.u32 	%r111, %tid.x;
	shl.b32 	%r593, %r111, 2;
	mov.u32 	%r594, _ZZ16sw_kernel_affineILi32ELi608EEvPKhiPiS1_S2_iS2_iiE17s_reduction_array;
	add.s32 	%r112, %r594, %r593;
	st.shared.u32 	[%r112], %r676;
	bar.warp.sync 	-1;
	setp.gt.u32 	%p58, %r111, 15;
	@%p58 bra 	$L__BB50_74;
	ld.shared.u32 	%r595, [%r112];
	ld.shared.u32 	%r596, [%r112+64];
	max.s32 	%r597, %r595, %r596;
	st.shared.u32 	[%r112], %r597;
$L__BB50_74:
	bar.warp.sync 	-1;
	setp.gt.u32 	%p59, %r111, 7;
	@%p59 bra 	$L__BB50_76;
	ld.shared.u32 	%r598, [%r112];
	ld.shared.u32 	%r599, [%r112+32];
	max.s32 	%r600, %r598, %r599;
	st.shared.u32 	[%r112], %r600;
$L__BB50_76:
	bar.warp.sync 	-1;
	setp.gt.u32 	%p60, %r111, 3;
	@%p60 bra 	$L__BB50_78;
	ld.shared.u32 	%r601, [%r112];
	ld.shared.u32 	%r602, [%r112+16];
	max.s32 	%r603, %r601, %r602;
	st.shared.u32 	[%r112], %r603;
$L__BB50_78:
	bar.warp.sync 	-1;
	setp.gt.u32 	%p61, %r111, 1;
	@%p61 bra 	$L__BB50_80;
	ld.shared.u32 	%r604, [%r112];
	ld.shared.u32 	%r605, [%r112+8];
	max.s32 	%r606, %r604, %r605;
	st.shared.u32 	[%r112], %r606;
$L__BB50_80:
	bar.warp.sync 	-1;
	setp.ne.s32 	%p62, %r111, 0;
	@%p62 bra 	$L__BB50_82;
	ld.shared.u32 	%r607, [%r112];
	ld.shared.u32 	%r608, [_ZZ16sw_kernel_affineILi32ELi608EEvPKhiPiS1_S2_iS2_iiE17s_reduction_array+4];
	max.s32 	%r609, %r607, %r608;
	st.shared.u32 	[%r112], %r609;
$L__BB50_82:
	setp.ne.s32 	%p63, %r111, 0;
	bar.warp.sync 	-1;
	@%p63 bra 	$L__BB50_84;
	ld.param.u64 	%rd37, [_Z16sw_kernel_affineILi32ELi608EEvPKhiPiS1_S2_iS2_ii_param_6];
	mov.u32 	%r610, %ctaid.x;
	ld.shared.u32 	%r611, [_ZZ16sw_kernel_affineILi32ELi608EEvPKhiPiS1_S2_iS2_iiE17s_reduction_array];
	cvta.to.global.u64 	%rd32, %rd37;
	mul.wide.u32 	%rd33, %r610, 4;
	add.s64 	%rd34, %rd32, %rd33;
	st.global.u32 	[%rd34], %r611;
$L__BB50_84:
	bar.sync 	0;
$L__BB50_85:
	ret;

}
	// .globl	_Z16sw_kernel_affineILi32ELi640EEvPKhiPiS1_S2_iS2_ii
.visible .entry _Z16sw_kernel_affineILi32ELi640EEvPKhiPiS1_S2_iS2_ii(
	.param .u64 .ptr .align 1 _Z16sw_kernel_affineILi32ELi640EEvPKhiPiS1_S2_iS2_ii_param_0,
	.param .u32 _Z16sw_kernel_affineILi32ELi640EEvPKhiPiS1_S2_iS2_ii_param_1,
	.param .u64 .ptr .align 1 _Z16sw_kernel_affineILi32ELi640EEvPKhiPiS1_S2_iS2_ii_param_2,
	.param .u64 .ptr .align 1 _Z16sw_kernel_affineILi32ELi640EEvPKhiPiS1_S2_iS2_ii_param_3,
	.param .u64 .ptr .align 1 _Z16sw_kernel_affineILi32ELi640EEvPKhiPiS1_S2_iS2_ii_param_4,
	.param .u32 _Z16sw_kernel_affineILi32ELi640EEvPKhiPiS1_S2_iS2_ii_param_5,
	.param .u64 .ptr .align 1 _Z16sw_kernel_affineILi32ELi640EEvPKhiPiS1_S2_iS2_ii_param_6,
	.param .u32 _Z16sw_kernel_affineILi32ELi640EEvPKhiPiS1_S2_iS2_ii_param_7,
	.param .u32 _Z16sw_kernel_affineILi32ELi640EEvPKhiPiS1_S2_iS2_ii_param_8
)
{
	.reg .pred 	%p<66>;
	.reg .b16 	%rs<354>;
	.reg .b32 	%r<607>;
	.reg .b64 	%rd<41>;
	// demoted variable
	.shared .align 1 .b8 _ZZ16sw_kernel_affineILi32ELi640EEvPKhiPiS1_S2_iS2_iiE17s_blosum62_matrix[400];
	// demoted variable
	.shared .align 1 .b8 _ZZ16sw_kernel_affineILi32ELi640EEvPKhiPiS1_S2_iS2_iiE17s_query_seq_sdata[640];
	// demoted variable
	.shared .align 4 .b8 _ZZ16sw_kernel_affineILi32ELi640EEvPKhiPiS1_S2_iS2_iiE17s_reduction_array[128];
	ld.param.u64 	%rd11, [_Z16sw_kernel_affineILi32ELi640EEvPKhiPiS1_S2_iS2_ii_param_0];
	ld.param.u32 	%r118, [_Z16sw_kernel_affineILi32ELi640EEvPKhiPiS1_S2_iS2_ii_param_1];
	ld.param.u64 	%rd12, [_Z16sw_kernel_affineILi32ELi640EEvPKhiPiS1_S2_iS2_ii_param_2];
	ld.param.u64 	%rd13, [_Z16sw_kernel_affineILi32ELi640EEvPKhiPiS1_S2_iS2_ii_param_3];
	ld.param.u64 	%rd14, [_Z16sw_kernel_affineILi32ELi640EEvPKhiPiS1_S2_iS2_ii_param_4];
	ld.param.u32 	%r121, [_Z16sw_kernel_affineILi32ELi640EEvPKhiPiS1_S2_iS2_ii_param_5];
	ld.param.u64 	%rd15, [_Z16sw_kernel_affineILi32ELi640EEvPKhiPiS1_S2_iS2_ii_param_6];
	ld.param.u32 	%r119, [_Z16sw_kernel_affineILi32ELi640EEvPKhiPiS1_S2_iS2_ii_param_7];
	ld.param.u32 	%r120, [_Z16sw_kernel_affineILi32ELi640EEvPKhiPiS1_S2_iS2_ii_param_8];
	cvta.to.global.u64 	%rd1, %rd15;
	mov.u32 	%r1, %ctaid.x;
	setp.ge.s32 	%p1, %r1, %r121;
	@%p1 bra 	$L__BB51_88;
	cvta.to.global.u64 	%rd16, %rd12;
	cvta.to.global.u64 	%rd17, %rd14;
	mul.wide.u32 	%rd18, %r1, 4;
	add.s64 	%rd19, %rd16, %rd18;
	ld.global.u32 	%r122, [%rd19];
	mul.wide.s32 	%rd20, %r122, 4;
	add.s64 	%rd21, %rd17, %rd20;
	ld.global.u32 	%r123, [%rd21+-4];
	ld.global.u32 	%r124, [%rd21];
	not.b32 	%r125, %r123;
	add.s32 	%r4, %r124, %r125;
	setp.ne.s32 	%p2, %r118, 0;
	setp.ne.s32 	%p3, %r4, 0;
	and.pred  	%p4, %p2, %p3;
	setp.lt.s32 	%p5, %r118, 641;
	and.pred  	%p6, %p5, %p4;
	setp.le.s32 	%p7, %r123, %r124;
	and.pred  	%p8, %p6, %p7;
	@%p8 bra 	$L__BB51_3;
	add.s64 	%rd36, %rd1, %rd18;
	mov.b32 	%r580, -1;
	st.global.u32 	[%rd36], %r580;
	bra.uni 	$L__BB51_88;
$L__BB51_3:
	mov.u32 	%r5, %tid.x;
	setp.gt.u32 	%p9, %r5, 399;
	@%p9 bra 	$L__BB51_6;
	cvt.u64.u32 	%rd22, %r5;
	mov.u64 	%rd23, blosum62_matrix_cuda_global;
	add.s64 	%rd38, %rd23, %rd22;
	mov.u32 	%r126, _ZZ16sw_kernel_affineILi32ELi640EEvPKhiPiS1_S2_iS2_iiE17s_blosum62_matrix;
	mov.u32 	%r581, %r5;
$L__BB51_5:
	ld.global.u8 	%rs187, [%rd38];
	add.s32 	%r127, %r126, %r581;
	st.shared.u8 	[%r127], %rs187;
	add.s32 	%r7, %r581, 32;
	add.s64 	%rd38, %rd38, 32;
	setp.lt.u32 	%p10, %r581, 368;
	mov.u32 	%r581, %r7;
	@%p10 bra 	$L__BB51_5;
$L__BB51_6:
	setp.gt.u32 	%p11, %r5, 639;
	@%p11 bra 	$L__BB51_11;
	cvt.u64.u32 	%rd24, %r5;
	cvta.to.global.u64 	%rd25, %rd11;
	add.s64 	%rd39, %rd25, %rd24;
	mov.u32 	%r128, _ZZ16sw_kernel_affineILi32ELi640EEvPKhiPiS1_S2_iS2_iiE17s_query_seq_sdata;
	mov.u32 	%r582, %r5;
$L__BB51_8:
	setp.ge.s32 	%p12, %r582, %r118;
	mov.b16 	%rs233, 0;
	@%p12 bra 	$L__BB51_10;
	ld.global.u8 	%rs233, [%rd39];
$L__BB51_10:
	add.s32 	%r129, %r128, %r582;
	st.shared.u8 	[%r129], %rs233;
	add.s32 	%r9, %r582, 32;
	add.s64 	%rd39, %rd39, 32;
	setp.lt.u32 	%p13, %r582, 608;
	mov.u32 	%r582, %r9;
	@%p13 bra 	$L__BB51_8;
$L__BB51_11:
	setp.lt.s32 	%p14, %r4, 1;
	mov.b32 	%r605, 0;
	@%p14 bra 	$L__BB51_75;
	cvt.s64.s32 	%rd26, %r123;
	mul.lo.s32 	%r132, %r5, 20;
	max.s32 	%r133, %r118, %r132;
	sub.s32 	%r10, %r133, %r132;
	mov.u32 	%r134, _ZZ16sw_kernel_affineILi32ELi640EEvPKhiPiS1_S2_iS2_iiE17s_query_seq_sdata;
	add.s32 	%r11, %r134, %r132;
	min.s32 	%r135, %r119, %r120;
	neg.s32 	%r136, %r135;
	max.s32 	%r137, %r136, 0;
	cvt.u16.u32 	%rs3, %r137;
	cvt.s32.s16 	%r12, %r137;
	sub.s32 	%r583, %r123, %r124;
	cvta.to.global.u64 	%rd27, %rd13;
	add.s64 	%rd28, %rd26, %rd27;
	add.s64 	%rd40, %rd28, 1;
	mov.b32 	%r605, 0;
	mov.b16 	%rs294, 0;
	mov.u64 	%rd30, char_to_uint;
	mov.u16 	%rs295, %rs294;
	mov.u16 	%rs296, %rs294;
	mov.u16 	%rs297, %rs294;
	mov.u16 	%rs298, %rs294;
	mov.u16 	%rs299, %rs294;
	mov.u16 	%rs300, %rs294;
	mov.u16 	%rs301, %rs294;
	mov.u16 	%rs302, %rs294;
	mov.u16 	%rs303, %rs294;
	mov.u16 	%rs304, %rs294;
	mov.u16 	%rs305, %rs294;
	mov.u16 	%rs306, %rs294;
	mov.u16 	%rs307, %rs294;
	mov.u16 	%rs308, %rs294;
	mov.u16 	%rs309, %rs294;
	mov.u16 	%rs310, %rs294;
	mov.u16 	%rs311, %rs294;
	mov.u16 	%rs312, %rs294;
	mov.u16 	%rs313, %rs294;
	mov.u16 	%rs314, %rs294;
	mov.u16 	%rs315, %rs294;
	mov.u16 	%rs316, %rs294;
	mov.u16 	%rs317, %rs294;
	mov.u16 	%rs318, %rs294;
	mov.u16 	%rs319, %rs294;
	mov.u16 	%rs320, %rs294;
	mov.u16 	%rs321, %rs294;
	mov.u16 	%rs322, %rs294;
	mov.u16 	%rs323, %rs294;
	mov.u16 	%rs324, %rs294;
	mov.u16 	%rs325, %rs294;
	mov.u16 	%rs326, %rs294;
	mov.u16 	%rs327, %rs294;
	mov.u16 	%rs328, %rs294;
	mov.u16 	%rs329, %rs294;
	mov.u16 	%rs330, %rs294;
	mov.u16 	%rs331, %rs294;
	mov.u16 	%rs332, %rs294;
	mov.u16 	%rs333, %rs294;
	mov.u16 	%rs334, %rs294;
	mov.u16 	%rs335, %rs294;
	mov.u16 	%rs336, %rs294;
	mov.u16 	%rs337, %rs294;
	mov.u16 	%rs338, %rs294;
	mov.u16 	%rs339, %rs294;
	mov.u16 	%rs340, %rs294;
	mov.u16 	%rs341, %rs294;
	mov.u16 	%rs342, %rs294;
	mov.u16 	%rs343, %rs294;
	mov.u16 	%rs344, %rs294;
	mov.u16 	%rs345, %rs294;
	mov.u16 	%rs346, %rs294;
	mov.u16 	%rs347, %rs294;
	mov.u16 	%rs348, %rs294;
	mov.u16 	%rs349, %rs294;
	mov.u16 	%rs350, %rs294;
	mov.u16 	%rs351, %rs294;
	mov.u16 	%rs352, %rs294;
	mov.u16 	%rs353, %rs294;
$L__BB51_13:
	mov.u16 	%rs63, %rs353;
	mov.u16 	%rs62, %rs352;
	mov.u16 	%rs61, %rs351;
	mov.u16 	%rs60, %rs350;
	mov.u16 	%rs59, %rs349;
	mov.u16 	%rs58, %rs348;
	mov.u16 	%rs57, %rs347;
	mov.u16 	%rs56, %rs346;
	mov.u16 	%rs55, %rs345;
	mov.u16 	%rs54, %rs344;
	mov.u16 	%rs53, %rs343;
	mov.u16 	%rs52, %rs342;
	mov.u16 	%rs51, %rs341;
	mov.u16 	%rs50, %rs340;
	mov.u16 	%rs49, %rs339;
	mov.u16 	%rs48, %rs338;
	mov.u16 	%rs47, %rs337;
	mov.u16 	%rs46, %rs336;
	mov.u16 	%rs45, %rs335;
	mov.u16 	%rs43, %rs333;
	mov.u16 	%rs42, %rs332;
	mov.u16 	%rs41, %rs331;
	mov.u16 	%rs40, %rs330;
	mov.u16 	%rs39, %rs329;
	mov.u16 	%rs38, %rs328;
	mov.u16 	%rs37, %rs327;
	mov.u16 	%rs36, %rs326;
	mov.u16 	%rs35, %rs325;
	mov.u16 	%rs34, %rs324;
	mov.u16 	%rs33, %rs323;
	mov.u16 	%rs32, %rs322;
	mov.u16 	%rs31, %rs321;
	mov.u16 	%rs30, %rs320;
	mov.u16 	%rs29, %rs319;
	mov.u16 	%rs28, %rs318;
	mov.u16 	%rs27, %rs317;
	mov.u16 	%rs26, %rs316;
	mov.u16 	%rs25, %rs315;
	mov.u16 	%rs23, %rs313;
	mov.u16 	%rs22, %rs312;
	mov.u16 	%rs21, %rs311;
	mov.u16 	%rs20, %rs310;
	mov.u16 	%rs19, %rs309;
	mov.u16 	%rs18, %rs308;
	mov.u16 	%rs17, %rs307;
	mov.u16 	%rs16, %rs306;
	mov.u16 	%rs15, %rs305;
	mov.u16 	%rs14, %rs304;
	mov.u16 	%rs13, %rs303;
	mov.u16 	%rs12, %rs302;
	mov.u16 	%rs11, %rs301;
	mov.u16 	%rs10, %rs300;
	mov.u16 	%rs9, %rs299;
	mov.u16 	%rs8, %rs298;
	mov.u16 	%rs7, %rs297;
	mov.u16 	%rs6, %rs296;
	mov.u16 	%rs5, %rs295;
	setp.eq.s32 	%p15, %r10, 0;
	setp.eq.s32 	%p16, %r5, 0;
	cvt.u32.u16 	%r138, %rs294;
	shfl.sync.up.b32	%r139|%p17, %r138, 1, 0, -1;
	cvt.u16.u32 	%rs190, %r139;
	cvt.u32.u16 	%r140, %rs314;
	shfl.sync.up.b32	%r141|%p18, %r140, 1, 0, -1;
	cvt.u16.u32 	%rs191, %r141;
	cvt.u32.u16 	%r142, %rs334;
	shfl.sync.up.b32	%r143|%p19, %r142, 1, 0, -1;
	cvt.u16.u32 	%rs192, %r143;
	selp.b16 	%rs64, 0, %rs190, %p16;
	selp.b16 	%rs65, 0, %rs191, %p16;
	selp.b16 	%rs66, 0, %rs192, %p16;
	ld.global.s8 	%rd29, [%rd40];
	add.s64 	%rd31, %rd30, %rd29;
	ld.const.u8 	%rs67, [%rd31];
	mul.wide.u16 	%r16, %rs67, 20;
	@%p15 bra 	$L__BB51_74;
	setp.gt.u16 	%p20, %rs67, 19;
	mov.b32 	%r585, -4;
	@%p20 bra 	$L__BB51_16;
	ld.shared.u8 	%r145, [%r11];
	add.s32 	%r146, %r16, %r145;
	mov.u32 	%r147, _ZZ16sw_kernel_affineILi32ELi640EEvPKhiPiS1_S2_iS2_iiE17s_blosum62_matrix;
	add.s32 	%r148, %r147, %r146;
	ld.shared.s8 	%r585, [%r148];
$L__BB51_16:
	setp.eq.s32 	%p21, %r10, 1;
	max.s16 	%rs193, %rs65, %rs66;
	max.s16 	%rs194, %rs64, %rs193;
	cvt.s32.s16 	%r149, %rs194;
	add.s32 	%r150, %r585, %r149;
	max.s32 	%r151, %r150, 0;
	cvt.u16.u32 	%rs313, %r151;
	cvt.s32.s16 	%r152, %rs23;
	sub.s32 	%r153, %r152, %r119;
	cvt.s32.s16 	%r154, %rs63;
	sub.s32 	%r155, %r154, %r120;
	max.s32 	%r156, %r153, %r155;
	max.s32 	%r157, %r156, 0;
	cvt.u16.u32 	%rs353, %r157;
	cvt.s32.s16 	%r19, %r151;
	cvt.s32.s16 	%r158, %r157;
	max.s32 	%r159, %r12, %r158;
	max.s32 	%r160, %r19, %r159;
	max.s32 	%r605, %r605, %r160;
	mov.u16 	%rs295, %rs5;
	mov.u16 	%rs296, %rs6;
	mov.u16 	%rs297, %rs7;
	mov.u16 	%rs298, %rs8;
	mov.u16 	%rs299, %rs9;
	mov.u16 	%rs300, %rs10;
	mov.u16 	%rs301, %rs11;
	mov.u16 	%rs302, %rs12;
	mov.u16 	%rs303, %rs13;
	mov.u16 	%rs304, %rs14;
	mov.u16 	%rs305, %rs15;
	mov.u16 	%rs306, %rs16;
	mov.u16 	%rs307, %rs17;
	mov.u16 	%rs308, %rs18;
	mov.u16 	%rs309, %rs19;
	mov.u16 	%rs310, %rs20;
	mov.u16 	%rs311, %rs21;
	mov.u16 	%rs312, %rs22;
	mov.u16 	%rs315, %rs25;
	mov.u16 	%rs316, %rs26;
	mov.u16 	%rs317, %rs27;
	mov.u16 	%rs318, %rs28;
	mov.u16 	%rs319, %rs29;
	mov.u16 	%rs320, %rs30;
	mov.u16 	%rs321, %rs31;
	mov.u16 	%rs322, %rs32;
	mov.u16 	%rs323, %rs33;
	mov.u16 	%rs324, %rs34;
	mov.u16 	%rs325, %rs35;
	mov.u16 	%rs326, %rs36;
	mov.u16 	%rs327, %rs37;
	mov.u16 	%rs328, %rs38;
	mov.u16 	%rs329, %rs39;
	mov.u16 	%rs330, %rs40;
	mov.u16 	%rs331, %rs41;
	mov.u16 	%rs332, %rs42;
	mov.u16 	%rs333, %rs3;
	mov.u16 	%rs335, %rs45;
	mov.u16 	%rs336, %rs46;
	mov.u16 	%rs337, %rs47;
	mov.u16 	%rs338, %rs48;
	mov.u16 	%rs339, %rs49;
	mov.u16 	%rs340, %rs50;
	mov.u16 	%rs341, %rs51;
	mov.u16 	%rs342, %rs52;
	mov.u16 	%rs343, %rs53;
	mov.u16 	%rs344, %rs54;
	mov.u16 	%rs345, %rs55;
	mov.u16 	%rs346, %rs56;
	mov.u16 	%rs347, %rs57;
	mov.u16 	%rs348, %rs58;
	mov.u16 	%rs349, %rs59;
	mov.u16 	%rs350, %rs60;
	mov.u16 	%rs351, %rs61;
	mov.u16 	%rs352, %rs62;
	@%p21 bra 	$L__BB51_74;
	mov.b32 	%r586, -4;
	@%p20 bra 	$L__BB51_19;
	ld.shared.u8 	%r162, [%r11+1];
	add.s32 	%r163, %r16, %r162;
	mov.u32 	%r164, _ZZ16sw_kernel_affineILi32ELi640EEvPKhiPiS1_S2_iS2_iiE17s_blosum62_matrix;
	add.s32 	%r165, %r164, %r163;
	ld.shared.s8 	%r586, [%r165];
$L__BB51_19:
	setp.eq.s32 	%p23, %r10, 2;
	max.s16 	%rs195, %rs43, %rs63;
	max.s16 	%rs196, %rs23, %rs195;
	cvt.s32.s16 	%r166, %rs196;
	add.s32 	%r167, %r586, %r166;
	max.s32 	%r168, %r167, 0;
	cvt.u16.u32 	%rs312, %r168;
	sub.s32 	%r169, %r19, %r119;
	sub.s32 	%r170, %r12, %r120;
	max.s32 	%r171, %r169, %r170;
	max.s32 	%r172, %r171, 0;
	cvt.u16.u32 	%rs332, %r172;
	cvt.s32.s16 	%r173, %rs22;
	sub.s32 	%r174, %r173, %r119;
	cvt.s32.s16 	%r175, %rs62;
	sub.s32 	%r176, %r175, %r120;
	max.s32 	%r177, %r174, %r176;
	max.s32 	%r178, %r177, 0;
	cvt.u16.u32 	%rs352, %r178;
	cvt.s32.s16 	%r23, %r168;
	cvt.s32.s16 	%r24, %r172;
	cvt.s32.s16 	%r179, %r178;
	max.s32 	%r180, %r24, %r179;
	max.s32 	%r181, %r23, %r180;
	max.s32 	%r605, %r605, %r181;
	mov.u16 	%rs295, %rs5;
	mov.u16 	%rs296, %rs6;
	mov.u16 	%rs297, %rs7;
	mov.u16 	%rs298, %rs8;
	mov.u16 	%rs299, %rs9;
	mov.u16 	%rs300, %rs10;
	mov.u16 	%rs301, %rs11;
	mov.u16 	%rs302, %rs12;
	mov.u16 	%rs303, %rs13;
	mov.u16 	%rs304, %rs14;
	mov.u16 	%rs305, %rs15;
	mov.u16 	%rs306, %rs16;
	mov.u16 	%rs307, %rs17;
	mov.u16 	%rs308, %rs18;
	mov.u16 	%rs309, %rs19;
	mov.u16 	%rs310, %rs20;
	mov.u16 	%rs311, %rs21;
	mov.u16 	%rs315, %rs25;
	mov.u16 	%rs316, %rs26;
	mov.u16 	%rs317, %rs27;
	mov.u16 	%rs318, %rs28;
	mov.u16 	%rs319, %rs29;
	mov.u16 	%rs320, %rs30;
	mov.u16 	%rs321, %rs31;
	mov.u16 	%rs322, %rs32;
	mov.u16 	%rs323, %rs33;
	mov.u16 	%rs324, %rs34;
	mov.u16 	%rs325, %rs35;
	mov.u16 	%rs326, %rs36;
	mov.u16 	%rs327, %rs37;
	mov.u16 	%rs328, %rs38;
	mov.u16 	%rs329, %rs39;
	mov.u16 	%rs330, %rs40;
	mov.u16 	%rs331, %rs41;
	mov.u16 	%rs333, %rs3;
	mov.u16 	%rs335, %rs45;
	mov.u16 	%rs336, %rs46;
	mov.u16 	%rs337, %rs47;
	mov.u16 	%rs338, %rs48;
	mov.u16 	%rs339, %rs49;
	mov.u16 	%rs340, %rs50;
	mov.u16 	%rs341, %rs51;
	mov.u16 	%rs342, %rs52;
	mov.u16 	%rs343, %rs53;
	mov.u16 	%rs344, %rs54;
	mov.u16 	%rs345, %rs55;
	mov.u16 	%rs346, %rs56;
	mov.u16 	%rs347, %rs57;
	mov.u16 	%rs348, %rs58;
	mov.u16 	%rs349, %rs59;
	mov.u16 	%rs350, %rs60;
	mov.u16 	%rs351, %rs61;
	@%p23 bra 	$L__BB51_74;
	mov.b32 	%r587, -4;
	@%p20 bra 	$L__BB51_22;
	ld.shared.u8 	%r183, [%r11+2];
	add.s32 	%r184, %r16, %r183;
	mov.u32 	%r185, _ZZ16sw_kernel_affineILi32ELi640EEvPKhiPiS1_S2_iS2_iiE17s_blosum62_matrix;
	add.s32 	%r186, %r185, %r184;
	ld.shared.s8 	%r587, [%r186];
$L__BB51_22:
	setp.eq.s32 	%p25, %r10, 3;
	max.s16 	%rs197, %rs42, %rs62;
	max.s16 	%rs198, %rs22, %rs197;
	cvt.s32.s16 	%r187, %rs198;
	add.s32 	%r188, %r587, %r187;
	max.s32 	%r189, %r188, 0;
	cvt.u16.u32 	%rs311, %r189;
	sub.s32 	%r190, %r23, %r119;
	sub.s32 	%r191, %r24, %r120;
	max.s32 	%r192, %r190, %r191;
	max.s32 	%r193, %r192, 0;
	cvt.u16.u32 	%rs331, %r193;
	cvt.s32.s16 	%r194, %rs21;
	sub.s32 	%r195, %r194, %r119;
	cvt.s32.s16 	%r196, %rs61;
	sub.s32 	%r197, %r196, %r120;
	max.s32 	%r198, %r195, %r197;
	max.s32 	%r199, %r198, 0;
	cvt.u16.u32 	%rs351, %r199;
	cvt.s32.s16 	%r28, %r189;
	cvt.s32.s16 	%r29, %r193;
	cvt.s32.s16 	%r200, %r199;
	max.s32 	%r201, %r29, %r200;
	max.s32 	%r202, %r28, %r201;
	max.s32 	%r605, %r605, %r202;
	mov.u16 	%rs295, %rs5;
	mov.u16 	%rs296, %rs6;
	mov.u16 	%rs297, %rs7;
	mov.u16 	%rs298, %rs8;
	mov.u16 	%rs299, %rs9;
	mov.u16 	%rs300, %rs10;
	mov.u16 	%rs301, %rs11;
	mov.u16 	%rs302, %rs12;
	mov.u16 	%rs303, %rs13;
	mov.u16 	%rs304, %rs14;
	mov.u16 	%rs305, %rs15;
	mov.u16 	%rs306, %rs16;
	mov.u16 	%rs307, %rs17;
	mov.u16 	%rs308, %rs18;
	mov.u16 	%rs309, %rs19;
	mov.u16 	%rs310, %rs20;
	mov.u16 	%rs315, %rs25;
	mov.u16 	%rs316, %rs26;
	mov.u16 	%rs317, %rs27;
	mov.u16 	%rs318, %rs28;
	mov.u16 	%rs319, %rs29;
	mov.u16 	%rs320, %rs30;
	mov.u16 	%rs321, %rs31;
	mov.u16 	%rs322, %rs32;
	mov.u16 	%rs323, %rs33;
	mov.u16 	%rs324, %rs34;
	mov.u16 	%rs325, %rs35;
	mov.u16 	%rs326, %rs36;
	mov.u16 	%rs327, %rs37;
	mov.u16 	%rs328, %rs38;
	mov.u16 	%rs329, %rs39;
	mov.u16 	%rs330, %rs40;
	mov.u16 	%rs333, %rs3;
	mov.u16 	%rs335, %rs45;
	mov.u16 	%rs336, %rs46;
	mov.u16 	%rs337, %rs47;
	mov.u16 	%rs338, %rs48;
	mov.u16 	%rs339, %rs49;
	mov.u16 	%rs340, %rs50;
	mov.u16 	%rs341, %rs51;
	mov.u16 	%rs342, %rs52;
	mov.u16 	%rs343, %rs53;
	mov.u16 	%rs344, %rs54;
	mov.u16 	%rs345, %rs55;
	mov.u16 	%rs346, %rs56;
	mov.u16 	%rs347, %rs57;
	mov.u16 	%rs348, %rs58;
	mov.u16 	%rs349, %rs59;
	mov.u16 	%rs350, %rs60;
	@%p25 bra 	$L__BB51_74;
	mov.b32 	%r588, -4;
	@%p20 bra 	$L__BB51_25;
	ld.shared.u8 	%r204, [%r11+3];
	add.s32 	%r205, %r16, %r204;
	mov.u32 	%r206, _ZZ16sw_kernel_affineILi32ELi640EEvPKhiPiS1_S2_iS2_iiE17s_blosum62_matrix;
	add.s32 	%r207, %r206, %r205;
	ld.shared.s8 	%r588, [%r207];
$L__BB51_25:
	setp.eq.s32 	%p27, %r10, 4;
	max.s16 	%rs199, %rs41, %rs61;
	max.s16 	%rs200, %rs21, %rs199;
	cvt.s32.s16 	%r208, %rs200;
	add.s32 	%r209, %r588, %r208;
	max.s32 	%r210, %r209, 0;
	cvt.u16.u32 	%rs310, %r210;
	sub.s32 	%r211, %r28, %r119;
	sub.s32 	%r212, %r29, %r120;
	max.s32 	%r213, %r211, %r212;
	max.s32 	%r214, %r213, 0;
	cvt.u16.u32 	%rs330, %r214;
	cvt.s32.s16 	%r215, %rs20;
	sub.s32 	%r216, %r215, %r119;
	cvt.s32.s16 	%r217, %rs60;
	sub.s32 	%r218, %r217, %r120;
	max.s32 	%r219, %r216, %r218;
	max.s32 	%r220, %r219, 0;
	cvt.u16.u32 	%rs350, %r220;
	cvt.s32.s16 	%r33, %r210;
	cvt.s32.s16 	%r34, %r214;
	cvt.s32.s16 	%r221, %r220;
	max.s32 	%r222, %r34, %r221;
	max.s32 	%r223, %r33, %r222;
	max.s32 	%r605, %r605, %r223;
	mov.u16 	%rs295, %rs5;
	mov.u16 	%rs296, %rs6;
	mov.u16 	%rs297, %rs7;
	mov.u16 	%rs298, %rs8;
	mov.u16 	%rs299, %rs9;
	mov.u16 	%rs300, %rs10;
	mov.u16 	%rs301, %rs11;
	mov.u16 	%rs302, %rs12;
	mov.u16 	%rs303, %rs13;
	mov.u16 	%rs304, %rs14;
	mov.u16 	%rs305, %rs15;
	mov.u16 	%rs306, %rs16;
	mov.u16 	%rs307, %rs17;
	mov.u16 	%rs308, %rs18;
	mov.u16 	%rs309, %rs19;
	mov.u16 	%rs315, %rs25;
	mov.u16 	%rs316, %rs26;
	mov.u16 	%rs317, %rs27;
	mov.u16 	%rs318, %rs28;
	mov.u16 	%rs319, %rs29;
	mov.u16 	%rs320, %rs30;
	mov.u16 	%rs321, %rs31;
	mov.u16 	%rs322, %rs32;
	mov.u16 	%rs323, %rs33;
	mov.u16 	%rs324, %rs34;
	mov.u16 	%rs325, %rs35;
	mov.u16 	%rs326, %rs36;
	mov.u16 	%rs327, %rs37;
	mov.u16 	%rs328, %rs38;
	mov.u16 	%rs329, %rs39;
	mov.u16 	%rs333, %rs3;
	mov.u16 	%rs335, %rs45;
	mov.u16 	%rs336, %rs46;
	mov.u16 	%rs337, %rs47;
	mov.u16 	%rs338, %rs48;
	mov.u16 	%rs339, %rs49;
	mov.u16 	%rs340, %rs50;
	mov.u16 	%rs341, %rs51;
	mov.u16 	%rs342, %rs52;
	mov.u16 	%rs343, %rs53;
	mov.u16 	%rs344, %rs54;
	mov.u16 	%rs345, %rs55;
	mov.u16 	%rs346, %rs56;
	mov.u16 	%rs347, %rs57;
	mov.u16 	%rs348, %rs58;
	mov.u16 	%rs349, %rs59;
	@%p27 bra 	$L__BB51_74;
	mov.b32 	%r589, -4;
	@%p20 bra 	$L__BB51_28;
	ld.shared.u8 	%r225, [%r11+4];
	add.s32 	%r226, %r16, %r225;
	mov.u32 	%r227, _ZZ16sw_kernel_affineILi32ELi640EEvPKhiPiS1_S2_iS2_iiE17s_blosum62_matrix;
	add.s32 	%r228, %r227, %r226;
	ld.shared.s8 	%r589, [%r228];
$L__BB51_28:
	setp.eq.s32 	%p29, %r10, 5;
	max.s16 	%rs201, %rs40, %rs60;
	max.s16 	%rs202, %rs20, %rs201;
	cvt.s32.s16 	%r229, %rs202;
	add.s32 	%r230, %r589, %r229;
	max.s32 	%r231, %r230, 0;
	cvt.u16.u32 	%rs309, %r231;
	sub.s32 	%r232, %r33, %r119;
	sub.s32 	%r233, %r34, %r120;
	max.s32 	%r234, %r232, %r233;
	max.s32 	%r235, %r234, 0;
	cvt.u16.u32 	%rs329, %r235;
	cvt.s32.s16 	%r236, %rs19;
	sub.s32 	%r237, %r236, %r119;
	cvt.s32.s16 	%r238, %rs59;
	sub.s32 	%r239, %r238, %r120;
	max.s32 	%r240, %r237, %r239;
	max.s32 	%r241, %r240, 0;
	cvt.u16.u32 	%rs349, %r241;
	cvt.s32.s16 	%r38, %r231;
	cvt.s32.s16 	%r39, %r235;
	cvt.s32.s16 	%r242, %r241;
	max.s32 	%r243, %r39, %r242;
	max.s32 	%r244, %r38, %r243;
	max.s32 	%r605, %r605, %r244;
	mov.u16 	%rs295, %rs5;
	mov.u16 	%rs296, %rs6;
	mov.u16 	%rs297, %rs7;
	mov.u16 	%rs298, %rs8;
	mov.u16 	%rs299, %rs9;
	mov.u16 	%rs300, %rs10;
	mov.u16 	%rs301, %rs11;
	mov.u16 	%rs302, %rs12;
	mov.u16 	%rs303, %rs13;
	mov.u16 	%rs304, %rs14;
	mov.u16 	%rs305, %rs15;
	mov.u16 	%rs306, %rs16;
	mov.u16 	%rs307, %rs17;
	mov.u16 	%rs308, %rs18;
	mov.u16 	%rs315, %rs25;
	mov.u16 	%rs316, %rs26;
	mov.u16 	%rs317, %rs27;
	mov.u16 	%rs318, %rs28;
	mov.u16 	%rs319, %rs29;
	mov.u16 	%rs320, %rs30;
	mov.u16 	%rs321, %rs31;
	mov.u16 	%rs322, %rs32;
	mov.u16 	%rs323, %rs33;
	mov.u16 	%rs324, %rs34;
	mov.u16 	%rs325, %rs35;
	mov.u16 	%rs326, %rs36;
	mov.u16 	%rs327, %rs37;
	mov.u16 	%rs328, %rs38;
	mov.u16 	%rs333, %rs3;
	mov.u16 	%rs335, %rs45;
	mov.u16 	%rs336, %rs46;
	mov.u16 	%rs337, %rs47;
	mov.u16 	%rs338, %rs48;
	mov.u16 	%rs339, %rs49;
	mov.u16 	%rs340, %rs50;
	mov.u16 	%rs341, %rs51;
	mov.u16 	%rs342, %rs52;
	mov.u16 	%rs343, %rs53;
	mov.u16 	%rs344, %rs54;
	mov.u16 	%rs345, %rs55;
	mov.u16 	%rs346, %rs56;
	mov.u16 	%rs347, %rs57;
	mov.u16 	%rs348, %rs58;
	@%p29 bra 	$L__BB51_74;
	mov.b32 	%r590, -4;
	@%p20 bra 	$L__BB51_31;
	ld.shared.u8 	%r246, [%r11+5];
	add.s32 	%r247, %r16, %r246;
	mov.u32 	%r248, _ZZ16sw_kernel_affineILi32ELi640EEvPKhiPiS1_S2_iS2_iiE17s_blosum62_matrix;
	add.s32 	%r249, %r248, %r247;
	ld.shared.s8 	%r590, [%r249];
$L__BB51_31:
	setp.eq.s32 	%p31, %r10, 6;
	max.s16 	%rs203, %rs39, %rs59;
	max.s16 	%rs204, %rs19, %rs203;
	cvt.s32.s16 	%r250, %rs204;
	add.s32 	%r251, %r590, %r250;
	max.s32 	%r252, %r251, 0;
	cvt.u16.u32 	%rs308, %r252;
	sub.s32 	%r253, %r38, %r119;
	sub.s32 	%r254, %r39, %r120;
	max.s32 	%r255, %r253, %r254;
	max.s32 	%r256, %r255, 0;
	cvt.u16.u32 	%rs328, %r256;
	cvt.s32.s16 	%r257, %rs18;
	sub.s32 	%r258, %r257, %r119;
	cvt.s32.s16 	%r259, %rs58;
	sub.s32 	%r260, %r259, %r120;
	max.s32 	%r261, %r258, %r260;
	max.s32 	%r262, %r261, 0;
	cvt.u16.u32 	%rs348, %r262;
	cvt.s32.s16 	%r43, %r252;
	cvt.s32.s16 	%r44, %r256;
	cvt.s32.s16 	%r263, %r262;
	max.s32 	%r264, %r44, %r263;
	max.s32 	%r265, %r43, %r264;
	max.s32 	%r605, %r605, %r265;
	mov.u16 	%rs295, %rs5;
	mov.u16 	%rs296, %rs6;
	mov.u16 	%rs297, %rs7;
	mov.u16 	%rs298, %rs8;
	mov.u16 	%rs299, %rs9;
	mov.u16 	%rs300, %rs10;
	mov.u16 	%rs301, %rs11;
	mov.u16 	%rs302, %rs12;
	mov.u16 	%rs303, %rs13;
	mov.u16 	%rs304, %rs14;
	mov.u16 	%rs305, %rs15;
	mov.u16 	%rs306, %rs16;
	mov.u16 	%rs307, %rs17;
	mov.u16 	%rs315, %rs25;
	mov.u16 	%rs316, %rs26;
	mov.u16 	%rs317, %rs27;
	mov.u16 	%rs318, %rs28;
	mov.u16 	%rs319, %rs29;
	mov.u16 	%rs320, %rs30;
	mov.u16 	%rs321, %rs31;
	mov.u16 	%rs322, %rs32;
	mov.u16 	%rs323, %rs33;
	mov.u16 	%rs324, %rs34;
	mov.u16 	%rs325, %rs35;
	mov.u16 	%rs326, %rs36;
	mov.u16 	%rs327, %rs37;
	mov.u16 	%rs333, %rs3;
	mov.u16 	%rs335, %rs45;
	mov.u16 	%rs336, %rs46;
	mov.u16 	%rs337, %rs47;
	mov.u16 	%rs338, %rs48;
	mov.u16 	%rs339, %rs49;
	mov.u16 	%rs340, %rs50;
	mov.u16 	%rs341, %rs51;
	mov.u16 	%rs342, %rs52;
	mov.u16 	%rs343, %rs53;
	mov.u16 	%rs344, %rs54;
	mov.u16 	%rs345, %rs55;
	mov.u16 	%rs346, %rs56;
	mov.u16 	%rs347, %rs57;
	@%p31 bra 	$L__BB51_74;
	mov.b32 	%r591, -4;
	@%p20 bra 	$L__BB51_34;
	ld.shared.u8 	%r267, [%r11+6];
	add.s32 	%r268, %r16, %r267;
	mov.u32 	%r269, _ZZ16sw_kernel_affineILi32ELi640EEvPKhiPiS1_S2_iS2_iiE17s_blosum62_matrix;
	add.s32 	%r270, %r269, %r268;
	ld.shared.s8 	%r591, [%r270];
$L__BB51_34:
	setp.eq.s32 	%p33, %r10, 7;
	max.s16 	%rs205, %rs38, %rs58;
	max.s16 	%rs206, %rs18, %rs205;
	cvt.s32.s16 	%r271, %rs206;
	add.s32 	%r272, %r591, %r271;
	max.s32 	%r273, %r272, 0;
	cvt.u16.u32 	%rs307, %r273;
	sub.s32 	%r274, %r43, %r119;
	sub.s32 	%r275, %r44, %r120;
	max.s32 	%r276, %r274, %r275;
	max.s32 	%r277, %r276, 0;
	cvt.u16.u32 	%rs327, %r277;
	cvt.s32.s16 	%r278, %rs17;
	sub.s32 	%r279, %r278, %r119;
	cvt.s32.s16 	%r280, %rs57;
	sub.s32 	%r281, %r280, %r120;
	max.s32 	%r282, %r279, %r281;
	max.s32 	%r283, %r282, 0;
	cvt.u16.u32 	%rs347, %r283;
	cvt.s32.s16 	%r48, %r273;
	cvt.s32.s16 	%r49, %r277;
	cvt.s32.s16 	%r284, %r283;
	max.s32 	%r285, %r49, %r284;
	max.s32 	%r286, %r48, %r285;
	max.s32 	%r605, %r605, %r286;
	mov.u16 	%rs295, %rs5;
	mov.u16 	%rs296, %rs6;
	mov.u16 	%rs297, %rs7;
	mov.u16 	%rs298, %rs8;
	mov.u16 	%rs299, %rs9;
	mov.u16 	%rs300, %rs10;
	mov.u16 	%rs301, %rs11;
	mov.u16 	%rs302, %rs12;
	mov.u16 	%rs303, %rs13;
	mov.u16 	%rs304, %rs14;
	mov.u16 	%rs305, %rs15;
	mov.u16 	%rs306, %rs16;
	mov.u16 	%rs315, %rs25;
	mov.u16 	%rs316, %rs26;
	mov.u16 	%rs317, %rs27;
	mov.u16 	%rs318, %rs28;
	mov.u16 	%rs319, %rs29;
	mov.u16 	%rs320, %rs30;
	mov.u16 	%rs321, %rs31;
	mov.u16 	%rs322, %rs32;
	mov.u16 	%rs323, %rs33;
	mov.u16 	%rs324, %rs34;
	mov.u16 	%rs325, %rs35;
	mov.u16 	%rs326, %rs36;
	mov.u16 	%rs333, %rs3;
	mov.u16 	%rs335, %rs45;
	mov.u16 	%rs336, %rs46;
	mov.u16 	%rs337, %rs47;
	mov.u16 	%rs338, %rs48;
	mov.u16 	%rs339, %rs49;
	mov.u16 	%rs340, %rs50;
	mov.u16 	%rs341, %rs51;
	mov.u16 	%rs342, %rs52;
	mov.u16 	%rs343, %rs53;
	mov.u16 	%rs344, %rs54;
	mov.u16 	%rs345, %rs55;
	mov.u16 	%rs346, %rs56;
	@%p33 bra 	$L__BB51_74;
	mov.b32 	%r592, -4;
	@%p20 bra 	$L__BB51_37;
	ld.shared.u8 	%r288, [%r11+7];
	add.s32 	%r289, %r16, %r288;
	mov.u32 	%r290, _ZZ16sw_kernel_affineILi32ELi640EEvPKhiPiS1_S2_iS2_iiE17s_blosum62_matrix;
	add.s32 	%r291, %r290, %r289;
	ld.shared.s8 	%r592, [%r291];
$L__BB51_37:
	setp.eq.s32 	%p35, %r10, 8;
	max.s16 	%rs207, %rs37, %rs57;
	max.s16 	%rs208, %rs17, %rs207;
	cvt.s32.s16 	%r292, %rs208;
	add.s32 	%r293, %r592, %r292;
	max.s32 	%r294, %r293, 0;
	cvt.u16.u32 	%rs306, %r294;
	sub.s32 	%r295, %r48, %r119;
	sub.s32 	%r296, %r49, %r120;
	max.s32 	%r297, %r295, %r296;
	max.s32 	%r298, %r297, 0;
	cvt.u16.u32 	%rs326, %r298;
	cvt.s32.s16 	%r299, %rs16;
	sub.s32 	%r300, %r299, %r119;
	cvt.s32.s16 	%r301, %rs56;
	sub.s32 	%r302, %r301, %r120;
	max.s32 	%r303, %r300, %r302;
	max.s32 	%r304, %r303, 0;
	cvt.u16.u32 	%rs346, %r304;
	cvt.s32.s16 	%r53, %r294;
	cvt.s32.s16 	%r54, %r298;
	cvt.s32.s16 	%r305, %r304;
	max.s32 	%r306, %r54, %r305;
	max.s32 	%r307, %r53, %r306;
	max.s32 	%r605, %r605, %r307;
	mov.u16 	%rs295, %rs5;
	mov.u16 	%rs296, %rs6;
	mov.u16 	%rs297, %rs7;
	mov.u16 	%rs298, %rs8;
	mov.u16 	%rs299, %rs9;
	mov.u16 	%rs300, %rs10;
	mov.u16 	%rs301, %rs11;
	mov.u16 	%rs302, %rs12;
	mov.u16 	%rs303, %rs13;
	mov.u16 	%rs304, %rs14;
	mov.u16 	%rs305, %rs15;
	mov.u16 	%rs315, %rs25;
	mov.u16 	%rs316, %rs26;
	mov.u16 	%rs317, %rs27;
	mov.u16 	%rs318, %rs28;
	mov.u16 	%rs319, %rs29;
	mov.u16 	%rs320, %rs30;
	mov.u16 	%rs321, %rs31;
	mov.u16 	%rs322, %rs32;
	mov.u16 	%rs323, %rs33;
	mov.u16 	%rs324, %rs34;
	mov.u16 	%rs325, %rs35;
	mov.u16 	%rs333, %rs3;
	mov.u16 	%rs335, %rs45;
	mov.u16 	%rs336, %rs46;
	mov.u16 	%rs337, %rs47;
	mov.u16 	%rs338, %rs48;
	mov.u16 	%rs339, %rs49;
	mov.u16 	%rs340, %rs50;
	mov.u16 	%rs341, %rs51;
	mov.u16 	%rs342, %rs52;
	mov.u16 	%rs343, %rs53;
	mov.u16 	%rs344, %rs54;
	mov.u16 	%rs345, %rs55;
	@%p35 bra 	$L__BB51_74;
	mov.b32 	%r593, -4;
	@%p20 bra 	$L__BB51_40;
	ld.shared.u8 	%r309, [%r11+8];
	add.s32 	%r310, %r16, %r309;
	mov.u32 	%r311, _ZZ16sw_kernel_affineILi32ELi640EEvPKhiPiS1_S2_iS2_iiE17s_blosum62_matrix;
	add.s32 	%r312, %r311, %r310;
	ld.shared.s8 	%r593, [%r312];
$L__BB51_40:
	setp.eq.s32 	%p37, %r10, 9;
	max.s16 	%rs209, %rs36, %rs56;
	max.s16 	%rs210, %rs16, %rs209;
	cvt.s32.s16 	%r313, %rs210;
	add.s32 	%r314, %r593, %r313;
	max.s32 	%r315, %r314, 0;
	cvt.u16.u32 	%rs305, %r315;
	sub.s32 	%r316, %r53, %r119;
	sub.s32 	%r317, %r54, %r120;
	max.s32 	%r318, %r316, %r317;
	max.s32 	%r319, %r318, 0;
	cvt.u16.u32 	%rs325, %r319;
	cvt.s32.s16 	%r320, %rs15;
	sub.s32 	%r321, %r320, %r119;
	cvt.s32.s16 	%r322, %rs55;
	sub.s32 	%r323, %r322, %r120;
	max.s32 	%r324, %r321, %r323;
	max.s32 	%r325, %r324, 0;
	cvt.u16.u32 	%rs345, %r325;
	cvt.s32.s16 	%r58, %r315;
	cvt.s32.s16 	%r59, %r319;
	cvt.s32.s16 	%r326, %r325;
	max.s32 	%r327, %r59, %r326;
	max.s32 	%r328, %r58, %r327;
	max.s32 	%r605, %r605, %r328;
	mov.u16 	%rs295, %rs5;
	mov.u16 	%rs296, %rs6;
	mov.u16 	%rs297, %rs7;
	mov.u16 	%rs298, %rs8;
	mov.u16 	%rs299, %rs9;
	mov.u16 	%rs300, %rs10;
	mov.u16 	%rs301, %rs11;
	mov.u16 	%rs302, %rs12;
	mov.u16 	%rs303, %rs13;
	mov.u16 	%rs304, %rs14;
	mov.u16 	%rs315, %rs25;
	mov.u16 	%rs316, %rs26;
	mov.u16 	%rs317, %rs27;
	mov.u16 	%rs318, %rs28;
	mov.u16 	%rs319, %rs29;
	mov.u16 	%rs320, %rs30;
	mov.u16 	%rs321, %rs31;
	mov.u16 	%rs322, %rs32;
	mov.u16 	%rs323, %rs33;
	mov.u16 	%rs324, %rs34;
	mov.u16 	%rs333, %rs3;
	mov.u16 	%rs335, %rs45;
	mov.u16 	%rs336, %rs46;
	mov.u16 	%rs337, %rs47;
	mov.u16 	%rs338, %rs48;
	mov.u16 	%rs339, %rs49;
	mov.u16 	%rs340, %rs50;
	mov.u16 	%rs341, %rs51;
	mov.u16 	%rs342, %rs52;
	mov.u16 	%rs343, %rs53;
	mov.u16 	%rs344, %rs54;
	@%p37 bra 	$L__BB51_74;
	mov.b32 	%r594, -4;
	@%p20 bra 	$L__BB51_43;
	ld.shared.u8 	%r330, [%r11+9];
	add.s32 	%r331, %r16, %r330;
	mov.u32 	%r332, _ZZ16sw_kernel_affineILi32ELi640EEvPKhiPiS1_S2_iS2_iiE17s_blosum62_matrix;
	add.s32 	%r333, %r332, %r331;
	ld.shared.s8 	%r594, [%r333];
$L__BB51_43:
	setp.eq.s32 	%p39, %r10, 10;
	max.s16 	%rs211, %rs35, %rs55;
	max.s16 	%rs212, %rs15, %rs211;
	cvt.s32.s16 	%r334, %rs212;
	add.s32 	%r335, %r594, %r334;
	max.s32 	%r336, %r335, 0;
	cvt.u16.u32 	%rs304, %r336;
	sub.s32 	%r337, %r58, %r119;
	sub.s32 	%r338, %r59, %r120;
	max.s32 	%r339, %r337, %r338;
	max.s32 	%r340, %r339, 0;
	cvt.u16.u32 	%rs324, %r340;
	cvt.s32.s16 	%r341, %rs14;
	sub.s32 	%r342, %r341, %r119;
	cvt.s32.s16 	%r343, %rs54;
	sub.s32 	%r344, %r343, %r120;
	max.s32 	%r345, %r342, %r344;
	max.s32 	%r346, %r345, 0;
	cvt.u16.u32 	%rs344, %r346;
	cvt.s32.s16 	%r63, %r336;
	cvt.s32.s16 	%r64, %r340;
	cvt.s32.s16 	%r347, %r346;
	max.s32 	%r348, %r64, %r347;
	max.s32 	%r349, %r63, %r348;
	max.s32 	%r605, %r605, %r349;
	mov.u16 	%rs295, %rs5;
	mov.u16 	%rs296, %rs6;
	mov.u16 	%rs297, %rs7;
	mov.u16 	%rs298, %rs8;
	mov.u16 	%rs299, %rs9;
	mov.u16 	%rs300, %rs10;
	mov.u16 	%rs301, %rs11;
	mov.u16 	%rs302, %rs12;
	mov.u16 	%rs303, %rs13;
	mov.u16 	%rs315, %rs25;
	mov.u16 	%rs316, %rs26;
	mov.u16 	%rs317, %rs27;
	mov.u16 	%rs318, %rs28;
	mov.u16 	%rs319, %rs29;
	mov.u16 	%rs320, %rs30;
	mov.u16 	%rs321, %rs31;
	mov.u16 	%rs322, %rs32;
	mov.u16 	%rs323, %rs33;
	mov.u16 	%rs333, %rs3;
	mov.u16 	%rs335, %rs45;
	mov.u16 	%rs336, %rs46;
	mov.u16 	%rs337, %rs47;
	mov.u16 	%rs338, %rs48;
	mov.u16 	%rs339, %rs49;
	mov.u16 	%rs340, %rs50;
	mov.u16 	%rs341, %rs51;
	mov.u16 	%rs342, %rs52;
	mov.u16 	%rs343, %rs53;
	@%p39 bra 	$L__BB51_74;
	mov.b32 	%r595, -4;
	@%p20 bra 	$L__BB51_46;
	ld.shared.u8 	%r351, [%r11+10];
	add.s32 	%r352, %r16, %r351;
	mov.u32 	%r353, _ZZ16sw_kernel_affineILi32ELi640EEvPKhiPiS1_S2_iS2_iiE17s_blosum62_matrix;
	add.s32 	%r354, %r353, %r352;
	ld.shared.s8 	%r595, [%r354];
$L__BB51_46:
	setp.eq.s32 	%p41, %r10, 11;
	max.s16 	%rs213, %rs34, %rs54;
	max.s16 	%rs214, %rs14, %rs213;
	cvt.s32.s16 	%r355, %rs214;
	add.s32 	%r356, %r595, %r355;
	max.s32 	%r357, %r356, 0;
	cvt.u16.u32 	%rs303, %r357;
	sub.s32 	%r358, %r63, %r119;
	sub.s32 	%r359, %r64, %r120;
	max.s32 	%r360, %r358, %r359;
	max.s32 	%r361, %r360, 0;
	cvt.u16.u32 	%rs323, %r361;
	cvt.s32.s16 	%r362, %rs13;
	sub.s32 	%r363, %r362, %r119;
	cvt.s32.s16 	%r364, %rs53;
	sub.s32 	%r365, %r364, %r120;
	max.s32 	%r366, %r363, %r365;
	max.s32 	%r367, %r366, 0;
	cvt.u16.u32 	%rs343, %r367;
	cvt.s32.s16 	%r68, %r357;
	cvt.s32.s16 	%r69, %r361;
	cvt.s32.s16 	%r368, %r367;
	max.s32 	%r369, %r69, %r368;
	max.s32 	%r370, %r68, %r369;
	max.s32 	%r605, %r605, %r370;
	mov.u16 	%rs295, %rs5;
	mov.u16 	%rs296, %rs6;
	mov.u16 	%rs297, %rs7;
	mov.u16 	%rs298, %rs8;
	mov.u16 	%rs299, %rs9;
	mov.u16 	%rs300, %rs10;
	mov.u16 	%rs301, %rs11;
	mov.u16 	%rs302, %rs12;
	mov.u16 	%rs315, %rs25;
	mov.u16 	%rs316, %rs26;
	mov.u16 	%rs317, %rs27;
	mov.u16 	%rs318, %rs28;
	mov.u16 	%rs319, %rs29;
	mov.u16 	%rs320, %rs30;
	mov.u16 	%rs321, %rs31;
	mov.u16 	%rs322, %rs32;
	mov.u16 	%rs333, %rs3;
	mov.u16 	%rs335, %rs45;
	mov.u16 	%rs336, %rs46;
	mov.u16 	%rs337, %rs47;
	mov.u16 	%rs338, %rs48;
	mov.u16 	%rs339, %rs49;
	mov.u16 	%rs340, %rs50;
	mov.u16 	%rs341, %rs51;
	mov.u16 	%rs342, %rs52;
	@%p41 bra 	$L__BB51_74;
	mov.b32 	%r596, -4;
	@%p20 bra 	$L__BB51_49;
	ld.shared.u8 	%r372, [%r11+11];
	add.s32 	%r373, %r16, %r372;
	mov.u32 	%r374, _ZZ16sw_kernel_affineILi32ELi640EEvPKhiPiS1_S2_iS2_iiE17s_blosum62_matrix;
	add.s32 	%r375, %r374, %r373;
	ld.shared.s8 	%r596, [%r375];
$L__BB51_49:
	setp.eq.s32 	%p43, %r10, 12;
	max.s16 	%rs215, %rs33, %rs53;
	max.s16 	%rs216, %rs13, %rs215;
	cvt.s32.s16 	%r376, %rs216;
	add.s32 	%r377, %r596, %r376;
	max.s32 	%r378, %r377, 0;
	cvt.u16.u32 	%rs302, %r378;
	sub.s32 	%r379, %r68, %r119;
	sub.s32 	%r380, %r69, %r120;
	max.s32 	%r381, %r379, %r380;
	max.s32 	%r382, %r381, 0;
	cvt.u16.u32 	%rs322, %r382;
	cvt.s32.s16 	%r383, %rs12;
	sub.s32 	%r384, %r383, %r119;
	cvt.s32.s16 	%r385, %rs52;
	sub.s32 	%r386, %r385, %r120;
	max.s32 	%r387, %r384, %r386;
	max.s32 	%r388, %r387, 0;
	cvt.u16.u32 	%rs342, %r388;
	cvt.s32.s16 	%r73, %r378;
	cvt.s32.s16 	%r74, %r382;
	cvt.s32.s16 	%r389, %r388;
	max.s32 	%r390, %r74, %r389;
	max.s32 	%r391, %r73, %r390;
	max.s32 	%r605, %r605, %r391;
	mov.u16 	%rs295, %rs5;
	mov.u16 	%rs296, %rs6;
	mov.u16 	%rs297, %rs7;
	mov.u16 	%rs298, %rs8;
	mov.u16 	%rs299, %rs9;
	mov.u16 	%rs300, %rs10;
	mov.u16 	%rs301, %rs11;
	mov.u16 	%rs315, %rs25;
	mov.u16 	%rs316, %rs26;
	mov.u16 	%rs317, %rs27;
	mov.u16 	%rs318, %rs28;
	mov.u16 	%rs319, %rs29;
	mov.u16 	%rs320, %rs30;
	mov.u16 	%rs321, %rs31;
	mov.u16 	%rs333, %rs3;
	mov.u16 	%rs335, %rs45;
	mov.u16 	%rs336, %rs46;
	mov.u16 	%rs337, %rs47;
	mov.u16 	%rs338, %rs48;
	mov.u16 	%rs339, %rs49;
	mov.u16 	%rs340, %rs50;
	mov.u16 	%rs341, %rs51;
	@%p43 bra 	$L__BB51_74;
	mov.b32 	%r597, -4;
	@%p20 bra 	$L__BB51_52;
	ld.shared.u8 	%r393, [%r11+12];
	add.s32 	%r394, %r16, %r393;
	mov.u32 	%r395, _ZZ16sw_kernel_affineILi32ELi640EEvPKhiPiS1_S2_iS2_iiE17s_blosum62_matrix;
	add.s32 	%r396, %r395, %r394;
	ld.shared.s8 	%r597, [%r396];
$L__BB51_52:
	setp.eq.s32 	%p45, %r10, 13;
	max.s16 	%rs217, %rs32, %rs52;
	max.s16 	%rs218, %rs12, %rs217;
	cvt.s32.s16 	%r397, %rs218;
	add.s32 	%r398, %r597, %r397;
	max.s32 	%r399, %r398, 0;
	cvt.u16.u32 	%rs301, %r399;
	sub.s32 	%r400, %r73, %r119;
	sub.s32 	%r401, %r74, %r120;
	max.s32 	%r402, %r400, %r401;
	max.s32 	%r403, %r402, 0;
	cvt.u16.u32 	%rs321, %r403;
	cvt.s32.s16 	%r404, %rs11;
	sub.s32 	%r405, %r404, %r119;
	cvt.s32.s16 	%r406, %rs51;
	sub.s32 	%r407, %r406, %r120;
	max.s32 	%r408, %r405, %r407;
	max.s32 	%r409, %r408, 0;
	cvt.u16.u32 	%rs341, %r409;
	cvt.s32.s16 	%r78, %r399;
	cvt.s32.s16 	%r79, %r403;
	cvt.s32.s16 	%r410, %r409;
	max.s32 	%r411, %r79, %r410;
	max.s32 	%r412, %r78, %r411;
	max.s32 	%r605, %r605, %r412;
	mov.u16 	%rs295, %rs5;
	mov.u16 	%rs296, %rs6;
	mov.u16 	%rs297, %rs7;
	mov.u16 	%rs298, %rs8;
	mov.u16 	%rs299, %rs9;
	mov.u16 	%rs300, %rs10;
	mov.u16 	%rs315, %rs25;
	mov.u16 	%rs316, %rs26;
	mov.u16 	%rs317, %rs27;
	mov.u16 	%rs318, %rs28;
	mov.u16 	%rs319, %rs29;
	mov.u16 	%rs320, %rs30;
	mov.u16 	%rs333, %rs3;
	mov.u16 	%rs335, %rs45;
	mov.u16 	%rs336, %rs46;
	mov.u16 	%rs337, %rs47;
	mov.u16 	%rs338, %rs48;
	mov.u16 	%rs339, %rs49;
	mov.u16 	%rs340, %rs50;
	@%p45 bra 	$L__BB51_74;
	mov.b32 	%r598, -4;
	@%p20 bra 	$L__BB51_55;
	ld.shared.u8 	%r414, [%r11+13];
	add.s32 	%r415, %r16, %r414;
	mov.u32 	%r416, _ZZ16sw_kernel_affineILi32ELi640EEvPKhiPiS1_S2_iS2_iiE17s_blosum62_matrix;
	add.s32 	%r417, %r416, %r415;
	ld.shared.s8 	%r598, [%r417];
$L__BB51_55:
	setp.eq.s32 	%p47, %r10, 14;
	max.s16 	%rs219, %rs31, %rs51;
	max.s16 	%rs220, %rs11, %rs219;
	cvt.s32.s16 	%r418, %rs220;
	add.s32 	%r419, %r598, %r418;
	max.s32 	%r420, %r419, 0;
	cvt.u16.u32 	%rs300, %r420;
	sub.s32 	%r421, %r78, %r119;
	sub.s32 	%r422, %r79, %r120;
	max.s32 	%r423, %r421, %r422;
	max.s32 	%r424, %r423, 0;
	cvt.u16.u32 	%rs320, %r424;
	cvt.s32.s16 	%r425, %rs10;
	sub.s32 	%r426, %r425, %r119;
	cvt.s32.s16 	%r427, %rs50;
	sub.s32 	%r428, %r427, %r120;
	max.s32 	%r429, %r426, %r428;
	max.s32 	%r430, %r429, 0;
	cvt.u16.u32 	%rs340, %r430;
	cvt.s32.s16 	%r83, %r420;
	cvt.s32.s16 	%r84, %r424;
	cvt.s32.s16 	%r431, %r430;
	max.s32 	%r432, %r84, %r431;
	max.s32 	%r433, %r83, %r432;
	max.s32 	%r605, %r605, %r433;
	mov.u16 	%rs295, %rs5;
	mov.u16 	%rs296, %rs6;
	mov.u16 	%rs297, %rs7;
	mov.u16 	%rs298, %rs8;
	mov.u16 	%rs299, %rs9;
	mov.u16 	%rs315, %rs25;
	mov.u16 	%rs316, %rs26;
	mov.u16 	%rs317, %rs27;
	mov.u16 	%rs318, %rs28;
	mov.u16 	%rs319, %rs29;
	mov.u16 	%rs333, %rs3;
	mov.u16 	%rs335, %rs45;
	mov.u16 	%rs336, %rs46;
	mov.u16 	%rs337, %rs47;
	mov.u16 	%rs338, %rs48;
	mov.u16 	%rs339, %rs49;
	@%p47 bra 	$L__BB51_74;
	mov.b32 	%r599, -4;
	@%p20 bra 	$L__BB51_58;
	ld.shared.u8 	%r435, [%r11+14];
	add.s32 	%r436, %r16, %r435;
	mov.u32 	%r437, _ZZ16sw_kernel_affineILi32ELi640EEvPKhiPiS1_S2_iS2_iiE17s_blosum62_matrix;
	add.s32 	%r438, %r437, %r436;
	ld.shared.s8 	%r599, [%r438];
$L__BB51_58:
	setp.eq.s32 	%p49, %r10, 15;
	max.s16 	%rs221, %rs30, %rs50;
	max.s16 	%rs222, %rs10, %rs221;
	cvt.s32.s16 	%r439, %rs222;
	add.s32 	%r440, %r599, %r439;
	max.s32 	%r441, %r440, 0;
	cvt.u16.u32 	%rs299, %r441;
	sub.s32 	%r442, %r83, %r119;
	sub.s32 	%r443, %r84, %r120;
	max.s32 	%r444, %r442, %r443;
	max.s32 	%r445, %r444, 0;
	cvt.u16.u32 	%rs319, %r445;
	cvt.s32.s16 	%r446, %rs9;
	sub.s32 	%r447, %r446, %r119;
	cvt.s32.s16 	%r448, %rs49;
	sub.s32 	%r449, %r448, %r120;
	max.s32 	%r450, %r447, %r449;
	max.s32 	%r451, %r450, 0;
	cvt.u16.u32 	%rs339, %r451;
	cvt.s32.s16 	%r88, %r441;
	cvt.s32.s16 	%r89, %r445;
	cvt.s32.s16 	%r452, %r451;
	max.s32 	%r453, %r89, %r452;
	max.s32 	%r454, %r88, %r453;
	max.s32 	%r605, %r605, %r454;
	mov.u16 	%rs295, %rs5;
	mov.u16 	%rs296, %rs6;
	mov.u16 	%rs297, %rs7;
	mov.u16 	%rs298, %rs8;
	mov.u16 	%rs315, %rs25;
	mov.u16 	%rs316, %rs26;
	mov.u16 	%rs317, %rs27;
	mov.u16 	%rs318, %rs28;
	mov.u16 	%rs333, %rs3;
	mov.u16 	%rs335, %rs45;
	mov.u16 	%rs336, %rs46;
	mov.u16 	%rs337, %rs47;
	mov.u16 	%rs338, %rs48;
	@%p49 bra 	$L__BB51_74;
	mov.b32 	%r600, -4;
	@%p20 bra 	$L__BB51_61;
	ld.shared.u8 	%r456, [%r11+15];
	add.s32 	%r457, %r16, %r456;
	mov.u32 	%r458, _ZZ16sw_kernel_affineILi32ELi640EEvPKhiPiS1_S2_iS2_iiE17s_blosum62_matrix;
	add.s32 	%r459, %r458, %r457;
	ld.shared.s8 	%r600, [%r459];
$L__BB51_61:
	setp.eq.s32 	%p51, %r10, 16;
	max.s16 	%rs223, %rs29, %rs49;
	max.s16 	%rs224, %rs9, %rs223;
	cvt.s32.s16 	%r460, %rs224;
	add.s32 	%r461, %r600, %r460;
	max.s32 	%r462, %r461, 0;
	cvt.u16.u32 	%rs298, %r462;
	sub.s32 	%r463, %r88, %r119;
	sub.s32 	%r464, %r89, %r120;
	max.s32 	%r465, %r463, %r464;
	max.s32 	%r466, %r465, 0;
	cvt.u16.u32 	%rs318, %r466;
	cvt.s32.s16 	%r467, %rs8;
	sub.s32 	%r468, %r467, %r119;
	cvt.s32.s16 	%r469, %rs48;
	sub.s32 	%r470, %r469, %r120;
	max.s32 	%r471, %r468, %r470;
	max.s32 	%r472, %r471, 0;
	cvt.u16.u32 	%rs338, %r472;
	cvt.s32.s16 	%r93, %r462;
	cvt.s32.s16 	%r94, %r466;
	cvt.s32.s16 	%r473, %r472;
	max.s32 	%r474, %r94, %r473;
	max.s32 	%r475, %r93, %r474;
	max.s32 	%r605, %r605, %r475;
	mov.u16 	%rs295, %rs5;
	mov.u16 	%rs296, %rs6;
	mov.u16 	%rs297, %rs7;
	mov.u16 	%rs315, %rs25;
	mov.u16 	%rs316, %rs26;
	mov.u16 	%rs317, %rs27;
	mov.u16 	%rs333, %rs3;
	mov.u16 	%rs335, %rs45;
	mov.u16 	%rs336, %rs46;
	mov.u16 	%rs337, %rs47;
	@%p51 bra 	$L__BB51_74;
	mov.b32 	%r601, -4;
	@%p20 bra 	$L__BB51_64;
	ld.shared.u8 	%r477, [%r11+16];
	add.s32 	%r478, %r16, %r477;
	mov.u32 	%r479, _ZZ16sw_kernel_affineILi32ELi640EEvPKhiPiS1_S2_iS2_iiE17s_blosum62_matrix;
	add.s32 	%r480, %r479, %r478;
	ld.shared.s8 	%r601, [%r480];
$L__BB51_64:
	setp.eq.s32 	%p53, %r10, 17;
	max.s16 	%rs225, %rs28, %rs48;
	max.s16 	%rs226, %rs8, %rs225;
	cvt.s32.s16 	%r481, %rs226;
	add.s32 	%r482, %r601, %r481;
	max.s32 	%r483, %r482, 0;
	cvt.u16.u32 	%rs297, %r483;
	sub.s32 	%r484, %r93, %r119;
	sub.s32 	%r485, %r94, %r120;
	max.s32 	%r486, %r484, %r485;
	max.s32 	%r487, %r486, 0;
	cvt.u16.u32 	%rs317, %r487;
	cvt.s32.s16 	%r488, %rs7;
	sub.s32 	%r489, %r488, %r119;
	cvt.s32.s16 	%r490, %rs47;
	sub.s32 	%r491, %r490, %r120;
	max.s32 	%r492, %r489, %r491;
	max.s32 	%r493, %r492, 0;
	cvt.u16.u32 	%rs337, %r493;
	cvt.s32.s16 	%r98, %r483;
	cvt.s32.s16 	%r99, %r487;
	cvt.s32.s16 	%r494, %r493;
	max.s32 	%r495, %r99, %r494;
	max.s32 	%r496, %r98, %r495;
	max.s32 	%r605, %r605, %r496;
	mov.u16 	%rs295, %rs5;
	mov.u16 	%rs296, %rs6;
	mov.u16 	%rs315, %rs25;
	mov.u16 	%rs316, %rs26;
	mov.u16 	%rs333, %rs3;
	mov.u16 	%rs335, %rs45;
	mov.u16 	%rs336, %rs46;
	@%p53 bra 	$L__BB51_74;
	mov.b32 	%r602, -4;
	@%p20 bra 	$L__BB51_67;
	ld.shared.u8 	%r498, [%r11+17];
	add.s32 	%r499, %r16, %r498;
	mov.u32 	%r500, _ZZ16sw_kernel_affineILi32ELi640EEvPKhiPiS1_S2_iS2_iiE17s_blosum62_matrix;
	add.s32 	%r501, %r500, %r499;
	ld.shared.s8 	%r602, [%r501];
$L__BB51_67:
	setp.eq.s32 	%p55, %r10, 18;
	max.s16 	%rs227, %rs27, %rs47;
	max.s16 	%rs228, %rs7, %rs227;
	cvt.s32.s16 	%r502, %rs228;
	add.s32 	%r503, %r602, %r502;
	max.s32 	%r504, %r503, 0;
	cvt.u16.u32 	%rs296, %r504;
	sub.s32 	%r505, %r98, %r119;
	sub.s32 	%r506, %r99, %r120;
	max.s32 	%r507, %r505, %r506;
	max.s32 	%r508, %r507, 0;
	cvt.u16.u32 	%rs316, %r508;
	cvt.s32.s16 	%r509, %rs6;
	sub.s32 	%r510, %r509, %r119;
	cvt.s32.s16 	%r511, %rs46;
	sub.s32 	%r512, %r511, %r120;
	max.s32 	%r513, %r510, %r512;
	max.s32 	%r514, %r513, 0;
	cvt.u16.u32 	%rs336, %r514;
	cvt.s32.s16 	%r103, %r504;
	cvt.s32.s16 	%r104, %r508;
	cvt.s32.s16 	%r515, %r514;
	max.s32 	%r516, %r104, %r515;
	max.s32 	%r517, %r103, %r516;
	max.s32 	%r605, %r605, %r517;
	mov.u16 	%rs295, %rs5;
	mov.u16 	%rs315, %rs25;
	mov.u16 	%rs333, %rs3;
	mov.u16 	%rs335, %rs45;
	@%p55 bra 	$L__BB51_74;
	mov.b32 	%r603, -4;
	@%p20 bra 	$L__BB51_70;
	ld.shared.u8 	%r519, [%r11+18];
	add.s32 	%r520, %r16, %r519;
	mov.u32 	%r521, _ZZ16sw_kernel_affineILi32ELi640EEvPKhiPiS1_S2_iS2_iiE17s_blosum62_matrix;
	add.s32 	%r522, %r521, %r520;
	ld.shared.s8 	%r603, [%r522];
$L__BB51_70:
	setp.eq.s32 	%p57, %r10, 19;
	max.s16 	%rs229, %rs26, %rs46;
	max.s16 	%rs230, %rs6, %rs229;
	cvt.s32.s16 	%r523, %rs230;
	add.s32 	%r524, %r603, %r523;
	max.s32 	%r525, %r524, 0;
	cvt.u16.u32 	%rs295, %r525;
	sub.s32 	%r526, %r103, %r119;
	sub.s32 	%r527, %r104, %r120;
	max.s32 	%r528, %r526, %r527;
	max.s32 	%r529, %r528, 0;
	cvt.u16.u32 	%rs315, %r529;
	cvt.s32.s16 	%r530, %rs5;
	sub.s32 	%r531, %r530, %r119;
	cvt.s32.s16 	%r532, %rs45;
	sub.s32 	%r533, %r532, %r120;
	max.s32 	%r534, %r531, %r533;
	max.s32 	%r535, %r534, 0;
	cvt.u16.u32 	%rs335, %r535;
	cvt.s32.s16 	%r108, %r525;
	cvt.s32.s16 	%r109, %r529;
	cvt.s32.s16 	%r536, %r535;
	max.s32 	%r537, %r109, %r536;
	max.s32 	%r538, %r108, %r537;
	max.s32 	%r605, %r605, %r538;
	mov.u16 	%rs333, %rs3;
	@%p57 bra 	$L__BB51_74;
	mov.b32 	%r604, -4;
	@%p20 bra 	$L__BB51_73;
	ld.shared.u8 	%r540, [%r11+19];
	add.s32 	%r541, %r16, %r540;
	mov.u32 	%r542, _ZZ16sw_kernel_affineILi32ELi640EEvPKhiPiS1_S2_iS2_iiE17s_blosum62_matrix;
	add.s32 	%r543, %r542, %r541;
	ld.shared.s8 	%r604, [%r543];
$L__BB51_73:
	max.s16 	%rs231, %rs25, %rs45;
	max.s16 	%rs232, %rs5, %rs231;
	cvt.s32.s16 	%r544, %rs232;
	add.s32 	%r545, %r604, %r544;
	max.s32 	%r546, %r545, 0;
	cvt.u16.u32 	%rs124, %r546;
	sub.s32 	%r547, %r108, %r119;
	sub.s32 	%r548, %r109, %r120;
	max.s32 	%r549, %r547, %r548;
	max.s32 	%r550, %r549, 0;
	cvt.u16.u32 	%rs314, %r550;
	cvt.s32.s16 	%r551, %rs294;
	sub.s32 	%r552, %r551, %r119;
	cvt.s32.s16 	%r553, %rs334;
	sub.s32 	%r554, %r553, %r120;
	max.s32 	%r555, %r552, %r554;
	max.s32 	%r556, %r555, 0;
	cvt.u16.u32 	%rs334, %r556;
	cvt.s32.s16 	%r557, %r546;
	cvt.s32.s16 	%r558, %r550;
	cvt.s32.s16 	%r559, %r556;
	max.s32 	%r560, %r558, %r559;
	max.s32 	%r561, %r557, %r560;
	max.s32 	%r605, %r605, %r561;
	mov.u16 	%rs294, %rs124;
	mov.u16 	%rs333, %rs3;
$L__BB51_74:
	add.s32 	%r583, %r583, 1;
	add.s64 	%rd40, %rd40, 1;
	setp.ne.s32 	%p59, %r583, -1;
	@%p59 bra 	$L__BB51_13;
$L__BB51_75:
	shl.b32 	%r562, %r5, 2;
	mov.u32 	%r563, _ZZ16sw_kernel_affineILi32ELi640EEvPKhiPiS1_S2_iS2_iiE17s_reduction_array;
	add.s32 	%r117, %r563, %r562;
	st.shared.u32 	[%r117], %r605;
	bar.warp.sync 	-1;
	setp.gt.u32 	%p60, %r5, 15;
	@%p60 bra 	$L__BB51_77;
	ld.shared.u32 	%r564, [%r117];
	ld.shared.u32 	%r565, [%r117+64];
	max.s32 	%r566, %r564, %r565;
	st.shared.u32 	[%r117], %r566;
$L__BB51_77:
	bar.warp.sync 	-1;
	setp.gt.u32 	%p61, %r5, 7;
	@%p61 bra 	$L__BB51_79;
	ld.shared.u32 	%r567, [%r117];
	ld.shared.u32 	%r568, [%r117+32];
	max.s32 	%r569, %r567, %r568;
	st.shared.u32 	[%r117], %r569;
$L__BB51_79:
	bar.warp.sync 	-1;
	setp.gt.u32 	%p62, %r5, 3;
	@%p62 bra 	$L__BB51_81;
	ld.shared.u32 	%r570, [%r117];
	ld.shared.u32 	%r571, [%r117+16];
	max.s32 	%r572, %r570, %r571;
	st.shared.u32 	[%r117], %r572;
$L__BB51_81:
	bar.warp.sync 	-1;
	setp.gt.u32 	%p63, %r5, 1;
	@%p63 bra 	$L__BB51_83;
	ld.shared.u32 	%r573, [%r117];
	ld.shared.u32 	%r574, [%r117+8];
	max.s32 	%r575, %r573, %r574;
	st.shared.u32 	[%r117], %r575;
$L__BB51_83:
	bar.warp.sync 	-1;
	setp.ne.s32 	%p64, %r5, 0;
	@%p64 bra 	$L__BB51_85;
	ld.shared.u32 	%r576, [%r117];
	ld.shared.u32 	%r577, [_ZZ16sw_kernel_affineILi32ELi640EEvPKhiPiS1_S2_iS2_iiE17s_reduction_array+4];
	max.s32 	%r578, %r576, %r577;
	st.shared.u32 	[%r117], %r578;
$L__BB51_85:
	setp.ne.s32 	%p65, %r5, 0;
	bar.warp.sync 	-1;
	@%p65 bra 	$L__BB51_87;
	ld.param.u64 	%rd37, [_Z16sw_kernel_affineILi32ELi640EEvPKhiPiS1_S2_iS2_ii_param_6];
	ld.shared.u32 	%r579, [_ZZ16sw_kernel_affineILi32ELi640EEvPKhiPiS1_S2_iS2_iiE17s_reduction_array];
	cvta.to.global.u64 	%rd32, %rd37;
	mul.wide.u32 	%rd33, %r1, 4;
	add.s64 	%rd34, %rd32, %rd33;
	st.global.u32 	[%rd34], %r579;
$L__BB51_87:
	bar.sync 	0;
$L__BB51_88:
	ret;

}
	// .globl	_Z16sw_kernel_affineILi32ELi672EEvPKhiPiS1_S2_iS2_ii
.visible .entry _Z16sw_kernel_affineILi32ELi672EEvPKhiPiS1_S2_iS2_ii(
	.param .u64 .ptr .align 1 _Z16sw_kernel_affineILi32ELi672EEvPKhiPiS1_S2_iS2_ii_param_0,
	.param .u32 _Z16sw_kernel_affineILi32ELi672EEvPKhiPiS1_S2_iS2_ii_param_1,
	.param .u64 .ptr .align 1 _Z16sw_kernel_affineILi32ELi672EEvPKhiPiS1_S2_iS2_ii_param_2,
	.param .u64 .ptr .align 1 _Z16sw_kernel_affineILi32ELi672EEvPKhiPiS1_S2_iS2_ii_param_3,
	.param .u64 .ptr .align 1 _Z16sw_kernel_affineILi32ELi672EEvPKhiPiS1_S2_iS2_ii_param_4,
	.param .u32 _Z16sw_kernel_affineILi32ELi672EEvPKhiPiS1_S2_iS2_ii_param_5,
	.param .u64 .ptr .align 1 _Z16sw_kernel_affineILi32ELi672EEvPKhiPiS1_S2_iS2_ii_param_6,
	.param .u32 _Z16sw_kernel_affineILi32ELi672EEvPKhiPiS1_S2_iS2_ii_param_7,
	.param .u32 _Z16sw_kernel_affineILi32ELi672EEvPKhiPiS1_S2_iS2_ii_param_8
)
{
	.reg .pred 	%p<75>;
	.reg .b16 	%rs<387>;
	.reg .b32 	%r<721>;
	.reg .b64 	%rd<47>;
	// demoted variable
	.shared .align 1 .b8 _ZZ16sw_kernel_affineILi32ELi672EEvPKhiPiS1_S2_iS2_iiE17s_blosum62_matrix[400];
	// demoted variable
	.shared .align 1 .b8 _ZZ16sw_kernel_affineILi32ELi672EEvPKhiPiS1_S2_iS2_iiE17s_query_seq_sdata[672];
	// demoted variable
	.shared .align 4 .b8 _ZZ16sw_kernel_affineILi32ELi672EEvPKhiPiS1_S2_iS2_iiE17s_reduction_array[128];
	ld.param.u64 	%rd19, [_Z16sw_kernel_affineILi32ELi672EEvPKhiPiS1_S2_iS2_ii_param_0];
	ld.param.u32 	%r133, [_Z16sw_kernel_affineILi32ELi672EEvPKhiPiS1_S2_iS2_ii_param_1];
	ld.param.u64 	%rd15, [_Z16sw_kernel_affineILi32ELi672EEvPKhiPiS1_S2_iS2_ii_param_2];
	ld.param.u64 	%rd16, [_Z16sw_kernel_affineILi32ELi672EEvPKhiPiS1_S2_iS2_ii_param_3];
	ld.param.u64 	%rd17, [_Z16sw_kernel_affineILi32ELi672EEvPKhiPiS1_S2_iS2_ii_param_4];
	ld.param.u32 	%r136, [_Z16sw_kernel_affineILi32ELi672EEvPKhiPiS1_S2_iS2_ii_param_5];
	ld.param.u64 	%rd18, [_Z16sw_kernel_affineILi32ELi672EEvPKhiPiS1_S2_iS2_ii_param_6];
	ld.param.u32 	%r135, [_Z16sw_kernel_affineILi32ELi672EEvPKhiPiS1_S2_iS2_ii_param_8];
	cvta.to.global.u64 	%rd1, %rd19;
	cvta.to.global.u64 	%rd2, %rd18;
	mov.u32 	%r1, %ctaid.x;
	setp.ge.s32 	%p1, %r1, %r136;
	@%p1 bra 	$L__BB52_103;
	cvta.to.global.u64 	%rd20, %rd15;
	cvta.to.global.u64 	%rd21, %rd17;
	mul.wide.u32 	%rd22, %r1, 4;
	add.s64 	%rd23, %rd20, %rd22;
	ld.global.u32 	%r137, [%rd23];
	mul.wide.s32 	%rd24, %r137, 4;
	add.s64 	%rd25, %rd21, %rd24;
	ld.global.u32 	%r138, [%rd25+-4];
	ld.global.u32 	%r139, [%rd25];
	not.b32 	%r140, %r138;
	add.s32 	%r4, %r139, %r140;
	setp.ne.s32 	%p2, %r133, 0;
	setp.ne.s32 	%p3, %r4, 0;
	and.pred  	%p4, %p2, %p3;
	setp.lt.s32 	%p5, %r133, 673;
	and.pred  	%p6, %p5, %p4;
	setp.le.s32 	%p7, %r138, %r139;
	and.pred  	%p8, %p6, %p7;
	@%p8 bra 	$L__BB52_3;
	add.s64 	%rd41, %rd2, %rd22;
	mov.b32 	%r668, -1;
	st.global.u32 	[%rd41], %r668;
	bra.uni 	$L__BB52_103;
$L__BB52_3:
	mov.u32 	%r5, %tid.x;
	setp.gt.u32 	%p9, %r5, 399;
	@%p9 bra 	$L__BB52_6;
	cvt.u64.u32 	%rd26, %r5;
	mov.u64 	%rd27, blosum62_matrix_cuda_global;
	add.s64 	%rd44, %rd27, %rd26;
	mov.u32 	%r141, _ZZ16sw_kernel_affineILi32ELi672EEvPKhiPiS1_S2_iS2_iiE17s_blosum62_matrix;
	mov.u32 	%r694, %r5;
$L__BB52_5:
	ld.global.u8 	%rs204, [%rd44];
	add.s32 	%r142, %r141, %r694;
	st.shared.u8 	[%r142], %rs204;
	add.s32 	%r15, %r694, 32;
	add.s64 	%rd44, %rd44, 32;
	setp.lt.u32 	%p10, %r694, 368;
	mov.u32 	%r694, %r15;
	@%p10 bra 	$L__BB52_5;
$L__BB52_6:
	setp.gt.u32 	%p11, %r5, 671;
	@%p11 bra 	$L__BB52_23;
	max.u32 	%r143, %r5, 640;
	sub.s32 	%r144, %r143, %r5;
	add.s32 	%r6, %r144, 31;
	and.b32  	%r145, %r6, 96;
	setp.eq.s32 	%p12, %r145, 96;
	mov.u32 	%r693, %r5;
	@%p12 bra 	$L__BB52_12;
	cvt.u64.u32 	%rd28, %r5;
	add.s64 	%rd43, %rd1, %rd28;
	shr.u32 	%r146, %r6, 5;
	add.s32 	%r147, %r146, 1;
	and.b32  	%r148, %r147, 3;
	neg.s32 	%r691, %r148;
	mov.u32 	%r149, _ZZ16sw_kernel_affineILi32ELi672EEvPKhiPiS1_S2_iS2_iiE17s_query_seq_sdata;
	mov.u32 	%r693, %r5;
$L__BB52_9:
	.pragma "nounroll";
	setp.ge.s32 	%p13, %r693, %r133;
	mov.b16 	%rs256, 0;
	@%p13 bra 	$L__BB52_11;
	ld.global.u8 	%rs256, [%rd43];
$L__BB52_11:
	add.s32 	%r150, %r149, %r693;
	st.shared.u8 	[%r150], %rs256;
	add.s32 	%r693, %r693, 32;
	add.s64 	%rd43, %rd43, 32;
	add.s32 	%r691, %r691, 1;
	setp.ne.s32 	%p14, %r691, 0;
	@%p14 bra 	$L__BB52_9;
$L__BB52_12:
	setp.lt.u32 	%p15, %r6, 96;
	@%p15 bra 	$L__BB52_23;
	add.s32 	%r695, %r693, 64;
	cvt.u64.u32 	%rd29, %r693;
	add.s64 	%rd30, %rd29, %rd1;
	add.s64 	%rd45, %rd30, 64;
	mov.u32 	%r151, _ZZ16sw_kernel_affineILi32ELi672EEvPKhiPiS1_S2_iS2_iiE17s_query_seq_sdata;
$L__BB52_14:
	add.s32 	%r17, %r695, -64;
	setp.ge.s32 	%p16, %r17, %r133;
	mov.b16 	%rs257, 0;
	@%p16 bra 	$L__BB52_16;
	ld.global.u8 	%rs257, [%rd45+-64];
$L__BB52_16:
	add.s32 	%r152, %r151, %r695;
	add.s32 	%r18, %r152, 96;
	st.shared.u8 	[%r152+-64], %rs257;
	add.s32 	%r153, %r17, 32;
	setp.ge.s32 	%p17, %r153, %r133;
	mov.b16 	%rs258, 0;
	@%p17 bra 	$L__BB52_18;
	ld.global.u8 	%rs258, [%rd45+-32];
$L__BB52_18:
	st.shared.u8 	[%r18+-128], %rs258;
	setp.ge.s32 	%p18, %r695, %r133;
	mov.b16 	%rs259, 0;
	@%p18 bra 	$L__BB52_20;
	ld.global.u8 	%rs259, [%rd45];
$L__BB52_20:
	st.shared.u8 	[%r18+-96], %rs259;
	add.s32 	%r19, %r695, 32;
	setp.ge.s32 	%p19, %r19, %r133;
	mov.b16 	%rs260, 0;
	@%p19 bra 	$L__BB52_22;
	ld.global.u8 	%rs260, [%rd45+32];
$L__BB52_22:
	st.shared.u8 	[%r18+-64], %rs260;
	add.s32 	%r695, %r695, 128;
	add.s64 	%rd45, %rd45, 128;
	add.s32 	%r154, %r19, -96;
	setp.lt.u32 	%p20, %r154, 544;
	@%p20 bra 	$L__BB52_14;
$L__BB52_23:
	setp.lt.s32 	%p21, %r4, 1;
	mov.b32 	%r719, 0;
	@%p21 bra 	$L__BB52_90;
	ld.param.u32 	%r669, [_Z16sw_kernel_affineILi32ELi672EEvPKhiPiS1_S2_iS2_ii_param_7];
	cvt.s64.s32 	%rd31, %r138;
	mul.lo.s32 	%r157, %r5, 21;
	max.s32 	%r158, %r133, %r157;
	sub.s32 	%r21, %r158, %r157;
	min.s32 	%r159, %r669, %r135;
	neg.s32 	%r160, %r159;
	max.s32 	%r161, %r160, 0;
	cvt.u16.u32 	%rs11, %r161;
	cvt.s32.s16 	%r22, %r161;
	sub.s32 	%r696, %r138, %r139;
	cvta.to.global.u64 	%rd32, %rd16;
	add.s64 	%rd33, %rd31, %rd32;
	add.s64 	%rd46, %rd33, 1;
	mov.b32 	%r719, 0;
	mov.b16 	%rs324, 0;
	mov.u64 	%rd35, char_to_uint;
	mov.u16 	%rs325, %rs324;
	mov.u16 	%rs326, %rs324;
	mov.u16 	%rs327, %rs324;
	mov.u16 	%rs328, %rs324;
	mov.u16 	%rs329, %rs324;
	mov.u16 	%rs330, %rs324;
	mov.u16 	%rs331, %rs324;
	mov.u16 	%rs332, %rs324;
	mov.u16 	%rs333, %rs324;
	mov.u16 	%rs334, %rs324;
	mov.u16 	%rs335, %rs324;
	mov.u16 	%rs336, %rs324;
	mov.u16 	%rs337, %rs324;
	mov.u16 	%rs338, %rs324;
	mov.u16 	%rs339, %rs324;
	mov.u16 	%rs340, %rs324;
	mov.u16 	%rs341, %rs324;
	mov.u16 	%rs342, %rs324;
	mov.u16 	%rs343, %rs324;
	mov.u16 	%rs344, %rs324;
	mov.u16 	%rs345, %rs324;
	mov.u16 	%rs346, %rs324;
	mov.u16 	%rs347, %rs324;
	mov.u16 	%rs348, %rs324;
	mov.u16 	%rs349, %rs324;
	mov.u16 	%rs350, %rs324;
	mov.u16 	%rs351, %rs324;
	mov.u16 	%rs352, %rs324;
	mov.u16 	%rs353, %rs324;
	mov.u16 	%rs354, %rs324;
	mov.u16 	%rs355, %rs324;
	mov.u16 	%rs356, %rs324;
	mov.u16 	%rs357, %rs324;
	mov.u16 	%rs358, %rs324;
	mov.u16 	%rs359, %rs324;
	mov.u16 	%rs360, %rs324;
	mov.u16 	%rs361, %rs324;
	mov.u16 	%rs362, %rs324;
	mov.u16 	%rs363, %rs324;
	mov.u16 	%rs364, %rs324;
	mov.u16 	%rs365, %rs324;
	mov.u16 	%rs366, %rs324;
	mov.u16 	%rs367, %rs324;
	mov.u16 	%rs368, %rs324;
	mov.u16 	%rs369, %rs324;
	mov.u16 	%rs370, %rs324;
	mov.u16 	%rs371, %rs324;
	mov.u16 	%rs372, %rs324;
	mov.u16 	%rs373, %rs324;
	mov.u16 	%rs374, %rs324;
	mov.u16 	%rs375, %rs324;
	mov.u16 	%rs376, %rs324;
	mov.u16 	%rs377, %rs324;
	mov.u16 	%rs378, %rs324;
	mov.u16 	%rs379, %rs324;
	mov.u16 	%rs380, %rs324;
	mov.u16 	%rs381, %rs324;
	mov.u16 	%rs382, %rs324;
	mov.u16 	%rs383, %rs324;
	mov.u16 	%rs384, %rs324;
	mov.u16 	%rs385, %rs324;
	mov.u16 	%rs386, %rs324;
$L__BB52_25:
	mov.u16 	%rs74, %rs386;
	mov.u16 	%rs73, %rs385;
	mov.u16 	%rs72, %rs384;
	mov.u16 	%rs71, %rs383;
	mov.u16 	%rs70, %rs382;
	mov.u16 	%rs69, %rs381;
	mov.u16 	%rs68, %rs380;
	mov.u16 	%rs67, %rs379;
	mov.u16 	%rs66, %rs378;
	mov.u16 	%rs65, %rs377;
	mov.u16 	%rs64, %rs376;
	mov.u16 	%rs63, %rs375;
	mov.u16 	%rs62, %rs374;
	mov.u16 	%rs61, %rs373;
	mov.u16 	%rs60, %rs372;
	mov.u16 	%rs59, %rs371;
	mov.u16 	%rs58, %rs370;
	mov.u16 	%rs57, %rs369;
	mov.u16 	%rs56, %rs368;
	mov.u16 	%rs55, %rs367;
	mov.u16 	%rs53, %rs365;
	mov.u16 	%rs52, %rs364;
	mov.u16 	%rs51, %rs363;
	mov.u16 	%rs50, %rs362;
	mov.u16 	%rs49, %rs361;
	mov.u16 	%rs48, %rs360;
	mov.u16 	%rs47, %rs359;
	mov.u16 	%rs46, %rs358;
	mov.u16 	%rs45, %rs357;
	mov.u16 	%rs44, %rs356;
	mov.u16 	%rs43, %rs355;
	mov.u16 	%rs42, %rs354;
	mov.u16 	%rs41, %rs353;
	mov.u16 	%rs40, %rs352;
	mov.u16 	%rs39, %rs351;
	mov.u16 	%rs38, %rs350;
	mov.u16 	%rs37, %rs349;
	mov.u16 	%rs36, %rs348;
	mov.u16 	%rs35, %rs347;
	mov.u16 	%rs34, %rs346;
	mov.u16 	%rs32, %rs344;
	mov.u16 	%rs31, %rs343;
	mov.u16 	%rs30, %rs342;
	mov.u16 	%rs29, %rs341;
	mov.u16 	%rs28, %rs340;
	mov.u16 	%rs27, %rs339;
	mov.u16 	%rs26, %rs338;
	mov.u16 	%rs25, %rs337;
	mov.u16 	%rs24, %rs336;
	mov.u16 	%rs23, %rs335;
	mov.u16 	%rs22, %rs334;
	mov.u16 	%rs21, %rs333;
	mov.u16 	%rs20, %rs332;
	mov.u16 	%rs19, %rs331;
	mov.u16 	%rs18, %rs330;
	mov.u16 	%rs17, %rs329;
	mov.u16 	%rs16, %rs328;
	mov.u16 	%rs15, %rs327;
	mov.u16 	%rs14, %rs326;
	mov.u16 	%rs13, %rs325;
	setp.eq.s32 	%p22, %r21, 0;
	setp.eq.s32 	%p23, %r5, 0;
	cvt.u32.u16 	%r162, %rs324;
	shfl.sync.up.b32	%r163|%p24, %r162, 1, 0, -1;
	cvt.u16.u32 	%rs211, %r163;
	cvt.u32.u16 	%r164, %rs345;
	shfl.sync.up.b32	%r165|%p25, %r164, 1, 0, -1;
	cvt.u16.u32 	%rs212, %r165;
	cvt.u32.u16 	%r166, %rs366;
	shfl.sync.up.b32	%r167|%p26, %r166, 1, 0, -1;
	cvt.u16.u32 	%rs213, %r167;
	selp.b16 	%rs75, 0, %rs211, %p23;
	selp.b16 	%rs76, 0, %rs212, %p23;
	selp.b16 	%rs77, 0, %rs213, %p23;
	ld.global.s8 	%rd34, [%rd46];
	add.s64 	%rd36, %rd35, %rd34;
	ld.const.u8 	%rs78, [%rd36];
	mul.wide.u16 	%r26, %rs78, 20;
	@%p22 bra 	$L__BB52_89;
	setp.gt.u16 	%p27, %rs78, 19;
	mov.b32 	%r698, -4;
	@%p27 bra 	$L__BB52_28;
	mov.u32 	%r169, _ZZ16sw_kernel_affineILi32ELi672EEvPKhiPiS1_S2_iS2_iiE17s_query_seq_sdata;
	mad.lo.s32 	%r170, %r5, 21, %r169;
	ld.shared.u8 	%r171, [%r170];
	add.s32 	%r172, %r26, %r171;
	mov.u32 	%r173, _ZZ16sw_kernel_affineILi32ELi672EEvPKhiPiS1_S2_iS2_iiE17s_blosum62_matrix;
	add.s32 	%r174, %r173, %r172;
	ld.shared.s8 	%r698, [%r174];
$L__BB52_28:
	ld.param.u32 	%r670, [_Z16sw_kernel_affineILi32ELi672EEvPKhiPiS1_S2_iS2_ii_param_7];
	setp.eq.s32 	%p28, %r21, 1;
	max.s16 	%rs214, %rs76, %rs77;
	max.s16 	%rs215, %rs75, %rs214;
	cvt.s32.s16 	%r175, %rs215;
	add.s32 	%r176, %r698, %r175;
	max.s32 	%r177, %r176, 0;
	cvt.u16.u32 	%rs344, %r177;
	cvt.s32.s16 	%r178, %rs32;
	sub.s32 	%r179, %r178, %r670;
	cvt.s32.s16 	%r180, %rs74;
	sub.s32 	%r181, %r180, %r135;
	max.s32 	%r182, %r179, %r181;
	max.s32 	%r183, %r182, 0;
	cvt.u16.u32 	%rs386, %r183;
	cvt.s32.s16 	%r29, %r177;
	cvt.s32.s16 	%r184, %r183;
	max.s32 	%r185, %r22, %r184;
	max.s32 	%r186, %r29, %r185;
	max.s32 	%r719, %r719, %r186;
	mov.u16 	%rs325, %rs13;
	mov.u16 	%rs326, %rs14;
	mov.u16 	%rs327, %rs15;
	mov.u16 	%rs328, %rs16;
	mov.u16 	%rs329, %rs17;
	mov.u16 	%rs330, %rs18;
	mov.u16 	%rs331, %rs19;
	mov.u16 	%rs332, %rs20;
	mov.u16 	%rs333, %rs21;
	mov.u16 	%rs334, %rs22;
	mov.u16 	%rs335, %rs23;
	mov.u16 	%rs336, %rs24;
	mov.u16 	%rs337, %rs25;
	mov.u16 	%rs338, %rs26;
	mov.u16 	%rs339, %rs27;
	mov.u16 	%rs340, %rs28;
	mov.u16 	%rs341, %rs29;
	mov.u16 	%rs342, %rs30;
	mov.u16 	%rs343, %rs31;
	mov.u16 	%rs346, %rs34;
	mov.u16 	%rs347, %rs35;
	mov.u16 	%rs348, %rs36;
	mov.u16 	%rs349, %rs37;
	mov.u16 	%rs350, %rs38;
	mov.u16 	%rs351, %rs39;
	mov.u16 	%rs352, %rs40;
	mov.u16 	%rs353, %rs41;
	mov.u16 	%rs354, %rs42;
	mov.u16 	%rs355, %rs43;
	mov.u16 	%rs356, %rs44;
	mov.u16 	%rs357, %rs45;
	mov.u16 	%rs358, %rs46;
	mov.u16 	%rs359, %rs47;
	mov.u16 	%rs360, %rs48;
	mov.u16 	%rs361, %rs49;
	mov.u16 	%rs362, %rs50;
	mov.u16 	%rs363, %rs51;
	mov.u16 	%rs364, %rs52;
	mov.u16 	%rs365, %rs11;
	mov.u16 	%rs367, %rs55;
	mov.u16 	%rs368, %rs56;
	mov.u16 	%rs369, %rs57;
	mov.u16 	%rs370, %rs58;
	mov.u16 	%rs371, %rs59;
	mov.u16 	%rs372, %rs60;
	mov.u16 	%rs373, %rs61;
	mov.u16 	%rs374, %rs62;
	mov.u16 	%rs375, %rs63;
	mov.u16 	%rs376, %rs64;
	mov.u16 	%rs377, %rs65;
	mov.u16 	%rs378, %rs66;
	mov.u16 	%rs379, %rs67;
	mov.u16 	%rs380, %rs68;
	mov.u16 	%rs381, %rs69;
	mov.u16 	%rs382, %rs70;
	mov.u16 	%rs383, %rs71;
	mov.u16 	%rs384, %rs72;
	mov.u16 	%rs385, %rs73;
	@%p28 bra 	$L__BB52_89;
	mov.b32 	%r699, -4;
	@%p27 bra 	$L__BB52_31;
	mov.u32 	%r188, _ZZ16sw_kernel_affineILi32ELi672EEvPKhiPiS1_S2_iS2_iiE17s_query_seq_sdata;
	mad.lo.s32 	%r189, %r5, 21, %r188;
	ld.shared.u8 	%r190, [%r189+1];
	add.s32 	%r191, %r26, %r190;
	mov.u32 	%r192, _ZZ16sw_kernel_affineILi32ELi672EEvPKhiPiS1_S2_iS2_iiE17s_blosum62_matrix;
	add.s32 	%r193, %r192, %r191;
	ld.shared.s8 	%r699, [%r193];
$L__BB52_31:
	ld.param.u32 	%r671, [_Z16sw_kernel_affineILi32ELi672EEvPKhiPiS1_S2_iS2_ii_param_7];
	setp.eq.s32 	%p30, %r21, 2;
	max.s16 	%rs216, %rs53, %rs74;
	max.s16 	%rs217, %rs32, %rs216;
	cvt.s32.s16 	%r194, %rs217;
	add.s32 	%r195, %r699, %r194;
	max.s32 	%r196, %r195, 0;
	cvt.u16.u32 	%rs343, %r196;
	sub.s32 	%r197, %r29, %r671;
	sub.s32 	%r198, %r22, %r135;
	max.s32 	%r199, %r197, %r198;
	max.s32 	%r200, %r199, 0;
	cvt.u16.u32 	%rs364, %r200;
	cvt.s32.s16 	%r201, %rs31;
	sub.s32 	%r202, %r201, %r671;
	cvt.s32.s16 	%r203, %rs73;
	sub.s32 	%r204, %r203, %r135;
	max.s32 	%r205, %r202, %r204;
	max.s32 	%r206, %r205, 0;
	cvt.u16.u32 	%rs385, %r206;
	cvt.s32.s16 	%r33, %r196;
	cvt.s32.s16 	%r34, %r200;
	cvt.s32.s16 	%r207, %r206;
	max.s32 	%r208, %r34, %r207;
	max.s32 	%r209, %r33, %r208;
	max.s32 	%r719, %r719, %r209;
	mov.u16 	%rs325, %rs13;
	mov.u16 	%rs326, %rs14;
	mov.u16 	%rs327, %rs15;
	mov.u16 	%rs328, %rs16;
	mov.u16 	%rs329, %rs17;
	mov.u16 	%rs330, %rs18;
	mov.u16 	%rs331, %rs19;
	mov.u16 	%rs332, %rs20;
	mov.u16 	%rs333, %rs21;
	mov.u16 	%rs334, %rs22;
	mov.u16 	%rs335, %rs23;
	mov.u16 	%rs336, %rs24;
	mov.u16 	%rs337, %rs25;
	mov.u16 	%rs338, %rs26;
	mov.u16 	%rs339, %rs27;
	mov.u16 	%rs340, %rs28;
	mov.u16 	%rs341, %rs29;
	mov.u16 	%rs342, %rs30;
	mov.u16 	%rs346, %rs34;
	mov.u16 	%rs347, %rs35;
	mov.u16 	%rs348, %rs36;
	mov.u16 	%rs349, %rs37;
	mov.u16 	%rs350, %rs38;
	mov.u16 	%rs351, %rs39;
	mov.u16 	%rs352, %rs40;
	mov.u16 	%rs353, %rs41;
	mov.u16 	%rs354, %rs42;
	mov.u16 	%rs355, %rs43;
	mov.u16 	%rs356, %rs44;
	mov.u16 	%rs357, %rs45;
	mov.u16 	%rs358, %rs46;
	mov.u16 	%rs359, %rs47;
	mov.u16 	%rs360, %rs48;
	mov.u16 	%rs361, %rs49;
	mov.u16 	%rs362, %rs50;
	mov.u16 	%rs363, %rs51;
	mov.u16 	%rs365, %rs11;
	mov.u16 	%rs367, %rs55;
	mov.u16 	%rs368, %rs56;
	mov.u16 	%rs369, %rs57;
	mov.u16 	%rs370, %rs58;
	mov.u16 	%rs371, %rs59;
	mov.u16 	%rs372, %rs60;
	mov.u16 	%rs373, %rs61;
	mov.u16 	%rs374, %rs62;
	mov.u16 	%rs375, %rs63;
	mov.u16 	%rs376, %rs64;
	mov.u16 	%rs377, %rs65;
	mov.u16 	%rs378, %rs66;
	mov.u16 	%rs379, %rs67;
	mov.u16 	%rs380, %rs68;
	mov.u16 	%rs381, %rs69;
	mov.u16 	%rs382, %rs70;
	mov.u16 	%rs383, %rs71;
	mov.u16 	%rs384, %rs72;
	@%p30 bra 	$L__BB52_89;
	mov.b32 	%r700, -4;
	@%p27 bra 	$L__BB52_34;
	mov.u32 	%r211, _ZZ16sw_kernel_affineILi32ELi672EEvPKhiPiS1_S2_iS2_iiE17s_query_seq_sdata;
	mad.lo.s32 	%r212, %r5, 21, %r211;
	ld.shared.u8 	%r213, [%r212+2];
	add.s32 	%r214, %r26, %r213;
	mov.u32 	%r215, _ZZ16sw_kernel_affineILi32ELi672EEvPKhiPiS1_S2_iS2_iiE17s_blosum62_matrix;
	add.s32 	%r216, %r215, %r214;
	ld.shared.s8 	%r700, [%r216];
$L__BB52_34:
	ld.param.u32 	%r672, [_Z16sw_kernel_affineILi32ELi672EEvPKhiPiS1_S2_iS2_ii_param_7];
	setp.eq.s32 	%p32, %r21, 3;
	max.s16 	%rs218, %rs52, %rs73;
	max.s16 	%rs219, %rs31, %rs218;
	cvt.s32.s16 	%r217, %rs219;
	add.s32 	%r218, %r700, %r217;
	max.s32 	%r219, %r218, 0;
	cvt.u16.u32 	%rs342, %r219;
	sub.s32 	%r220, %r33, %r672;
	sub.s32 	%r221, %r34, %r135;
	max.s32 	%r222, %r220, %r221;
	max.s32 	%r223, %r222, 0;
	cvt.u16.u32 	%rs363, %r223;
	cvt.s32.s16 	%r224, %rs30;
	sub.s32 	%r225, %r224, %r672;
	cvt.s32.s16 	%r226, %rs72;
	sub.s32 	%r227, %r226, %r135;
	max.s32 	%r228, %r225, %r227;
	max.s32 	%r229, %r228, 0;
	cvt.u16.u32 	%rs384, %r229;
	cvt.s32.s16 	%r38, %r219;
	cvt.s32.s16 	%r39, %r223;
	cvt.s32.s16 	%r230, %r229;
	max.s32 	%r231, %r39, %r230;
	max.s32 	%r232, %r38, %r231;
	max.s32 	%r719, %r719, %r232;
	mov.u16 	%rs325, %rs13;
	mov.u16 	%rs326, %rs14;
	mov.u16 	%rs327, %rs15;
	mov.u16 	%rs328, %rs16;
	mov.u16 	%rs329, %rs17;
	mov.u16 	%rs330, %rs18;
	mov.u16 	%rs331, %rs19;
	mov.u16 	%rs332, %rs20;
	mov.u16 	%rs333, %rs21;
	mov.u16 	%rs334, %rs22;
	mov.u16 	%rs335, %rs23;
	mov.u16 	%rs336, %rs24;
	mov.u16 	%rs337, %rs25;
	mov.u16 	%rs338, %rs26;
	mov.u16 	%rs339, %rs27;
	mov.u16 	%rs340, %rs28;
	mov.u16 	%rs341, %rs29;
	mov.u16 	%rs346, %rs34;
	mov.u16 	%rs347, %rs35;
	mov.u16 	%rs348, %rs36;
	mov.u16 	%rs349, %rs37;
	mov.u16 	%rs350, %rs38;
	mov.u16 	%rs351, %rs39;
	mov.u16 	%rs352, %rs40;
	mov.u16 	%rs353, %rs41;
	mov.u16 	%rs354, %rs42;
	mov.u16 	%rs355, %rs43;
	mov.u16 	%rs356, %rs44;
	mov.u16 	%rs357, %rs45;
	mov.u16 	%rs358, %rs46;
	mov.u16 	%rs359, %rs47;
	mov.u16 	%rs360, %rs48;
	mov.u16 	%rs361, %rs49;
	mov.u16 	%rs362, %rs50;
	mov.u16 	%rs365, %rs11;
	mov.u16 	%rs367, %rs55;
	mov.u16 	%rs368, %rs56;
	mov.u16 	%rs369, %rs57;
	mov.u16 	%rs370, %rs58;
	mov.u16 	%rs371, %rs59;
	mov.u16 	%rs372, %rs60;
	mov.u16 	%rs373, %rs61;
	mov.u16 	%rs374, %rs62;
	mov.u16 	%rs375, %rs63;
	mov.u16 	%rs376, %rs64;
	mov.u16 	%rs377, %rs65;
	mov.u16 	%rs378, %rs66;
	mov.u16 	%rs379, %rs67;
	mov.u16 	%rs380, %rs68;
	mov.u16 	%rs381, %rs69;
	mov.u16 	%rs382, %rs70;
	mov.u16 	%rs383, %rs71;
	@%p32 bra 	$L__BB52_89;
	mov.b32 	%r701, -4;
	@%p27 bra 	$L__BB52_37;
	mov.u32 	%r234, _ZZ16sw_kernel_affineILi32ELi672EEvPKhiPiS1_S2_iS2_iiE17s_query_seq_sdata;
	mad.lo.s32 	%r235, %r5, 21, %r234;
	ld.shared.u8 	%r236, [%r235+3];
	add.s32 	%r237, %r26, %r236;
	mov.u32 	%r238, _ZZ16sw_kernel_affineILi32ELi672EEvPKhiPiS1_S2_iS2_iiE17s_blosum62_matrix;
	add.s32 	%r239, %r238, %r237;
	ld.shared.s8 	%r701, [%r239];
$L__BB52_37:
	ld.param.u32 	%r673, [_Z16sw_kernel_affineILi32ELi672EEvPKhiPiS1_S2_iS2_ii_param_7];
	setp.eq.s32 	%p34, %r21, 4;
	max.s16 	%rs220, %rs51, %rs72;
	max.s16 	%rs221, %rs30, %rs220;
	cvt.s32.s16 	%r240, %rs221;
	add.s32 	%r241, %r701, %r240;
	max.s32 	%r242, %r241, 0;
	cvt.u16.u32 	%rs341, %r242;
	sub.s32 	%r243, %r38, %r673;
	sub.s32 	%r244, %r39, %r135;
	max.s32 	%r245, %r243, %r244;
	max.s32 	%r246, %r245, 0;
	cvt.u16.u32 	%rs362, %r246;
	cvt.s32.s16 	%r247, %rs29;
	sub.s32 	%r248, %r247, %r673;
	cvt.s32.s16 	%r249, %rs71;
	sub.s32 	%r250, %r249, %r135;
	max.s32 	%r251, %r248, %r250;
	max.s32 	%r252, %r251, 0;
	cvt.u16.u32 	%rs383, %r252;
	cvt.s32.s16 	%r43, %r242;
	cvt.s32.s16 	%r44, %r246;
	cvt.s32.s16 	%r253, %r252;
	max.s32 	%r254, %r44, %r253;
	max.s32 	%r255, %r43, %r254;
	max.s32 	%r719, %r719, %r255;
	mov.u16 	%rs325, %rs13;
	mov.u16 	%rs326, %rs14;
	mov.u16 	%rs327, %rs15;
	mov.u16 	%rs328, %rs16;
	mov.u16 	%rs329, %rs17;
	mov.u16 	%rs330, %rs18;
	mov.u16 	%rs331, %rs19;
	mov.u16 	%rs332, %rs20;
	mov.u16 	%rs333, %rs21;
	mov.u16 	%rs334, %rs22;
	mov.u16 	%rs335, %rs23;
	mov.u16 	%rs336, %rs24;
	mov.u16 	%rs337, %rs25;
	mov.u16 	%rs338, %rs26;
	mov.u16 	%rs339, %rs27;
	mov.u16 	%rs340, %rs28;
	mov.u16 	%rs346, %rs34;
	mov.u16 	%rs347, %rs35;
	mov.u16 	%rs348, %rs36;
	mov.u16 	%rs349, %rs37;
	mov.u16 	%rs350, %rs38;
	mov.u16 	%rs351, %rs39;
	mov.u16 	%rs352, %rs40;
	mov.u16 	%rs353, %rs41;
	mov.u16 	%rs354, %rs42;
	mov.u16 	%rs355, %rs43;
	mov.u16 	%rs356, %rs44;
	mov.u16 	%rs357, %rs45;
	mov.u16 	%rs358, %rs46;
	mov.u16 	%rs359, %rs47;
	mov.u16 	%rs360, %rs48;
	mov.u16 	%rs361, %rs49;
	mov.u16 	%rs365, %rs11;
	mov.u16 	%rs367, %rs55;
	mov.u16 	%rs368, %rs56;
	mov.u16 	%rs369, %rs57;
	mov.u16 	%rs370, %rs58;
	mov.u16 	%rs371, %rs59;
	mov.u16 	%rs372, %rs60;
	mov.u16 	%rs373, %rs61;
	mov.u16 	%rs374, %rs62;
	mov.u16 	%rs375, %rs63;
	mov.u16 	%rs376, %rs64;
	mov.u16 	%rs377, %rs65;
	mov.u16 	%rs378, %rs66;
	mov.u16 	%rs379, %rs67;
	mov.u16 	%rs380, %rs68;
	mov.u16 	%rs381, %rs69;
	mov.u16 	%rs382, %rs70;
	@%p34 bra 	$L__BB52_89;
	mov.b32 	%r702, -4;
	@%p27 bra 	$L__BB52_40;
	mov.u32 	%r257, _ZZ16sw_kernel_affineILi32ELi672EEvPKhiPiS1_S2_iS2_iiE17s_query_seq_sdata;
	mad.lo.s32 	%r258, %r5, 21, %r257;
	ld.shared.u8 	%r259, [%r258+4];
	add.s32 	%r260, %r26, %r259;
	mov.u32 	%r261, _ZZ16sw_kernel_affineILi32ELi672EEvPKhiPiS1_S2_iS2_iiE17s_blosum62_matrix;
	add.s32 	%r262, %r261, %r260;
	ld.shared.s8 	%r702, [%r262];
$L__BB52_40:
	ld.param.u32 	%r674, [_Z16sw_kernel_affineILi32ELi672EEvPKhiPiS1_S2_iS2_ii_param_7];
	setp.eq.s32 	%p36, %r21, 5;
	max.s16 	%rs222, %rs50, %rs71;
	max.s16 	%rs223, %rs29, %rs222;
	cvt.s32.s16 	%r263, %rs223;
	add.s32 	%r264, %r702, %r263;
	max.s32 	%r265, %r264, 0;
	cvt.u16.u32 	%rs340, %r265;
	sub.s32 	%r266, %r43, %r674;
	sub.s32 	%r267, %r44, %r135;
	max.s32 	%r268, %r266, %r267;
	max.s32 	%r269, %r268, 0;
	cvt.u16.u32 	%rs361, %r269;
	cvt.s32.s16 	%r270, %rs28;
	sub.s32 	%r271, %r270, %r674;
	cvt.s32.s16 	%r272, %rs70;
	sub.s32 	%r273, %r272, %r135;
	max.s32 	%r274, %r271, %r273;
	max.s32 	%r275, %r274, 0;
	cvt.u16.u32 	%rs382, %r275;
	cvt.s32.s16 	%r48, %r265;
	cvt.s32.s16 	%r49, %r269;
	cvt.s32.s16 	%r276, %r275;
	max.s32 	%r277, %r49, %r276;
	max.s32 	%r278, %r48, %r277;
	max.s32 	%r719, %r719, %r278;
	mov.u16 	%rs325, %rs13;
	mov.u16 	%rs326, %rs14;
	mov.u16 	%rs327, %rs15;
	mov.u16 	%rs328, %rs16;
	mov.u16 	%rs329, %rs17;
	mov.u16 	%rs330, %rs18;
	mov.u16 	%rs331, %rs19;
	mov.u16 	%rs332, %rs20;
	mov.u16 	%rs333, %rs21;
	mov.u16 	%rs334, %rs22;
	mov.u16 	%rs335, %rs23;
	mov.u16 	%rs336, %rs24;
	mov.u16 	%rs337, %rs25;
	mov.u16 	%rs338, %rs26;
	mov.u16 	%rs339, %rs27;
	mov.u16 	%rs346, %rs34;
	mov.u16 	%rs347, %rs35;
	mov.u16 	%rs348, %rs36;
	mov.u16 	%rs349, %rs37;
	mov.u16 	%rs350, %rs38;
	mov.u16 	%rs351, %rs39;
	mov.u16 	%rs352, %rs40;
	mov.u16 	%rs353, %rs41;
	mov.u16 	%rs354, %rs42;
	mov.u16 	%rs355, %rs43;
	mov.u16 	%rs356, %rs44;
	mov.u16 	%rs357, %rs45;
	mov.u16 	%rs358, %rs46;
	mov.u16 	%rs359, %rs47;
	mov.u16 	%rs360, %rs48;
	mov.u16 	%rs365, %rs11;
	mov.u16 	%rs367, %rs55;
	mov.u16 	%rs368, %rs56;
	mov.u16 	%rs369, %rs57;
	mov.u16 	%rs370, %rs58;
	mov.u16 	%rs371, %rs59;
	mov.u16 	%rs372, %rs60;
	mov.u16 	%rs373, %rs61;
	mov.u16 	%rs374, %rs62;
	mov.u16 	%rs375, %rs63;
	mov.u16 	%rs376, %rs64;
	mov.u16 	%rs377, %rs65;
	mov.u16 	%rs378, %rs66;
	mov.u16 	%rs379, %rs67;
	mov.u16 	%rs380, %rs68;
	mov.u16 	%rs381, %rs69;
	@%p36 bra 	$L__BB52_89;
	mov.b32 	%r703, -4;
	@%p27 bra 	$L__BB52_43;
	mov.u32 	%r280, _ZZ16sw_kernel_affineILi32ELi672EEvPKhiPiS1_S2_iS2_iiE17s_query_seq_sdata;
	mad.lo.s32 	%r281, %r5, 21, %r280;
	ld.shared.u8 	%r282, [%r281+5];
	add.s32 	%r283, %r26, %r282;
	mov.u32 	%r284, _ZZ16sw_kernel_affineILi32ELi672EEvPKhiPiS1_S2_iS2_iiE17s_blosum62_matrix;
	add.s32 	%r285, %r284, %r283;
	ld.shared.s8 	%r703, [%r285];
$L__BB52_43:
	ld.param.u32 	%r675, [_Z16sw_kernel_affineILi32ELi672EEvPKhiPiS1_S2_iS2_ii_param_7];
	setp.eq.s32 	%p38, %r21, 6;
	max.s16 	%rs224, %rs49, %rs70;
	max.s16 	%rs225, %rs28, %rs224;
	cvt.s32.s16 	%r286, %rs225;
	add.s32 	%r287, %r703, %r286;
	max.s32 	%r288, %r287, 0;
	cvt.u16.u32 	%rs339, %r288;
	sub.s32 	%r289, %r48, %r675;
	sub.s32 	%r290, %r49, %r135;
	max.s32 	%r291, %r289, %r290;
	max.s32 	%r292, %r291, 0;
	cvt.u16.u32 	%rs360, %r292;
	cvt.s32.s16 	%r293, %rs27;
	sub.s32 	%r294, %r293, %r675;
	cvt.s32.s16 	%r295, %rs69;
	sub.s32 	%r296, %r295, %r135;
	max.s32 	%r297, %r294, %r296;
	max.s32 	%r298, %r297, 0;
	cvt.u16.u32 	%rs381, %r298;
	cvt.s32.s16 	%r53, %r288;
	cvt.s32.s16 	%r54, %r292;
	cvt.s32.s16 	%r299, %r298;
	max.s32 	%r300, %r54, %r299;
	max.s32 	%r301, %r53, %r300;
	max.s32 	%r719, %r719, %r301;
	mov.u16 	%rs325, %rs13;
	mov.u16 	%rs326, %rs14;
	mov.u16 	%rs327, %rs15;
	mov.u16 	%rs328, %rs16;
	mov.u16 	%rs329, %rs17;
	mov.u16 	%rs330, %rs18;
	mov.u16 	%rs331, %rs19;
	mov.u16 	%rs332, %rs20;
	mov.u16 	%rs333, %rs21;
	mov.u16 	%rs334, %rs22;
	mov.u16 	%rs335, %rs23;
	mov.u16 	%rs336, %rs24;
	mov.u16 	%rs337, %rs25;
	mov.u16 	%rs338, %rs26;
	mov.u16 	%rs346, %rs34;
	mov.u16 	%rs347, %rs35;
	mov.u16 	%rs348, %rs36;
	mov.u16 	%rs349, %rs37;
	mov.u16 	%rs350, %rs38;
	mov.u16 	%rs351, %rs39;
	mov.u16 	%rs352, %rs40;
	mov.u16 	%rs353, %rs41;
	mov.u16 	%rs354, %rs42;
	mov.u16 	%rs355, %rs43;
	mov.u16 	%rs356, %rs44;
	mov.u16 	%rs357, %rs45;
	mov.u16 	%rs358, %rs46;
	mov.u16 	%rs359, %rs47;
	mov.u16 	%rs365, %rs11;
	mov.u16 	%rs367, %rs55;
	mov.u16 	%rs368, %rs56;
	mov.u16 	%rs369, %rs57;
	mov.u16 	%rs370, %rs58;
	mov.u16 	%rs371, %rs59;
	mov.u16 	%rs372, %rs60;
	mov.u16 	%rs373, %rs61;
	mov.u16 	%rs374, %rs62;
	mov.u16 	%rs375, %rs63;
	mov.u16 	%rs376, %rs64;
	mov.u16 	%rs377, %rs65;
	mov.u16 	%rs378, %rs66;
	mov.u16 	%rs379, %rs67;
	mov.u16 	%rs380, %rs68;
	@%p38 bra 	$L__BB52_89;
	mov.b32 	%r704, -4;
	@%p27 bra 	$L__BB52_46;
	mov.u32 	%r303, _ZZ16sw_kernel_affineILi32ELi672EEvPKhiPiS1_S2_iS2_iiE17s_query_seq_sdata;
	mad.lo.s32 	%r304, %r5, 21, %r303;
	ld.shared.u8 	%r305, [%r304+6];
	add.s32 	%r306, %r26, %r305;
	mov.u32 	%r307, _ZZ16sw_kernel_affineILi32ELi672EEvPKhiPiS1_S2_iS2_iiE17s_blosum62_matrix;
	add.s32 	%r308, %r307, %r306;
	ld.shared.s8 	%r704, [%r308];
$L__BB52_46:
	ld.param.u32 	%r676, [_Z16sw_kernel_affineILi32ELi672EEvPKhiPiS1_S2_iS2_ii_param_7];
	setp.eq.s32 	%p40, %r21, 7;
	max.s16 	%rs226, %rs48, %rs69;
	max.s16 	%rs227, %rs27, %rs226;
	cvt.s32.s16 	%r309, %rs227;
	add.s32 	%r310, %r704, %r309;
	max.s32 	%r311, %r310, 0;
	cvt.u16.u32 	%rs338, %r311;
	sub.s32 	%r312, %r53, %r676;
	sub.s32 	%r313, %r54, %r135;
	max.s32 	%r314, %r312, %r313;
	max.s32 	%r315, %r314, 0;
	cvt.u16.u32 	%rs359, %r315;
	cvt.s32.s16 	%r316, %rs26;
	sub.s32 	%r317, %r316, %r676;
	cvt.s32.s16 	%r318, %rs68;
	sub.s32 	%r319, %r318, %r135;
	max.s32 	%r320, %r317, %r319;
	max.s32 	%r321, %r320, 0;
	cvt.u16.u32 	%rs380, %r321;
	cvt.s32.s16 	%r58, %r311;
	cvt.s32.s16 	%r59, %r315;
	cvt.s32.s16 	%r322, %r321;
	max.s32 	%r323, %r59, %r322;
	max.s32 	%r324, %r58, %r323;
	max.s32 	%r719, %r719, %r324;
	mov.u16 	%rs325, %rs13;
	mov.u16 	%rs326, %rs14;
	mov.u16 	%rs327, %rs15;
	mov.u16 	%rs328, %rs16;
	mov.u16 	%rs329, %rs17;
	mov.u16 	%rs330, %rs18;
	mov.u16 	%rs331, %rs19;
	mov.u16 	%rs332, %rs20;
	mov.u16 	%rs333, %rs21;
	mov.u16 	%rs334, %rs22;
	mov.u16 	%rs335, %rs23;
	mov.u16 	%rs336, %rs24;
	mov.u16 	%rs337, %rs25;
	mov.u16 	%rs346, %rs34;
	mov.u16 	%rs347, %rs35;
	mov.u16 	%rs348, %rs36;
	mov.u16 	%rs349, %rs37;
	mov.u16 	%rs350, %rs38;
	mov.u16 	%rs351, %rs39;
	mov.u16 	%rs352, %rs40;
	mov.u16 	%rs353, %rs41;
	mov.u16 	%rs354, %rs42;
	mov.u16 	%rs355, %rs43;
	mov.u16 	%rs356, %rs44;
	mov.u16 	%rs357, %rs45;
	mov.u16 	%rs358, %rs46;
	mov.u16 	%rs365, %rs11;
	mov.u16 	%rs367, %rs55;
	mov.u16 	%rs368, %rs56;
	mov.u16 	%rs369, %rs57;
	mov.u16 	%rs370, %rs58;
	mov.u16 	%rs371, %rs59;
	mov.u16 	%rs372, %rs60;
	mov.u16 	%rs373, %rs61;
	mov.u16 	%rs374, %rs62;
	mov.u16 	%rs375, %rs63;
	mov.u16 	%rs376, %rs64;
	mov.u16 	%rs377, %rs65;
	mov.u16 	%rs378, %rs66;
	mov.u16 	%rs379, %rs67;
	@%p40 bra 	$L__BB52_89;
	mov.b32 	%r705, -4;
	@%p27 bra 	$L__BB52_49;
	mov.u32 	%r326, _ZZ16sw_kernel_affineILi32ELi672EEvPKhiPiS1_S2_iS2_iiE17s_query_seq_sdata;
	mad.lo.s32 	%r327, %r5, 21, %r326;
	ld.shared.u8 	%r328, [%r327+7];
	add.s32 	%r329, %r26, %r328;
	mov.u32 	%r330, _ZZ16sw_kernel_affineILi32ELi672EEvPKhiPiS1_S2_iS2_iiE17s_blosum62_matrix;
	add.s32 	%r331, %r330, %r329;
	ld.shared.s8 	%r705, [%r331];
$L__BB52_49:
	ld.param.u32 	%r677, [_Z16sw_kernel_affineILi32ELi672EEvPKhiPiS1_S2_iS2_ii_param_7];
	setp.eq.s32 	%p42, %r21, 8;
	max.s16 	%rs228, %rs47, %rs68;
	max.s16 	%rs229, %rs26, %rs228;
	cvt.s32.s16 	%r332, %rs229;
	add.s32 	%r333, %r705, %r332;
	max.s32 	%r334, %r333, 0;
	cvt.u16.u32 	%rs337, %r334;
	sub.s32 	%r335, %r58, %r677;
	sub.s32 	%r336, %r59, %r135;
	max.s32 	%r337, %r335, %r336;
	max.s32 	%r338, %r337, 0;
	cvt.u16.u32 	%rs358, %r338;
	cvt.s32.s16 	%r339, %rs25;
	sub.s32 	%r340, %r339, %r677;
	cvt.s32.s16 	%r341, %rs67;
	sub.s32 	%r342, %r341, %r135;
	max.s32 	%r343, %r340, %r342;
	max.s32 	%r344, %r343, 0;
	cvt.u16.u32 	%rs379, %r344;
	cvt.s32.s16 	%r63, %r334;
	cvt.s32.s16 	%r64, %r338;
	cvt.s32.s16 	%r345, %r344;
	max.s32 	%r346, %r64, %r345;
	max.s32 	%r347, %r63, %r346;
	max.s32 	%r719, %r719, %r347;
	mov.u16 	%rs325, %rs13;
	mov.u16 	%rs326, %rs14;
	mov.u16 	%rs327, %rs15;
	mov.u16 	%rs328, %rs16;
	mov.u16 	%rs329, %rs17;
	mov.u16 	%rs330, %rs18;
	mov.u16 	%rs331, %rs19;
	mov.u16 	%rs332, %rs20;
	mov.u16 	%rs333, %rs21;
	mov.u16 	%rs334, %rs22;
	mov.u16 	%rs335, %rs23;
	mov.u16 	%rs336, %rs24;
	mov.u16 	%rs346, %rs34;
	mov.u16 	%rs347, %rs35;
	mov.u16 	%rs348, %rs36;
	mov.u16 	%rs349, %rs37;
	mov.u16 	%rs350, %rs38;
	mov.u16 	%rs351, %rs39;
	mov.u16 	%rs352, %rs40;
	mov.u16 	%rs353, %rs41;
	mov.u16 	%rs354, %rs42;
	mov.u16 	%rs355, %rs43;
	mov.u16 	%rs356, %rs44;
	mov.u16 	%rs357, %rs45;
	mov.u16 	%rs365, %rs11;
	mov.u16 	%rs367, %rs55;
	mov.u16 	%rs368, %rs56;
	mov.u16 	%rs369, %rs57;
	mov.u16 	%rs370, %rs58;
	mov.u16 	%rs371, %rs59;
	mov.u16 	%rs372, %rs60;
	mov.u16 	%rs373, %rs61;
	mov.u16 	%rs374, %rs62;
	mov.u16 	%rs375, %rs63;
	mov.u16 	%rs376, %rs64;
	mov.u16 	%rs377, %rs65;
	mov.u16 	%rs378, %rs66;
	@%p42 bra 	$L__BB52_89;
	mov.b32 	%r706, -4;
	@%p27 bra 	$L__BB52_52;
	mov.u32 	%r349, _ZZ16sw_kernel_affineILi32ELi672EEvPKhiPiS1_S2_iS2_iiE17s_query_seq_sdata;
	mad.lo.s32 	%r350, %r5, 21, %r349;
	ld.shared.u8 	%r351, [%r350+8];
	add.s32 	%r352, %r26, %r351;
	mov.u32 	%r353, _ZZ16sw_kernel_affineILi32ELi672EEvPKhiPiS1_S2_iS2_iiE17s_blosum62_matrix;
	add.s32 	%r354, %r353, %r352;
	ld.shared.s8 	%r706, [%r354];
$L__BB52_52:
	ld.param.u32 	%r678, [_Z16sw_kernel_affineILi32ELi672EEvPKhiPiS1_S2_iS2_ii_param_7];
	setp.eq.s32 	%p44, %r21, 9;
	max.s16 	%rs230, %rs46, %rs67;
	max.s16 	%rs231, %rs25, %rs230;
	cvt.s32.s16 	%r355, %rs231;
	add.s32 	%r356, %r706, %r355;
	max.s32 	%r357, %r356, 0;
	cvt.u16.u32 	%rs336, %r357;
	sub.s32 	%r358, %r63, %r678;
	sub.s32 	%r359, %r64, %r135;
	max.s32 	%r360, %r358, %r359;
	max.s32 	%r361, %r360, 0;
	cvt.u16.u32 	%rs357, %r361;
	cvt.s32.s16 	%r362, %rs24;
	sub.s32 	%r363, %r362, %r678;
	cvt.s32.s16 	%r364, %rs66;
	sub.s32 	%r365, %r364, %r135;
	max.s32 	%r366, %r363, %r365;
	max.s32 	%r367, %r366, 0;
	cvt.u16.u32 	%rs378, %r367;
	cvt.s32.s16 	%r68, %r357;
	cvt.s32.s16 	%r69, %r361;
	cvt.s32.s16 	%r368, %r367;
	max.s32 	%r369, %r69, %r368;
	max.s32 	%r370, %r68, %r369;
	max.s32 	%r719, %r719, %r370;
	mov.u16 	%rs325, %rs13;
	mov.u16 	%rs326, %rs14;
	mov.u16 	%rs327, %rs15;
	mov.u16 	%rs328, %rs16;
	mov.u16 	%rs329, %rs17;
	mov.u16 	%rs330, %rs18;
	mov.u16 	%rs331, %rs19;
	mov.u16 	%rs332, %rs20;
	mov.u16 	%rs333, %rs21;
	mov.u16 	%rs334, %rs22;
	mov.u16 	%rs335, %rs23;
	mov.u16 	%rs346, %rs34;
	mov.u16 	%rs347, %rs35;
	mov.u16 	%rs348, %rs36;
	mov.u16 	%rs349, %rs37;
	mov.u16 	%rs350, %rs38;
	mov.u16 	%rs351, %rs39;
	mov.u16 	%rs352, %rs40;
	mov.u16 	%rs353, %rs41;
	mov.u16 	%rs354, %rs42;
	mov.u16 	%rs355, %rs43;
	mov.u16 	%rs356, %rs44;
	mov.u16 	%rs365, %rs11;
	mov.u16 	%rs367, %rs55;
	mov.u16 	%rs368, %rs56;
	mov.u16 	%rs369, %rs57;
	mov.u16 	%rs370, %rs58;
	mov.u16 	%rs371, %rs59;
	mov.u16 	%rs372, %rs60;
	mov.u16 	%rs373, %rs61;
	mov.u16 	%rs374, %rs62;
	mov.u16 	%rs375, %rs63;
	mov.u16 	%rs376, %rs64;
	mov.u16 	%rs377, %rs65;
	@%p44 bra 	$L__BB52_89;
	mov.b32 	%r707, -4;
	@%p27 bra 	$L__BB52_55;
	mov.u32 	%r372, _ZZ16sw_kernel_affineILi32ELi672EEvPKhiPiS1_S2_iS2_iiE17s_query_seq_sdata;
	mad.lo.s32 	%r373, %r5, 21, %r372;
	ld.shared.u8 	%r374, [%r373+9];
	add.s32 	%r375, %r26, %r374;
	mov.u32 	%r376, _ZZ16sw_kernel_affineILi32ELi672EEvPKhiPiS1_S2_iS2_iiE17s_blosum62_matrix;
	add.s32 	%r377, %r376, %r375;
	ld.shared.s8 	%r707, [%r377];
$L__BB52_55:
	ld.param.u32 	%r679, [_Z16sw_kernel_affineILi32ELi672EEvPKhiPiS1_S2_iS2_ii_param_7];
	setp.eq.s32 	%p46, %r21, 10;
	max.s16 	%rs232, %rs45, %rs66;
	max.s16 	%rs233, %rs24, %rs232;
	cvt.s32.s16 	%r378, %rs233;
	add.s32 	%r379, %r707, %r378;
	max.s32 	%r380, %r379, 0;
	cvt.u16.u32 	%rs335, %r380;
	sub.s32 	%r381, %r68, %r679;
	sub.s32 	%r382, %r69, %r135;
	max.s32 	%r383, %r381, %r382;
	max.s32 	%r384, %r383, 0;
	cvt.u16.u32 	%rs356, %r384;
	cvt.s32.s16 	%r385, %rs23;
	sub.s32 	%r386, %r385, %r679;
	cvt.s32.s16 	%r387, %rs65;
	sub.s32 	%r388, %r387, %r135;
	max.s32 	%r389, %r386, %r388;
	max.s32 	%r390, %r389, 0;
	cvt.u16.u32 	%rs377, %r390;
	cvt.s32.s16 	%r73, %r380;
	cvt.s32.s16 	%r74, %r384;
	cvt.s32.s16 	%r391, %r390;
	max.s32 	%r392, %r74, %r391;
	max.s32 	%r393, %r73, %r392;
	max.s32 	%r719, %r719, %r393;
	mov.u16 	%rs325, %rs13;
	mov.u16 	%rs326, %rs14;
	mov.u16 	%rs327, %rs15;
	mov.u16 	%rs328, %rs16;
	mov.u16 	%rs329, %rs17;
	mov.u16 	%rs330, %rs18;
	mov.u16 	%rs331, %rs19;
	mov.u16 	%rs332, %rs20;
	mov.u16 	%rs333, %rs21;
	mov.u16 	%rs334, %rs22;
	mov.u16 	%rs346, %rs34;
	mov.u16 	%rs347, %rs35;
	mov.u16 	%rs348, %rs36;
	mov.u16 	%rs349, %rs37;
	mov.u16 	%rs350, %rs38;
	mov.u16 	%rs351, %rs39;
	mov.u16 	%rs352, %rs40;
	mov.u16 	%rs353, %rs41;
	mov.u16 	%rs354, %rs42;
	mov.u16 	%rs355, %rs43;
	mov.u16 	%rs365, %rs11;
	mov.u16 	%rs367, %rs55;
	mov.u16 	%rs368, %rs56;
	mov.u16 	%rs369, %rs57;
	mov.u16 	%rs370, %rs58;
	mov.u16 	%rs371, %rs59;
	mov.u16 	%rs372, %rs60;
	mov.u16 	%rs373, %rs61;
	mov.u16 	%rs374, %rs62;
	mov.u16 	%rs375, %rs63;
	mov.u16 	%rs376, %rs64;
	@%p46 bra 	$L__BB52_89;
	mov.b32 	%r708, -4;
	@%p27 bra 	$L__BB52_58;
	mov.u32 	%r395, _ZZ16sw_kernel_affineILi32ELi672EEvPKhiPiS1_S2_iS2_iiE17s_query_seq_sdata;
	mad.lo.s32 	%r396, %r5, 21, %r395;
	ld.shared.u8 	%r397, [%r396+10];
	add.s32 	%r398, %r26, %r397;
	mov.u32 	%r399, _ZZ16sw_kernel_affineILi32ELi672EEvPKhiPiS1_S2_iS2_iiE17s_blosum62_matrix;
	add.s32 	%r400, %r399, %r398;
	ld.shared.s8 	%r708, [%r400];
$L__BB52_58:
	ld.param.u32 	%r680, [_Z16sw_kernel_affineILi32ELi672EEvPKhiPiS1_S2_iS2_ii_param_7];
	setp.eq.s32 	%p48, %r21, 11;
	max.s16 	%rs234, %rs44, %rs65;
	max.s16 	%rs235, %rs23, %rs234;
	cvt.s32.s16 	%r401, %rs235;
	add.s32 	%r402, %r708, %r401;
	max.s32 	%r403, %r402, 0;
	cvt.u16.u32 	%rs334, %r403;
	sub.s32 	%r404, %r73, %r680;
	sub.s32 	%r405, %r74, %r135;
	max.s32 	%r406, %r404, %r405;
	max.s32 	%r407, %r406, 0;
	cvt.u16.u32 	%rs355, %r407;
	cvt.s32.s16 	%r408, %rs22;
	sub.s32 	%r409, %r408, %r680;
	cvt.s32.s16 	%r410, %rs64;
	sub.s32 	%r411, %r410, %r135;
	max.s32 	%r412, %r409, %r411;
	max.s32 	%r413, %r412, 0;
	cvt.u16.u32 	%rs376, %r413;
	cvt.s32.s16 	%r78, %r403;
	cvt.s32.s16 	%r79, %r407;
	cvt.s32.s16 	%r414, %r413;
	max.s32 	%r415, %r79, %r414;
	max.s32 	%r416, %r78, %r415;
	max.s32 	%r719, %r719, %r416;
	mov.u16 	%rs325, %rs13;
	mov.u16 	%rs326, %rs14;
	mov.u16 	%rs327, %rs15;
	mov.u16 	%rs328, %rs16;
	mov.u16 	%rs329, %rs17;
	mov.u16 	%rs330, %rs18;
	mov.u16 	%rs331, %rs19;
	mov.u16 	%rs332, %rs20;
	mov.u16 	%rs333, %rs21;
	mov.u16 	%rs346, %rs34;
	mov.u16 	%rs347, %rs35;
	mov.u16 	%rs348, %rs36;
	mov.u16 	%rs349, %rs37;
	mov.u16 	%rs350, %rs38;
	mov.u16 	%rs351, %rs39;
	mov.u16 	%rs352, %rs40;
	mov.u16 	%rs353, %rs41;
	mov.u16 	%rs354, %rs42;
	mov.u16 	%rs365, %rs11;
	mov.u16 	%rs367, %rs55;
	mov.u16 	%rs368, %rs56;
	mov.u16 	%rs369, %rs57;
	mov.u16 	%rs370, %rs58;
	mov.u16 	%rs371, %rs59;
	mov.u16 	%rs372, %rs60;
	mov.u16 	%rs373, %rs61;
	mov.u16 	%rs374, %rs62;
	mov.u16 	%rs375, %rs63;
	@%p48 bra 	$L__BB52_89;
	mov.b32 	%r709, -4;
	@%p27 bra 	$L__BB52_61;
	mov.u32 	%r418, _ZZ16sw_kernel_affineILi32ELi672EEvPKhiPiS1_S2_iS2_iiE17s_query_seq_sdata;
	mad.lo.s32 	%r419, %r5, 21, %r418;
	ld.shared.u8 	%r420, [%r419+11];
	add.s32 	%r421, %r26, %r420;
	mov.u32 	%r422, _ZZ16sw_kernel_affineILi32ELi672EEvPKhiPiS1_S2_iS2_iiE17s_blosum62_matrix;
	add.s32 	%r423, %r422, %r421;
	ld.shared.s8 	%r709, [%r423];
$L__BB52_61:
	ld.param.u32 	%r681, [_Z16sw_kernel_affineILi32ELi672EEvPKhiPiS1_S2_iS2_ii_param_7];
	setp.eq.s32 	%p50, %r21, 12;
	max.s16 	%rs236, %rs43, %rs64;
	max.s16 	%rs237, %rs22, %rs236;
	cvt.s32.s16 	%r424, %rs237;
	add.s32 	%r425, %r709, %r424;
	max.s32 	%r426, %r425, 0;
	cvt.u16.u32 	%rs333, %r426;
	sub.s32 	%r427, %r78, %r681;
	sub.s32 	%r428, %r79, %r135;
	max.s32 	%r429, %r427, %r428;
	max.s32 	%r430, %r429, 0;
	cvt.u16.u32 	%rs354, %r430;
	cvt.s32.s16 	%r431, %rs21;
	sub.s32 	%r432, %r431, %r681;
	cvt.s32.s16 	%r433, %rs63;
	sub.s32 	%r434, %r433, %r135;
	max.s32 	%r435, %r432, %r434;
	max.s32 	%r436, %r435, 0;
	cvt.u16.u32 	%rs375, %r436;
	cvt.s32.s16 	%r83, %r426;
	cvt.s32.s16 	%r84, %r430;
	cvt.s32.s16 	%r437, %r436;
	max.s32 	%r438, %r84, %r437;
	max.s32 	%r439, %r83, %r438;
	max.s32 	%r719, %r719, %r439;
	mov.u16 	%rs325, %rs13;
	mov.u16 	%rs326, %rs14;
	mov.u16 	%rs327, %rs15;
	mov.u16 	%rs328, %rs16;
	mov.u16 	%rs329, %rs17;
	mov.u16 	%rs330, %rs18;
	mov.u16 	%rs331, %rs19;
	mov.u16 	%rs332, %rs20;
	mov.u16 	%rs346, %rs34;
	mov.u16 	%rs347, %rs35;
	mov.u16 	%rs348, %rs36;
	mov.u16 	%rs349, %rs37;
	mov.u16 	%rs350, %rs38;
	mov.u16 	%rs351, %rs39;
	mov.u16 	%rs352, %rs40;
	mov.u16 	%rs353, %rs41;
	mov.u16 	%rs365, %rs11;
	mov.u16 	%rs367, %rs55;
	mov.u16 	%rs368, %rs56;
	mov.u16 	%rs369, %rs57;
	mov.u16 	%rs370, %rs58;
	mov.u16 	%rs371, %rs59;
	mov.u16 	%rs372, %rs60;
	mov.u16 	%rs373, %rs61;
	mov.u16 	%rs374, %rs62;
	@%p50 bra 	$L__BB52_89;
	mov.b32 	%r710, -4;
	@%p27 bra 	$L__BB52_64;
	mov.u32 	%r441, _ZZ16sw_kernel_affineILi32ELi672EEvPKhiPiS1_S2_iS2_iiE17s_query_seq_sdata;
	mad.lo.s32 	%r442, %r5, 21, %r441;
	ld.shared.u8 	%r443, [%r442+12];
	add.s32 	%r444, %r26, %r443;
	mov.u32 	%r445, _ZZ16sw_kernel_affineILi32ELi672EEvPKhiPiS1_S2_iS2_iiE17s_blosum62_matrix;
	add.s32 	%r446, %r445, %r444;
	ld.shared.s8 	%r710, [%r446];
$L__BB52_64:
	ld.param.u32 	%r682, [_Z16sw_kernel_affineILi32ELi672EEvPKhiPiS1_S2_iS2_ii_param_7];
	setp.eq.s32 	%p52, %r21, 13;
	max.s16 	%rs238, %rs42, %rs63;
	max.s16 	%rs239, %rs21, %rs238;
	cvt.s32.s16 	%r447, %rs239;
	add.s32 	%r448, %r710, %r447;
	max.s32 	%r449, %r448, 0;
	cvt.u16.u32 	%rs332, %r449;
	sub.s32 	%r450, %r83, %r682;
	sub.s32 	%r451, %r84, %r135;
	max.s32 	%r452, %r450, %r451;
	max.s32 	%r453, %r452, 0;
	cvt.u16.u32 	%rs353, %r453;
	cvt.s32.s16 	%r454, %rs20;
	sub.s32 	%r455, %r454, %r682;
	cvt.s32.s16 	%r456, %rs62;
	sub.s32 	%r457, %r456, %r135;
	max.s32 	%r458, %r455, %r457;
	max.s32 	%r459, %r458, 0;
	cvt.u16.u32 	%rs374, %r459;
	cvt.s32.s16 	%r88, %r449;
	cvt.s32.s16 	%r89, %r453;
	cvt.s32.s16 	%r460, %r459;
	max.s32 	%r461, %r89, %r460;
	max.s32 	%r462, %r88, %r461;
	max.s32 	%r719, %r719, %r462;
	mov.u16 	%rs325, %rs13;
	mov.u16 	%rs326, %rs14;
	mov.u16 	%rs327, %rs15;
	mov.u16 	%rs328, %rs16;
	mov.u16 	%rs329, %rs17;
	mov.u16 	%rs330, %rs18;
	mov.u16 	%rs331, %rs19;
	mov.u16 	%rs346, %rs34;
	mov.u16 	%rs347, %rs35;
	mov.u16 	%rs348, %rs36;
	mov.u16 	%rs349, %rs37;
	mov.u16 	%rs350, %rs38;
	mov.u16 	%rs351, %rs39;
	mov.u16 	%rs352, %rs40;
	mov.u16 	%rs365, %rs11;
	mov.u16 	%rs367, %rs55;
	mov.u16 	%rs368, %rs56;
	mov.u16 	%rs369, %rs57;
	mov.u16 	%rs370, %rs58;
	mov.u16 	%rs371, %rs59;
	mov.u16 	%rs372, %rs60;
	mov.u16 	%rs373, %rs61;
	@%p52 bra 	$L__BB52_89;
	mov.b32 	%r711, -4;
	@%p27 bra 	$L__BB52_67;
	mov.u32 	%r464, _ZZ16sw_kernel_affineILi32ELi672EEvPKhiPiS1_S2_iS2_iiE17s_query_seq_sdata;
	mad.lo.s32 	%r465, %r5, 21, %r464;
	ld.shared.u8 	%r466, [%r465+13];
	add.s32 	%r467, %r26, %r466;
	mov.u32 	%r468, _ZZ16sw_kernel_affineILi32ELi672EEvPKhiPiS1_S2_iS2_iiE17s_blosum62_matrix;
	add.s32 	%r469, %r468, %r467;
	ld.shared.s8 	%r711, [%r469];
$L__BB52_67:
	ld.param.u32 	%r683, [_Z16sw_kernel_affineILi32ELi672EEvPKhiPiS1_S2_iS2_ii_param_7];
	setp.eq.s32 	%p54, %r21, 14;
	max.s16 	%rs240, %rs41, %rs62;
	max.s16 	%rs241, %rs20, %rs240;
	cvt.s32.s16 	%r470, %rs241;
	add.s32 	%r471, %r711, %r470;
	max.s32 	%r472, %r471, 0;
	cvt.u16.u32 	%rs331, %r472;
	sub.s32 	%r473, %r88, %r683;
	sub.s32 	%r474, %r89, %r135;
	max.s32 	%r475, %r473, %r474;
	max.s32 	%r476, %r475, 0;
	cvt.u16.u32 	%rs352, %r476;
	cvt.s32.s16 	%r477, %rs19;
	sub.s32 	%r478, %r477, %r683;
	cvt.s32.s16 	%r479, %rs61;
	sub.s32 	%r480, %r479, %r135;
	max.s32 	%r481, %r478, %r480;
	max.s32 	%r482, %r481, 0;
	cvt.u16.u32 	%rs373, %r482;
	cvt.s32.s16 	%r93, %r472;
	cvt.s32.s16 	%r94, %r476;
	cvt.s32.s16 	%r483, %r482;
	max.s32 	%r484, %r94, %r483;
	max.s32 	%r485, %r93, %r484;
	max.s32 	%r719, %r719, %r485;
	mov.u16 	%rs325, %rs13;
	mov.u16 	%rs326, %rs14;
	mov.u16 	%rs327, %rs15;
	mov.u16 	%rs328, %rs16;
	mov.u16 	%rs329, %rs17;
	mov.u16 	%rs330, %rs18;
	mov.u16 	%rs346, %rs34;
	mov.u16 	%rs347, %rs35;
	mov.u16 	%rs348, %rs36;
	mov.u16 	%rs349, %rs37;
	mov.u16 	%rs350, %rs38;
	mov.u16 	%rs351, %rs39;
	mov.u16 	%rs365, %rs11;
	mov.u16 	%rs367, %rs55;
	mov.u16 	%rs368, %rs56;
	mov.u16 	%rs369, %rs57;
	mov.u16 	%rs370, %rs58;
	mov.u16 	%rs371, %rs59;
	mov.u16 	%rs372, %rs60;
	@%p54 bra 	$L__BB52_89;
	mov.b32 	%r712, -4;
	@%p27 bra 	$L__BB52_70;
	mov.u32 	%r487, _ZZ16sw_kernel_affineILi32ELi672EEvPKhiPiS1_S2_iS2_iiE17s_query_seq_sdata;
	mad.lo.s32 	%r488, %r5, 21, %r487;
	ld.shared.u8 	%r489, [%r488+14];
	add.s32 	%r490, %r26, %r489;
	mov.u32 	%r491, _ZZ16sw_kernel_affineILi32ELi672EEvPKhiPiS1_S2_iS2_iiE17s_blosum62_matrix;
	add.s32 	%r492, %r491, %r490;
	ld.shared.s8 	%r712, [%r492];
$L__BB52_70:
	ld.param.u32 	%r684, [_Z16sw_kernel_affineILi32ELi672EEvPKhiPiS1_S2_iS2_ii_param_7];
	setp.eq.s32 	%p56, %r21, 15;
	max.s16 	%rs242, %rs40, %rs61;
	max.s16 	%rs243, %rs19, %rs242;
	cvt.s32.s16 	%r493, %rs243;
	add.s32 	%r494, %r712, %r493;
	max.s32 	%r495, %r494, 0;
	cvt.u16.u32 	%rs330, %r495;
	sub.s32 	%r496, %r93, %r684;
	sub.s32 	%r497, %r94, %r135;
	max.s32 	%r498, %r496, %r497;
	max.s32 	%r499, %r498, 0;
	cvt.u16.u32 	%rs351, %r499;
	cvt.s32.s16 	%r500, %rs18;
	sub.s32 	%r501, %r500, %r684;
	cvt.s32.s16 	%r502, %rs60;
	sub.s32 	%r503, %r502, %r135;
	max.s32 	%r504, %r501, %r503;
	max.s32 	%r505, %r504, 0;
	cvt.u16.u32 	%rs372, %r505;
	cvt.s32.s16 	%r98, %r495;
	cvt.s32.s16 	%r99, %r499;
	cvt.s32.s16 	%r506, %r505;
	max.s32 	%r507, %r99, %r506;
	max.s32 	%r508, %r98, %r507;
	max.s32 	%r719, %r719, %r508;
	mov.u16 	%rs325, %rs13;
	mov.u16 	%rs326, %rs14;
	mov.u16 	%rs327, %rs15;
	mov.u16 	%rs328, %rs16;
	mov.u16 	%rs329, %rs17;
	mov.u16 	%rs346, %rs34;
	mov.u16 	%rs347, %rs35;
	mov.u16 	%rs348, %rs36;
	mov.u16 	%rs349, %rs37;
	mov.u16 	%rs350, %rs38;
	mov.u16 	%rs365, %rs11;
	mov.u16 	%rs367, %rs55;
	mov.u16 	%rs368, %rs56;
	mov.u16 	%rs369, %rs57;
	mov.u16 	%rs370, %rs58;
	mov.u16 	%rs371, %rs59;
	@%p56 bra 	$L__BB52_89;
	mov.b32 	%r713, -4;
	@%p27 bra 	$L__BB52_73;
	mov.u32 	%r510, _ZZ16sw_kernel_affineILi32ELi672EEvPKhiPiS1_S2_iS2_iiE17s_query_seq_sdata;
	mad.lo.s32 	%r511, %r5, 21, %r510;
	ld.shared.u8 	%r512, [%r511+15];
	add.s32 	%r513, %r26, %r512;
	mov.u32 	%r514, _ZZ16sw_kernel_affineILi32ELi672EEvPKhiPiS1_S2_iS2_iiE17s_blosum62_matrix;
	add.s32 	%r515, %r514, %r513;
	ld.shared.s8 	%r713, [%r515];
$L__BB52_73:
	ld.param.u32 	%r685, [_Z16sw_kernel_affineILi32ELi672EEvPKhiPiS1_S2_iS2_ii_param_7];
	setp.eq.s32 	%p58, %r21, 16;
	max.s16 	%rs244, %rs39, %rs60;
	max.s16 	%rs245, %rs18, %rs244;
	cvt.s32.s16 	%r516, %rs245;
	add.s32 	%r517, %r713, %r516;
	max.s32 	%r518, %r517, 0;
	cvt.u16.u32 	%rs329, %r518;
	sub.s32 	%r519, %r98, %r685;
	sub.s32 	%r520, %r99, %r135;
	max.s32 	%r521, %r519, %r520;
	max.s32 	%r522, %r521, 0;
	cvt.u16.u32 	%rs350, %r522;
	cvt.s32.s16 	%r523, %rs17;
	sub.s32 	%r524, %r523, %r685;
	cvt.s32.s16 	%r525, %rs59;
	sub.s32 	%r526, %r525, %r135;
	max.s32 	%r527, %r524, %r526;
	max.s32 	%r528, %r527, 0;
	cvt.u16.u32 	%rs371, %r528;
	cvt.s32.s16 	%r103, %r518;
	cvt.s32.s16 	%r104, %r522;
	cvt.s32.s16 	%r529, %r528;
	max.s32 	%r530, %r104, %r529;
	max.s32 	%r531, %r103, %r530;
	max.s32 	%r719, %r719, %r531;
	mov.u16 	%rs325, %rs13;
	mov.u16 	%rs326, %rs14;
	mov.u16 	%rs327, %rs15;
	mov.u16 	%rs328, %rs16;
	mov.u16 	%rs346, %rs34;
	mov.u16 	%rs347, %rs35;
	mov.u16 	%rs348, %rs36;
	mov.u16 	%rs349, %rs37;
	mov.u16 	%rs365, %rs11;
	mov.u16 	%rs367, %rs55;
	mov.u16 	%rs368, %rs56;
	mov.u16 	%rs369, %rs57;
	mov.u16 	%rs370, %rs58;
	@%p58 bra 	$L__BB52_89;
	mov.b32 	%r714, -4;
	@%p27 bra 	$L__BB52_76;
	mov.u32 	%r533, _ZZ16sw_kernel_affineILi32ELi672EEvPKhiPiS1_S2_iS2_iiE17s_query_seq_sdata;
	mad.lo.s32 	%r534, %r5, 21, %r533;
	ld.shared.u8 	%r535, [%r534+16];
	add.s32 	%r536, %r26, %r535;
	mov.u32 	%r537, _ZZ16sw_kernel_affineILi32ELi672EEvPKhiPiS1_S2_iS2_iiE17s_blosum62_matrix;
	add.s32 	%r538, %r537, %r536;
	ld.shared.s8 	%r714, [%r538];
$L__BB52_76:
	ld.param.u32 	%r686, [_Z16sw_kernel_affineILi32ELi672EEvPKhiPiS1_S2_iS2_ii_param_7];
	setp.eq.s32 	%p60, %r21, 17;
	max.s16 	%rs246, %rs38, %rs59;
	max.s16 	%rs247, %rs17, %rs246;
	cvt.s32.s16 	%r539, %rs247;
	add.s32 	%r540, %r714, %r539;
	max.s32 	%r541, %r540, 0;
	cvt.u16.u32 	%rs328, %r541;
	sub.s32 	%r542, %r103, %r686;
	sub.s32 	%r543, %r104, %r135;
	max.s32 	%r544, %r542, %r543;
	max.s32 	%r545, %r544, 0;
	cvt.u16.u32 	%rs349, %r545;
	cvt.s32.s16 	%r546, %rs16;
	sub.s32 	%r547, %r546, %r686;
	cvt.s32.s16 	%r548, %rs58;
	sub.s32 	%r549, %r548, %r135;
	max.s32 	%r550, %r547, %r549;
	max.s32 	%r551, %r550, 0;
	cvt.u16.u32 	%rs370, %r551;
	cvt.s32.s16 	%r108, %r541;
	cvt.s32.s16 	%r109, %r545;
	cvt.s32.s16 	%r552, %r551;
	max.s32 	%r553, %r109, %r552;
	max.s32 	%r554, %r108, %r553;
	max.s32 	%r719, %r719, %r554;
	mov.u16 	%rs325, %rs13;
	mov.u16 	%rs326, %rs14;
	mov.u16 	%rs327, %rs15;
	mov.u16 	%rs346, %rs34;
	mov.u16 	%rs347, %rs35;
	mov.u16 	%rs348, %rs36;
	mov.u16 	%rs365, %rs11;
	mov.u16 	%rs367, %rs55;
	mov.u16 	%rs368, %rs56;
	mov.u16 	%rs369, %rs57;
	@%p60 bra 	$L__BB52_89;
	mov.b32 	%r715, -4;
	@%p27 bra 	$L__BB52_79;
	mov.u32 	%r556, _ZZ16sw_kernel_affineILi32ELi672EEvPKhiPiS1_S2_iS2_iiE17s_query_seq_sdata;
	mad.lo.s32 	%r557, %r5, 21, %r556;
	ld.shared.u8 	%r558, [%r557+17];
	add.s32 	%r559, %r26, %r558;
	mov.u32 	%r560, _ZZ16sw_kernel_affineILi32ELi672EEvPKhiPiS1_S2_iS2_iiE17s_blosum62_matrix;
	add.s32 	%r561, %r560, %r559;
	ld.shared.s8 	%r715, [%r561];
$L__BB52_79:
	ld.param.u32 	%r687, [_Z16sw_kernel_affineILi32ELi672EEvPKhiPiS1_S2_iS2_ii_param_7];
	setp.eq.s32 	%p62, %r21, 18;
	max.s16 	%rs248, %rs37, %rs58;
	max.s16 	%rs249, %rs16, %rs248;
	cvt.s32.s16 	%r562, %rs249;
	add.s32 	%r563, %r715, %r562;
	max.s32 	%r564, %r563, 0;
	cvt.u16.u32 	%rs327, %r564;
	sub.s32 	%r565, %r108, %r687;
	sub.s32 	%r566, %r109, %r135;
	max.s32 	%r567, %r565, %r566;
	max.s32 	%r568, %r567, 0;
	cvt.u16.u32 	%rs348, %r568;
	cvt.s32.s16 	%r569, %rs15;
	sub.s32 	%r570, %r569, %r687;
	cvt.s32.s16 	%r571, %rs57;
	sub.s32 	%r572, %r571, %r135;
	max.s32 	%r573, %r570, %r572;
	max.s32 	%r574, %r573, 0;
	cvt.u16.u32 	%rs369, %r574;
	cvt.s32.s16 	%r113, %r564;
	cvt.s32.s16 	%r114, %r568;
	cvt.s32.s16 	%r575, %r574;
	max.s32 	%r576, %r114, %r575;
	max.s32 	%r577, %r113, %r576;
	max.s32 	%r719, %r719, %r577;
	mov.u16 	%rs325, %rs13;
	mov.u16 	%rs326, %rs14;
	mov.u16 	%rs346, %rs34;
	mov.u16 	%rs347, %rs35;
	mov.u16 	%rs365, %rs11;
	mov.u16 	%rs367, %rs55;
	mov.u16 	%rs368, %rs56;
	@%p62 bra 	$L__BB52_89;
	mov.b32 	%r716, -4;
	@%p27 bra 	$L__BB52_82;
	mov.u32 	%r579, _ZZ16sw_kernel_affineILi32ELi672EEvPKhiPiS1_S2_iS2_iiE17s_query_seq_sdata;
	mad.lo.s32 	%r580, %r5, 21, %r579;
	ld.shared.u8 	%r581, [%r580+18];
	add.s32 	%r582, %r26, %r581;
	mov.u32 	%r583, _ZZ16sw_kernel_affineILi32ELi672EEvPKhiPiS1_S2_iS2_iiE17s_blosum62_matrix;
	add.s32 	%r584, %r583, %r582;
	ld.shared.s8 	%r716, [%r584];
$L__BB52_82:
	ld.param.u32 	%r688, [_Z16sw_kernel_affineILi32ELi672EEvPKhiPiS1_S2_iS2_ii_param_7];
	setp.eq.s32 	%p64, %r21, 19;
	max.s16 	%rs250, %rs36, %rs57;
	max.s16 	%rs251, %rs15, %rs250;
	cvt.s32.s16 	%r585, %rs251;
	add.s32 	%r586, %r716, %r585;
	max.s32 	%r587, %r586, 0;
	cvt.u16.u32 	%rs326, %r587;
	sub.s32 	%r588, %r113, %r688;
	sub.s32 	%r589, %r114, %r135;
	max.s32 	%r590, %r588, %r589;
	max.s32 	%r591, %r590, 0;
	cvt.u16.u32 	%rs347, %r591;
	cvt.s32.s16 	%r592, %rs14;
	sub.s32 	%r593, %r592, %r688;
	cvt.s32.s16 	%r594, %rs56;
	sub.s32 	%r595, %r594, %r135;
	max.s32 	%r596, %r593, %r595;
	max.s32 	%r597, %r596, 0;
	cvt.u16.u32 	%rs368, %r597;
	cvt.s32.s16 	%r118, %r587;
	cvt.s32.s16 	%r119, %r591;
	cvt.s32.s16 	%r598, %r597;
	max.s32 	%r599, %r119, %r598;
	max.s32 	%r600, %r118, %r599;
	max.s32 	%r719, %r719, %r600;
	mov.u16 	%rs325, %rs13;
	mov.u16 	%rs346, %rs34;
	mov.u16 	%rs365, %rs11;
	mov.u16 	%rs367, %rs55;
	@%p64 bra 	$L__BB52_89;
	mov.b32 	%r717, -4;
	@%p27 bra 	$L__BB52_85;
	mov.u32 	%r602, _ZZ16sw_kernel_affineILi32ELi672EEvPKhiPiS1_S2_iS2_iiE17s_query_seq_sdata;
	mad.lo.s32 	%r603, %r5, 21, %r602;
	ld.shared.u8 	%r604, [%r603+19];
	add.s32 	%r605, %r26, %r604;
	mov.u32 	%r606, _ZZ16sw_kernel_affineILi32ELi672EEvPKhiPiS1_S2_iS2_iiE17s_blosum62_matrix;
	add.s32 	%r607, %r606, %r605;
	ld.shared.s8 	%r717, [%r607];
$L__BB52_85:
	ld.param.u32 	%r689, [_Z16sw_kernel_affineILi32ELi672EEvPKhiPiS1_S2_iS2_ii_param_7];
	setp.eq.s32 	%p66, %r21, 20;
	max.s16 	%rs252, %rs35, %rs56;
	max.s16 	%rs253, %rs14, %rs252;
	cvt.s32.s16 	%r608, %rs253;
	add.s32 	%r609, %r717, %r608;
	max.s32 	%r610, %r609, 0;
	cvt.u16.u32 	%rs325, %r610;
	sub.s32 	%r611, %r118, %r689;
	sub.s32 	%r612, %r119, %r135;
	max.s32 	%r613, %r611, %r612;
	max.s32 	%r614, %r613, 0;
	cvt.u16.u32 	%rs346, %r614;
	cvt.s32.s16 	%r615, %rs13;
	sub.s32 	%r616, %r615, %r689;
	cvt.s32.s16 	%r617, %rs55;
	sub.s32 	%r618, %r617, %r135;
	max.s32 	%r619, %r616, %r618;
	max.s32 	%r620, %r619, 0;
	cvt.u16.u32 	%rs367, %r620;
	cvt.s32.s16 	%r123, %r610;
	cvt.s32.s16 	%r124, %r614;
	cvt.s32.s16 	%r621, %r620;
	max.s32 	%r622, %r124, %r621;
	max.s32 	%r623, %r123, %r622;
	max.s32 	%r719, %r719, %r623;
	mov.u16 	%rs365, %rs11;
	@%p66 bra 	$L__BB52_89;
	mov.b32 	%r718, -4;
	@%p27 bra 	$L__BB52_88;
	mov.u32 	%r625, _ZZ16sw_kernel_affineILi32ELi672EEvPKhiPiS1_S2_iS2_iiE17s_query_seq_sdata;
	mad.lo.s32 	%r626, %r5, 21, %r625;
	ld.shared.u8 	%r627, [%r626+20];
	add.s32 	%r628, %r26, %r627;
	mov.u32 	%r629, _ZZ16sw_kernel_affineILi32ELi672EEvPKhiPiS1_S2_iS2_iiE17s_blosum62_matrix;
	add.s32 	%r630, %r629, %r628;
	ld.shared.s8 	%r718, [%r630];
$L__BB52_88:
	ld.param.u32 	%r690, [_Z16sw_kernel_affineILi32ELi672EEvPKhiPiS1_S2_iS2_ii_param_7];
	max.s16 	%rs254, %rs34, %rs55;
	max.s16 	%rs255, %rs13, %rs254;
	cvt.s32.s16 	%r631, %rs255;
	add.s32 	%r632, %r718, %r631;
	max.s32 	%r633, %r632, 0;
	cvt.u16.u32 	%rs138, %r633;
	sub.s32 	%r634, %r123, %r690;
	sub.s32 	%r635, %r124, %r135;
	max.s32 	%r636, %r634, %r635;
	max.s32 	%r637, %r636, 0;
	cvt.u16.u32 	%rs345, %r637;
	cvt.s32.s16 	%r638, %rs324;
	sub.s32 	%r639, %r638, %r690;
	cvt.s32.s16 	%r640, %rs366;
	sub.s32 	%r641, %r640, %r135;
	max.s32 	%r642, %r639, %r641;
	max.s32 	%r643, %r642, 0;
	cvt.u16.u32 	%rs366, %r643;
	cvt.s32.s16 	%r644, %r633;
	cvt.s32.s16 	%r645, %r637;
	cvt.s32.s16 	%r646, %r643;
	max.s32 	%r647, %r645, %r646;
	max.s32 	%r648, %r644, %r647;
	max.s32 	%r719, %r719, %r648;
	mov.u16 	%rs324, %rs138;
	mov.u16 	%rs365, %rs11;
$L__BB52_89:
	add.s32 	%r696, %r696, 1;
	add.s64 	%rd46, %rd46, 1;
	setp.ne.s32 	%p68, %r696, -1;
	@%p68 bra 	$L__BB52_25;
$L__BB52_90:
	shl.b32 	%r649, %r5, 2;
	mov.u32 	%r650, _ZZ16sw_kernel_affineILi32ELi672EEvPKhiPiS1_S2_iS2_iiE17s_reduction_array;
	add.s32 	%r132, %r650, %r649;
	st.shared.u32 	[%r132], %r719;
	bar.warp.sync 	-1;
	setp.gt.u32 	%p69, %r5, 15;
	@%p69 bra 	$L__BB52_92;
	ld.shared.u32 	%r651, [%r132];
	ld.shared.u32 	%r652, [%r132+64];
	max.s32 	%r653, %r651, %r652;
	st.shared.u32 	[%r132], %r653;
$L__BB52_92:
	bar.warp.sync 	-1;
	setp.gt.u32 	%p70, %r5, 7;
	@%p70 bra 	$L__BB52_94;
	ld.shared.u32 	%r654, [%r132];
	ld.shared.u32 	%r655, [%r132+32];
	max.s32 	%r656, %r654, %r655;
	st.shared.u32 	[%r132], %r656;
$L__BB52_94:
	bar.warp.sync 	-1;
	setp.gt.u32 	%p71, %r5, 3;
	@%p71 bra 	$L__BB52_96;
	ld.shared.u32 	%r657, [%r132];
	ld.shared.u32 	%r658, [%r132+16];
	max.s32 	%r659, %r657, %r658;
	st.shared.u32 	[%r132], %r659;
$L__BB52_96:
	bar.warp.sync 	-1;
	setp.gt.u32 	%p72, %r5, 1;
	@%p72 bra 	$L__BB52_98;
	ld.shared.u32 	%r660, [%r132];
	ld.shared.u32 	%r661, [%r132+8];
	max.s32 	%r662, %r660, %r661;
	st.shared.u32 	[%r132], %r662;
$L__BB52_98:
	bar.warp.sync 	-1;
	setp.ne.s32 	%p73, %r5, 0;
	@%p73 bra 	$L__BB52_100;
	ld.shared.u32 	%r663, [%r132];
	ld.shared.u32 	%r664, [_ZZ16sw_kernel_affineILi32ELi672EEvPKhiPiS1_S2_iS2_iiE17s_reduction_array+4];
	max.s32 	%r665, %r663, %r664;
	st.shared.u32 	[%r132], %r665;
$L__BB52_100:
	setp.ne.s32 	%p74, %r5, 0;
	bar.warp.sync 	-1;
	@%p74 bra 	$L__BB52_102;
	ld.param.u64 	%rd42, [_Z16sw_kernel_affineILi32ELi672EEvPKhiPiS1_S2_iS2_ii_param_6];
	mov.u32 	%r666, %ctaid.x;
	ld.shared.u32 	%r667, [_ZZ16sw_kernel_affineILi32ELi672EEvPKhiPiS1_S2_iS2_iiE17s_reduction_array];
	cvta.to.global.u64 	%rd37, %rd42;
	mul.wide.u32 	%rd38, %r666, 4;
	add.s64 	%rd39, %rd37, %rd38;
	st.global.u32 	[%rd39], %r667;
$L__BB52_102:
	bar.sync 	0;
$L__BB52_103:
	ret;

}
	// .globl	_Z16sw_kernel_affineILi32ELi704EEvPKhiPiS1_S2_iS2_ii
.visible .entry _Z16sw_kernel_affineILi32ELi704EEvPKhiPiS1_S2_iS2_ii(
	.param .u64 .ptr .align 1 _Z16sw_kernel_affineILi32ELi704EEvPKhiPiS1_S2_iS2_ii_param_0,
	.param .u32 _Z16sw_kernel_affineILi32ELi704EEvPKhiPiS1_S2_iS2_ii_param_1,
	.param .u64 .ptr .align 1 _Z16sw_kernel_affineILi32ELi704EEvPKhiPiS1_S2_iS2_ii_param_2,
	.param .u64 .ptr .align 1 _Z16sw_kernel_affineILi32ELi704EEvPKhiPiS1_S2_iS2_ii_param_3,
	.param .u64 .ptr .align 1 _Z16sw_kernel_affineILi32ELi704EEvPKhiPiS1_S2_iS2_ii_param_4,
	.param .u32 _Z16sw_kernel_affineILi32ELi704EEvPKhiPiS1_S2_iS2_ii_param_5,
	.param .u64 .ptr .align 1 _Z16sw_kernel_affineILi32ELi704EEvPKhiPiS1_S2_iS2_ii_param_6,
	.param .u32 _Z16sw_kernel_affineILi32ELi704EEvPKhiPiS1_S2_iS2_ii_param_7,
	.param .u32 _Z16sw_kernel_affineILi32ELi704EEvPKhiPiS1_S2_iS2_ii_param_8
)
{
	.reg .pred 	%p<77>;
	.reg .b16 	%rs<404>;
	.reg .b32 	%r<798>;
	.reg .b64 	%rd<47>;
	// demoted variable
	.shared .align 1 .b8 _ZZ16sw_kernel_affineILi32ELi704EEvPKhiPiS1_S2_iS2_iiE17s_blosum62_matrix[400];
	// demoted variable
	.shared .align 1 .b8 _ZZ16sw_kernel_affineILi32ELi704EEvPKhiPiS1_S2_iS2_iiE17s_query_seq_sdata[704];
	// demoted variable
	.shared .align 4 .b8 _ZZ16sw_kernel_affineILi32ELi704EEvPKhiPiS1_S2_iS2_iiE17s_reduction_array[128];
	ld.param.u64 	%rd19, [_Z16sw_kernel_affineILi32ELi704EEvPKhiPiS1_S2_iS2_ii_param_0];
	ld.param.u32 	%r139, [_Z16sw_kernel_affineILi32ELi704EEvPKhiPiS1_S2_iS2_ii_param_1];
	ld.param.u64 	%rd15, [_Z16sw_kernel_affineILi32ELi704EEvPKhiPiS1_S2_iS2_ii_param_2];
	ld.param.u64 	%rd16, [_Z16sw_kernel_affineILi32ELi704EEvPKhiPiS1_S2_iS2_ii_param_3];
	ld.param.u64 	%rd17, [_Z16sw_kernel_affineILi32ELi704EEvPKhiPiS1_S2_iS2_ii_param_4];
	ld.param.u32 	%r142, [_Z16sw_kernel_affineILi32ELi704EEvPKhiPiS1_S2_iS2_ii_param_5];
	ld.param.u64 	%rd18, [_Z16sw_kernel_affineILi32ELi704EEvPKhiPiS1_S2_iS2_ii_param_6];
	cvta.to.global.u64 	%rd1, %rd19;
	cvta.to.global.u64 	%rd2, %rd18;
	mov.u32 	%r1, %ctaid.x;
	setp.ge.s32 	%p1, %r1, %r142;
	@%p1 bra 	$L__BB53_106;
	cvta.to.global.u64 	%rd20, %rd15;
	cvta.to.global.u64 	%rd21, %rd17;
	mul.wide.u32 	%rd22, %r1, 4;
	add.s64 	%rd23, %rd20, %rd22;
	ld.global.u32 	%r143, [%rd23];
	mul.wide.s32 	%rd24, %r143, 4;
	add.s64 	%rd25, %rd21, %rd24;
	ld.global.u32 	%r144, [%rd25+-4];
	ld.global.u32 	%r145, [%rd25];
	not.b32 	%r146, %r144;
	add.s32 	%r4, %r145, %r146;
	setp.ne.s32 	%p2, %r139, 0;
	setp.ne.s32 	%p3, %r4, 0;
	and.pred  	%p4, %p2, %p3;
	setp.lt.s32 	%p5, %r139, 705;
	and.pred  	%p6, %p5, %p4;
	setp.le.s32 	%p7, %r144, %r145;
	and.pred  	%p8, %p6, %p7;
	@%p8 bra 	$L__BB53_3;
	add.s64 	%rd41, %rd2, %rd22;
	mov.b32 	%r720, -1;
	st.global.u32 	[%rd41], %r720;
	bra.uni 	$L__BB53_106;
$L__BB53_3:
	mov.u32 	%r5, %tid.x;
	setp.gt.u32 	%p9, %r5, 399;
	@%p9 bra 	$L__BB53_6;
	cvt.u64.u32 	%rd26, %r5;
	mov.u64 	%rd27, blosum62_matrix_cuda_global;
	add.s64 	%rd44, %rd27, %rd26;
	mov.u32 	%r147, _ZZ16sw_kernel_affineILi32ELi704EEvPKhiPiS1_S2_iS2_iiE17s_blosum62_matrix;
	mov.u32 	%r770, %r5;
$L__BB53_5:
	ld.global.u8 	%rs213, [%rd44];
	add.s32 	%r148, %r147, %r770;
	st.shared.u8 	[%r148], %rs213;
	add.s32 	%r15, %r770, 32;
	add.s64 	%rd44, %rd44, 32;
	setp.lt.u32 	%p10, %r770, 368;
	mov.u32 	%r770, %r15;
	@%p10 bra 	$L__BB53_5;
$L__BB53_6:
	setp.gt.u32 	%p11, %r5, 703;
	@%p11 bra 	$L__BB53_23;
	max.u32 	%r149, %r5, 672;
	sub.s32 	%r150, %r149, %r5;
	add.s32 	%r6, %r150, 31;
	and.b32  	%r151, %r6, 96;
	setp.eq.s32 	%p12, %r151, 96;
	mov.u32 	%r769, %r5;
	@%p12 bra 	$L__BB53_12;
	cvt.u64.u32 	%rd28, %r5;
	add.s64 	%rd43, %rd1, %rd28;
	shr.u32 	%r152, %r6, 5;
	add.s32 	%r153, %r152, 1;
	and.b32  	%r154, %r153, 3;
	neg.s32 	%r767, %r154;
	mov.u32 	%r155, _ZZ16sw_kernel_affineILi32ELi704EEvPKhiPiS1_S2_iS2_iiE17s_query_seq_sdata;
	mov.u32 	%r769, %r5;
$L__BB53_9:
	.pragma "nounroll";
	setp.ge.s32 	%p13, %r769, %r139;
	mov.b16 	%rs267, 0;
	@%p13 bra 	$L__BB53_11;
	ld.global.u8 	%rs267, [%rd43];
$L__BB53_11:
	add.s32 	%r156, %r155, %r769;
	st.shared.u8 	[%r156], %rs267;
	add.s32 	%r769, %r769, 32;
	add.s64 	%rd43, %rd43, 32;
	add.s32 	%r767, %r767, 1;
	setp.ne.s32 	%p14, %r767, 0;
	@%p14 bra 	$L__BB53_9;
$L__BB53_12:
	setp.lt.u32 	%p15, %r6, 96;
	@%p15 bra 	$L__BB53_23;
	add.s32 	%r771, %r769, 64;
	cvt.u64.u32 	%rd29, %r769;
	add.s64 	%rd30, %rd29, %rd1;
	add.s64 	%rd45, %rd30, 64;
	mov.u32 	%r157, _ZZ16sw_kernel_affineILi32ELi704EEvPKhiPiS1_S2_iS2_iiE17s_query_seq_sdata;
$L__BB53_14:
	add.s32 	%r17, %r771, -64;
	setp.ge.s32 	%p16, %r17, %r139;
	mov.b16 	%rs268, 0;
	@%p16 bra 	$L__BB53_16;
	ld.global.u8 	%rs268, [%rd45+-64];
$L__BB53_16:
	add.s32 	%r158, %r157, %r771;
	add.s32 	%r18, %r158, 96;
	st.shared.u8 	[%r158+-64], %rs268;
	add.s32 	%r159, %r17, 32;
	setp.ge.s32 	%p17, %r159, %r139;
	mov.b16 	%rs269, 0;
	@%p17 bra 	$L__BB53_18;
	ld.global.u8 	%rs269, [%rd45+-32];
$L__BB53_18:
	st.shared.u8 	[%r18+-128], %rs269;
	setp.ge.s32 	%p18, %r771, %r139;
	mov.b16 	%rs270, 0;
	@%p18 bra 	$L__BB53_20;
	ld.global.u8 	%rs270, [%rd45];
$L__BB53_20:
	st.shared.u8 	[%r18+-96], %rs270;
	add.s32 	%r19, %r771, 32;
	setp.ge.s32 	%p19, %r19, %r139;
	mov.b16 	%rs271, 0;
	@%p19 bra 	$L__BB53_22;
	ld.global.u8 	%rs271, [%rd45+32];
$L__BB53_22:
	st.shared.u8 	[%r18+-64], %rs271;
	add.s32 	%r771, %r771, 128;
	add.s64 	%rd45, %rd45, 128;
	add.s32 	%r160, %r19, -96;
	setp.lt.u32 	%p20, %r160, 576;
	@%p20 bra 	$L__BB53_14;
$L__BB53_23:
	setp.lt.s32 	%p21, %r4, 1;
	mov.b32 	%r796, 0;
	@%p21 bra 	$L__BB53_93;
	ld.param.u32 	%r744, [_Z16sw_kernel_affineILi32ELi704EEvPKhiPiS1_S2_iS2_ii_param_8];
	ld.param.u32 	%r721, [_Z16sw_kernel_affineILi32ELi704EEvPKhiPiS1_S2_iS2_ii_param_7];
	cvt.s64.s32 	%rd31, %r144;
	mul.lo.s32 	%r163, %r5, 22;
	max.s32 	%r164, %r139, %r163;
	sub.s32 	%r21, %r164, %r163;
	min.s32 	%r165, %r721, %r744;
	neg.s32 	%r166, %r165;
	max.s32 	%r167, %r166, 0;
	cvt.u16.u32 	%rs11, %r167;
	cvt.s32.s16 	%r22, %r167;
	sub.s32 	%r772, %r144, %r145;
	cvta.to.global.u64 	%rd32, %rd16;
	add.s64 	%rd33, %rd31, %rd32;
	add.s64 	%rd46, %rd33, 1;
	mov.b32 	%r796, 0;
	mov.b16 	%rs338, 0;
	mov.u64 	%rd35, char_to_uint;
	mov.u16 	%rs339, %rs338;
	mov.u16 	%rs340, %rs338;
	mov.u16 	%rs341, %rs338;
	mov.u16 	%rs342, %rs338;
	mov.u16 	%rs343, %rs338;
	mov.u16 	%rs344, %rs338;
	mov.u16 	%rs345, %rs338;
	mov.u16 	%rs346, %rs338;
	mov.u16 	%rs347, %rs338;
	mov.u16 	%rs348, %rs338;
	mov.u16 	%rs349, %rs338;
	mov.u16 	%rs350, %rs338;
	mov.u16 	%rs351, %rs338;
	mov.u16 	%rs352, %rs338;
	mov.u16 	%rs353, %rs338;
	mov.u16 	%rs354, %rs338;
	mov.u16 	%rs355, %rs338;
	mov.u16 	%rs356, %rs338;
	mov.u16 	%rs357, %rs338;
	mov.u16 	%rs358, %rs338;
	mov.u16 	%rs359, %rs338;
	mov.u16 	%rs360, %rs338;
	mov.u16 	%rs361, %rs338;
	mov.u16 	%rs362, %rs338;
	mov.u16 	%rs363, %rs338;
	mov.u16 	%rs364, %rs338;
	mov.u16 	%rs365, %rs338;
	mov.u16 	%rs366, %rs338;
	mov.u16 	%rs367, %rs338;
	mov.u16 	%rs368, %rs338;
	mov.u16 	%rs369, %rs338;
	mov.u16 	%rs370, %rs338;
	mov.u16 	%rs371, %rs338;
	mov.u16 	%rs372, %rs338;
	mov.u16 	%rs373, %rs338;
	mov.u16 	%rs374, %rs338;
	mov.u16 	%rs375, %rs338;
	mov.u16 	%rs376, %rs338;
	mov.u16 	%rs377, %rs338;
	mov.u16 	%rs378, %rs338;
	mov.u16 	%rs379, %rs338;
	mov.u16 	%rs380, %rs338;
	mov.u16 	%rs381, %rs338;
	mov.u16 	%rs382, %rs338;
	mov.u16 	%rs383, %rs338;
	mov.u16 	%rs384, %rs338;
	mov.u16 	%rs385, %rs338;
	mov.u16 	%rs386, %rs338;
	mov.u16 	%rs387, %rs338;
	mov.u16 	%rs388, %rs338;
	mov.u16 	%rs389, %rs338;
	mov.u16 	%rs390, %rs338;
	mov.u16 	%rs391, %rs338;
	mov.u16 	%rs392, %rs338;
	mov.u16 	%rs393, %rs338;
	mov.u16 	%rs394, %rs338;
	mov.u16 	%rs395, %rs338;
	mov.u16 	%rs396, %rs338;
	mov.u16 	%rs397, %rs338;
	mov.u16 	%rs398, %rs338;
	mov.u16 	%rs399, %rs338;
	mov.u16 	%rs400, %rs338;
	mov.u16 	%rs401, %rs338;
	mov.u16 	%rs402, %rs338;
	mov.u16 	%rs403, %rs338;
$L__BB53_25:
	mov.u16 	%rs77, %rs403;
	mov.u16 	%rs76, %rs402;
	mov.u16 	%rs75, %rs401;
	mov.u16 	%rs74, %rs400;
	mov.u16 	%rs73, %rs399;
	mov.u16 	%rs72, %rs398;
	mov.u16 	%rs71, %rs397;
	mov.u16 	%rs70, %rs396;
	mov.u16 	%rs69, %rs395;
	mov.u16 	%rs68, %rs394;
	mov.u16 	%rs67, %rs393;
	mov.u16 	%rs66, %rs392;
	mov.u16 	%rs65, %rs391;
	mov.u16 	%rs64, %rs390;
	mov.u16 	%rs63, %rs389;
	mov.u16 	%rs62, %rs388;
	mov.u16 	%rs61, %rs387;
	mov.u16 	%rs60, %rs386;
	mov.u16 	%rs59, %rs385;
	mov.u16 	%rs58, %rs384;
	mov.u16 	%rs57, %rs383;
	mov.u16 	%rs55, %rs381;
	mov.u16 	%rs54, %rs380;
	mov.u16 	%rs53, %rs379;
	mov.u16 	%rs52, %rs378;
	mov.u16 	%rs51, %rs377;
	mov.u16 	%rs50, %rs376;
	mov.u16 	%rs49, %rs375;
	mov.u16 	%rs48, %rs374;
	mov.u16 	%rs47, %rs373;
	mov.u16 	%rs46, %rs372;
	mov.u16 	%rs45, %rs371;
	mov.u16 	%rs44, %rs370;
	mov.u16 	%rs43, %rs369;
	mov.u16 	%rs42, %rs368;
	mov.u16 	%rs41, %rs367;
	mov.u16 	%rs40, %rs366;
	mov.u16 	%rs39, %rs365;
	mov.u16 	%rs38, %rs364;
	mov.u16 	%rs37, %rs363;
	mov.u16 	%rs36, %rs362;
	mov.u16 	%rs35, %rs361;
	mov.u16 	%rs33, %rs359;
	mov.u16 	%rs32, %rs358;
	mov.u16 	%rs31, %rs357;
	mov.u16 	%rs30, %rs356;
	mov.u16 	%rs29, %rs355;
	mov.u16 	%rs28, %rs354;
	mov.u16 	%rs27, %rs353;
	mov.u16 	%rs26, %rs352;
	mov.u16 	%rs25, %rs351;
	mov.u16 	%rs24, %rs350;
	mov.u16 	%rs23, %rs349;
	mov.u16 	%rs22, %rs348;
	mov.u16 	%rs21, %rs347;
	mov.u16 	%rs20, %rs346;
	mov.u16 	%rs19, %rs345;
	mov.u16 	%rs18, %rs344;
	mov.u16 	%rs17, %rs343;
	mov.u16 	%rs16, %rs342;
	mov.u16 	%rs15, %rs341;
	mov.u16 	%rs14, %rs340;
	mov.u16 	%rs13, %rs339;
	setp.eq.s32 	%p22, %r21, 0;
	mov.u32 	%r168, %tid.x;
	setp.eq.s32 	%p23, %r168, 0;
	cvt.u32.u16 	%r169, %rs338;
	shfl.sync.up.b32	%r170|%p24, %r169, 1, 0, -1;
	cvt.u16.u32 	%rs220, %r170;
	cvt.u32.u16 	%r171, %rs360;
	shfl.sync.up.b32	%r172|%p25, %r171, 1, 0, -1;
	cvt.u16.u32 	%rs221, %r172;
	cvt.u32.u16 	%r173, %rs382;
	shfl.sync.up.b32	%r174|%p26, %r173, 1, 0, -1;
	cvt.u16.u32 	%rs222, %r174;
	selp.b16 	%rs78, 0, %rs220, %p23;
	selp.b16 	%rs79, 0, %rs221, %p23;
	selp.b16 	%rs80, 0, %rs222, %p23;
	ld.global.s8 	%rd34, [%rd46];
	add.s64 	%rd36, %rd35, %rd34;
	ld.const.u8 	%rs81, [%rd36];
	mul.wide.u16 	%r26, %rs81, 20;
	@%p22 bra 	$L__BB53_92;
	setp.gt.u16 	%p27, %rs81, 19;
	mov.b32 	%r774, -4;
	@%p27 bra 	$L__BB53_28;
	mov.u32 	%r176, %tid.x;
	mov.u32 	%r177, _ZZ16sw_kernel_affineILi32ELi704EEvPKhiPiS1_S2_iS2_iiE17s_query_seq_sdata;
	mad.lo.s32 	%r178, %r176, 22, %r177;
	ld.shared.u8 	%r179, [%r178];
	add.s32 	%r180, %r26, %r179;
	mov.u32 	%r181, _ZZ16sw_kernel_affineILi32ELi704EEvPKhiPiS1_S2_iS2_iiE17s_blosum62_matrix;
	add.s32 	%r182, %r181, %r180;
	ld.shared.s8 	%r774, [%r182];
$L__BB53_28:
	ld.param.u32 	%r745, [_Z16sw_kernel_affineILi32ELi704EEvPKhiPiS1_S2_iS2_ii_param_8];
	ld.param.u32 	%r722, [_Z16sw_kernel_affineILi32ELi704EEvPKhiPiS1_S2_iS2_ii_param_7];
	setp.eq.s32 	%p28, %r21, 1;
	max.s16 	%rs223, %rs79, %rs80;
	max.s16 	%rs224, %rs78, %rs223;
	cvt.s32.s16 	%r183, %rs224;
	add.s32 	%r184, %r774, %r183;
	max.s32 	%r185, %r184, 0;
	cvt.u16.u32 	%rs359, %r185;
	cvt.s32.s16 	%r186, %rs33;
	sub.s32 	%r187, %r186, %r722;
	cvt.s32.s16 	%r188, %rs77;
	sub.s32 	%r189, %r188, %r745;
	max.s32 	%r190, %r187, %r189;
	max.s32 	%r191, %r190, 0;
	cvt.u16.u32 	%rs403, %r191;
	cvt.s32.s16 	%r29, %r185;
	cvt.s32.s16 	%r192, %r191;
	max.s32 	%r193, %r22, %r192;
	max.s32 	%r194, %r29, %r193;
	max.s32 	%r796, %r796, %r194;
	mov.u16 	%rs339, %rs13;
	mov.u16 	%rs340, %rs14;
	mov.u16 	%rs341, %rs15;
	mov.u16 	%rs342, %rs16;
	mov.u16 	%rs343, %rs17;
	mov.u16 	%rs344, %rs18;
	mov.u16 	%rs345, %rs19;
	mov.u16 	%rs346, %rs20;
	mov.u16 	%rs347, %rs21;
	mov.u16 	%rs348, %rs22;
	mov.u16 	%rs349, %rs23;
	mov.u16 	%rs350, %rs24;
	mov.u16 	%rs351, %rs25;
	mov.u16 	%rs352, %rs26;
	mov.u16 	%rs353, %rs27;
	mov.u16 	%rs354, %rs28;
	mov.u16 	%rs355, %rs29;
	mov.u16 	%rs356, %rs30;
	mov.u16 	%rs357, %rs31;
	mov.u16 	%rs358, %rs32;
	mov.u16 	%rs361, %rs35;
	mov.u16 	%rs362, %rs36;
	mov.u16 	%rs363, %rs37;
	mov.u16 	%rs364, %rs38;
	mov.u16 	%rs365, %rs39;
	mov.u16 	%rs366, %rs40;
	mov.u16 	%rs367, %rs41;
	mov.u16 	%rs368, %rs42;
	mov.u16 	%rs369, %rs43;
	mov.u16 	%rs370, %rs44;
	mov.u16 	%rs371, %rs45;
	mov.u16 	%rs372, %rs46;
	mov.u16 	%rs373, %rs47;
	mov.u16 	%rs374, %rs48;
	mov.u16 	%rs375, %rs49;
	mov.u16 	%rs376, %rs50;
	mov.u16 	%rs377, %rs51;
	mov.u16 	%rs378, %rs52;
	mov.u16 	%rs379, %rs53;
	mov.u16 	%rs380, %rs54;
	mov.u16 	%rs381, %rs11;
	mov.u16 	%rs383, %rs57;
	mov.u16 	%rs384, %rs58;
	mov.u16 	%rs385, %rs59;
	mov.u16 	%rs386, %rs60;
	mov.u16 	%rs387, %rs61;
	mov.u16 	%rs388, %rs62;
	mov.u16 	%rs389, %rs63;
	mov.u16 	%rs390, %rs64;
	mov.u16 	%rs391, %rs65;
	mov.u16 	%rs392, %rs66;
	mov.u16 	%rs393, %rs67;
	mov.u16 	%rs394, %rs68;
	mov.u16 	%rs395, %rs69;
	mov.u16 	%rs396, %rs70;
	mov.u16 	%rs397, %rs71;
	mov.u16 	%rs398, %rs72;
	mov.u16 	%rs399, %rs73;
	mov.u16 	%rs400, %rs74;
	mov.u16 	%rs401, %rs75;
	mov.u16 	%rs402, %rs76;
	@%p28 bra 	$L__BB53_92;
	mov.b32 	%r775, -4;
	@%p27 bra 	$L__BB53_31;
	mov.u32 	%r196, %tid.x;
	mov.u32 	%r197, _ZZ16sw_kernel_affineILi32ELi704EEvPKhiPiS1_S2_iS2_iiE17s_query_seq_sdata;
	mad.lo.s32 	%r198, %r196, 22, %r197;
	ld.shared.u8 	%r199, [%r198+1];
	add.s32 	%r200, %r26, %r199;
	mov.u32 	%r201, _ZZ16sw_kernel_affineILi32ELi704EEvPKhiPiS1_S2_iS2_iiE17s_blosum62_matrix;
	add.s32 	%r202, %r201, %r200;
	ld.shared.s8 	%r775, [%r202];
$L__BB53_31:
	ld.param.u32 	%r746, [_Z16sw_kernel_affineILi32ELi704EEvPKhiPiS1_S2_iS2_ii_param_8];
	ld.param.u32 	%r723, [_Z16sw_kernel_affineILi32ELi704EEvPKhiPiS1_S2_iS2_ii_param_7];
	setp.eq.s32 	%p30, %r21, 2;
	max.s16 	%rs225, %rs55, %rs77;
	max.s16 	%rs226, %rs33, %rs225;
	cvt.s32.s16 	%r203, %rs226;
	add.s32 	%r204, %r775, %r203;
	max.s32 	%r205, %r204, 0;
	cvt.u16.u32 	%rs358, %r205;
	sub.s32 	%r206, %r29, %r723;
	sub.s32 	%r207, %r22, %r746;
	max.s32 	%r208, %r206, %r207;
	max.s32 	%r209, %r208, 0;
	cvt.u16.u32 	%rs380, %r209;
	cvt.s32.s16 	%r210, %rs32;
	sub.s32 	%r211, %r210, %r723;
	cvt.s32.s16 	%r212, %rs76;
	sub.s32 	%r213, %r212, %r746;
	max.s32 	%r214, %r211, %r213;
	max.s32 	%r215, %r214, 0;
	cvt.u16.u32 	%rs402, %r215;
	cvt.s32.s16 	%r33, %r205;
	cvt.s32.s16 	%r34, %r209;
	cvt.s32.s16 	%r216, %r215;
	max.s32 	%r217, %r34, %r216;
	max.s32 	%r218, %r33, %r217;
	max.s32 	%r796, %r796, %r218;
	mov.u16 	%rs339, %rs13;
	mov.u16 	%rs340, %rs14;
	mov.u16 	%rs341, %rs15;
	mov.u16 	%rs342, %rs16;
	mov.u16 	%rs343, %rs17;
	mov.u16 	%rs344, %rs18;
	mov.u16 	%rs345, %rs19;
	mov.u16 	%rs346, %rs20;
	mov.u16 	%rs347, %rs21;
	mov.u16 	%rs348, %rs22;
	mov.u16 	%rs349, %rs23;
	mov.u16 	%rs350, %rs24;
	mov.u16 	%rs351, %rs25;
	mov.u16 	%rs352, %rs26;
	mov.u16 	%rs353, %rs27;
	mov.u16 	%rs354, %rs28;
	mov.u16 	%rs355, %rs29;
	mov.u16 	%rs356, %rs30;
	mov.u16 	%rs357, %rs31;
	mov.u16 	%rs361, %rs35;
	mov.u16 	%rs362, %rs36;
	mov.u16 	%rs363, %rs37;
	mov.u16 	%rs364, %rs38;
	mov.u16 	%rs365, %rs39;
	mov.u16 	%rs366, %rs40;
	mov.u16 	%rs367, %rs41;
	mov.u16 	%rs368, %rs42;
	mov.u16 	%rs369, %rs43;
	mov.u16 	%rs370, %rs44;
	mov.u16 	%rs371, %rs45;
	mov.u16 	%rs372, %rs46;
	mov.u16 	%rs373, %rs47;
	mov.u16 	%rs374, %rs48;
	mov.u16 	%rs375, %rs49;
	mov.u16 	%rs376, %rs50;
	mov.u16 	%rs377, %rs51;
	mov.u16 	%rs378, %rs52;
	mov.u16 	%rs379, %rs53;
	mov.u16 	%rs381, %rs11;
	mov.u16 	%rs383, %rs57;
	mov.u16 	%rs384, %rs58;
	mov.u16 	%rs385, %rs59;
	mov.u16 	%rs386, %rs60;
	mov.u16 	%rs387, %rs61;
	mov.u16 	%rs388, %rs62;
	mov.u16 	%rs389, %rs63;
	mov.u16 	%rs390, %rs64;
	mov.u16 	%rs391, %rs65;
	mov.u16 	%rs392, %rs66;
	mov.u16 	%rs393, %rs67;
	mov.u16 	%rs394, %rs68;
	mov.u16 	%rs395, %rs69;
	mov.u16 	%rs396, %rs70;
	mov.u16 	%rs397, %rs71;
	mov.u16 	%rs398, %rs72;
	mov.u16 	%rs399, %rs73;
	mov.u16 	%rs400, %rs74;
	mov.u16 	%rs401, %rs75;
	@%p30 bra 	$L__BB53_92;
	mov.b32 	%r776, -4;
	@%p27 bra 	$L__BB53_34;
	mov.u32 	%r220, %tid.x;
	mov.u32 	%r221, _ZZ16sw_kernel_affineILi32ELi704EEvPKhiPiS1_S2_iS2_iiE17s_query_seq_sdata;
	mad.lo.s32 	%r222, %r220, 22, %r221;
	ld.shared.u8 	%r223, [%r222+2];
	add.s32 	%r224, %r26, %r223;
	mov.u32 	%r225, _ZZ16sw_kernel_affineILi32ELi704EEvPKhiPiS1_S2_iS2_iiE17s_blosum62_matrix;
	add.s32 	%r226, %r225, %r224;
	ld.shared.s8 	%r776, [%r226];
$L__BB53_34:
	ld.param.u32 	%r747, [_Z16sw_kernel_affineILi32ELi704EEvPKhiPiS1_S2_iS2_ii_param_8];
	ld.param.u32 	%r724, [_Z16sw_kernel_affineILi32ELi704EEvPKhiPiS1_S2_iS2_ii_param_7];
	setp.eq.s32 	%p32, %r21, 3;
	max.s16 	%rs227, %rs54, %rs76;
	max.s16 	%rs228, %rs32, %rs227;
	cvt.s32.s16 	%r227, %rs228;
	add.s32 	%r228, %r776, %r227;
	max.s32 	%r229, %r228, 0;
	cvt.u16.u32 	%rs357, %r229;
	sub.s32 	%r230, %r33, %r724;
	sub.s32 	%r231, %r34, %r747;
	max.s32 	%r232, %r230, %r231;
	max.s32 	%r233, %r232, 0;
	cvt.u16.u32 	%rs379, %r233;
	cvt.s32.s16 	%r234, %rs31;
	sub.s32 	%r235, %r234, %r724;
	cvt.s32.s16 	%r236, %rs75;
	sub.s32 	%r237, %r236, %r747;
	max.s32 	%r238, %r235, %r237;
	max.s32 	%r239, %r238, 0;
	cvt.u16.u32 	%rs401, %r239;
	cvt.s32.s16 	%r38, %r229;
	cvt.s32.s16 	%r39, %r233;
	cvt.s32.s16 	%r240, %r239;
	max.s32 	%r241, %r39, %r240;
	max.s32 	%r242, %r38, %r241;
	max.s32 	%r796, %r796, %r242;
	mov.u16 	%rs339, %rs13;
	mov.u16 	%rs340, %rs14;
	mov.u16 	%rs341, %rs15;
	mov.u16 	%rs342, %rs16;
	mov.u16 	%rs343, %rs17;
	mov.u16 	%rs344, %rs18;
	mov.u16 	%rs345, %rs19;
	mov.u16 	%rs346, %rs20;
	mov.u16 	%rs347, %rs21;
	mov.u16 	%rs348, %rs22;
	mov.u16 	%rs349, %rs23;
	mov.u16 	%rs350, %rs24;
	mov.u16 	%rs351, %rs25;
	mov.u16 	%rs352, %rs26;
	mov.u16 	%rs353, %rs27;
	mov.u16 	%rs354, %rs28;
	mov.u16 	%rs355, %rs29;
	mov.u16 	%rs356, %rs30;
	mov.u16 	%rs361, %rs35;
	mov.u16 	%rs362, %rs36;
	mov.u16 	%rs363, %rs37;
	mov.u16 	%rs364, %rs38;
	mov.u16 	%rs365, %rs39;
	mov.u16 	%rs366, %rs40;
	mov.u16 	%rs367, %rs41;
	mov.u16 	%rs368, %rs42;
	mov.u16 	%rs369, %rs43;
	mov.u16 	%rs370, %rs44;
	mov.u16 	%rs371, %rs45;
	mov.u16 	%rs372, %rs46;
	mov.u16 	%rs373, %rs47;
	mov.u16 	%rs374, %rs48;
	mov.u16 	%rs375, %rs49;
	mov.u16 	%rs376, %rs50;
	mov.u16 	%rs377, %rs51;
	mov.u16 	%rs378, %rs52;
	mov.u16 	%rs381, %rs11;
	mov.u16 	%rs383, %rs57;
	mov.u16 	%rs384, %rs58;
	mov.u16 	%rs385, %rs59;
	mov.u16 	%rs386, %rs60;
	mov.u16 	%rs387, %rs61;
	mov.u16 	%rs388, %rs62;
	mov.u16 	%rs389, %rs63;
	mov.u16 	%rs390, %rs64;
	mov.u16 	%rs391, %rs65;
	mov.u16 	%rs392, %rs66;
	mov.u16 	%rs393, %rs67;
	mov.u16 	%rs394, %rs68;
	mov.u16 	%rs395, %rs69;
	mov.u16 	%rs396, %rs70;
	mov.u16 	%rs397, %rs71;
	mov.u16 	%rs398, %rs72;
	mov.u16 	%rs399, %rs73;
	mov.u16 	%rs400, %rs74;
	@%p32 bra 	$L__BB53_92;
	mov.b32 	%r777, -4;
	@%p27 bra 	$L__BB53_37;
	mov.u32 	%r244, %tid.x;
	mov.u32 	%r245, _ZZ16sw_kernel_affineILi32ELi704EEvPKhiPiS1_S2_iS2_iiE17s_query_seq_sdata;
	mad.lo.s32 	%r246, %r244, 22, %r245;
	ld.shared.u8 	%r247, [%r246+3];
	add.s32 	%r248, %r26, %r247;
	mov.u32 	%r249, _ZZ16sw_kernel_affineILi32ELi704EEvPKhiPiS1_S2_iS2_iiE17s_blosum62_matrix;
	add.s32 	%r250, %r249, %r248;
	ld.shared.s8 	%r777, [%r250];
$L__BB53_37:
	ld.param.u32 	%r748, [_Z16sw_kernel_affineILi32ELi704EEvPKhiPiS1_S2_iS2_ii_param_8];
	ld.param.u32 	%r725, [_Z16sw_kernel_affineILi32ELi704EEvPKhiPiS1_S2_iS2_ii_param_7];
	setp.eq.s32 	%p34, %r21, 4;
	max.s16 	%rs229, %rs53, %rs75;
	max.s16 	%rs230, %rs31, %rs229;
	cvt.s32.s16 	%r251, %rs230;
	add.s32 	%r252, %r777, %r251;
	max.s32 	%r253, %r252, 0;
	cvt.u16.u32 	%rs356, %r253;
	sub.s32 	%r254, %r38, %r725;
	sub.s32 	%r255, %r39, %r748;
	max.s32 	%r256, %r254, %r255;
	max.s32 	%r257, %r256, 0;
	cvt.u16.u32 	%rs378, %r257;
	cvt.s32.s16 	%r258, %rs30;
	sub.s32 	%r259, %r258, %r725;
	cvt.s32.s16 	%r260, %rs74;
	sub.s32 	%r261, %r260, %r748;
	max.s32 	%r262, %r259, %r261;
	max.s32 	%r263, %r262, 0;
	cvt.u16.u32 	%rs400, %r263;
	cvt.s32.s16 	%r43, %r253;
	cvt.s32.s16 	%r44, %r257;
	cvt.s32.s16 	%r264, %r263;
	max.s32 	%r265, %r44, %r264;
	max.s32 	%r266, %r43, %r265;
	max.s32 	%r796, %r796, %r266;
	mov.u16 	%rs339, %rs13;
	mov.u16 	%rs340, %rs14;
	mov.u16 	%rs341, %rs15;
	mov.u16 	%rs342, %rs16;
	mov.u16 	%rs343, %rs17;
	mov.u16 	%rs344, %rs18;
	mov.u16 	%rs345, %rs19;
	mov.u16 	%rs346, %rs20;
	mov.u16 	%rs347, %rs21;
	mov.u16 	%rs348, %rs22;
	mov.u16 	%rs349, %rs23;
	mov.u16 	%rs350, %rs24;
	mov.u16 	%rs351, %rs25;
	mov.u16 	%rs352, %rs26;
	mov.u16 	%rs353, %rs27;
	mov.u16 	%rs354, %rs28;
	mov.u16 	%rs355, %rs29;
	mov.u16 	%rs361, %rs35;
	mov.u16 	%rs362, %rs36;
	mov.u16 	%rs363, %rs37;
	mov.u16 	%rs364, %rs38;
	mov.u16 	%rs365, %rs39;
	mov.u16 	%rs366, %rs40;
	mov.u16 	%rs367, %rs41;
	mov.u16 	%rs368, %rs42;
	mov.u16 	%rs369, %rs43;
	mov.u16 	%rs370, %rs44;
	mov.u16 	%rs371, %rs45;
	mov.u16 	%rs372, %rs46;
	mov.u16 	%rs373, %rs47;
	mov.u16 	%rs374, %rs48;
	mov.u16 	%rs375, %rs49;
	mov.u16 	%rs376, %rs50;
	mov.u16 	%rs377, %rs51;
	mov.u16 	%rs381, %rs11;
	mov.u16 	%rs383, %rs57;
	mov.u16 	%rs384, %rs58;
	mov.u16 	%rs385, %rs59;
	mov.u16 	%rs386, %rs60;
	mov.u16 	%rs387, %rs61;
	mov.u16 	%rs388, %rs62;
	mov.u16 	%rs389, %rs63;
	mov.u16 	%rs390, %rs64;
	mov.u16 	%rs391, %rs65;
	mov.u16 	%rs392, %rs66;
	mov.u16 	%rs393, %rs67;
	mov.u16 	%rs394, %rs68;
	mov.u16 	%rs395, %rs69;
	mov.u16 	%rs396, %rs70;
	mov.u16 	%rs397, %rs71;
	mov.u16 	%rs398, %rs72;
	mov.u16 	%rs399, %rs73;
	@%p34 bra 	$L__BB53_92;
	mov.b32 	%r778, -4;
	@%p27 bra 	$L__BB53_40;
	mov.u32 	%r268, %tid.x;
	mov.u32 	%r269, _ZZ16sw_kernel_affineILi32ELi704EEvPKhiPiS1_S2_iS2_iiE17s_query_seq_sdata;
	mad.lo.s32 	%r270, %r268, 22, %r269;
	ld.shared.u8 	%r271, [%r270+4];
	add.s32 	%r272, %r26, %r271;
	mov.u32 	%r273, _ZZ16sw_kernel_affineILi32ELi704EEvPKhiPiS1_S2_iS2_iiE17s_blosum62_matrix;
	add.s32 	%r274, %r273, %r272;
	ld.shared.s8 	%r778, [%r274];
$L__BB53_40:
	ld.param.u32 	%r749, [_Z16sw_kernel_affineILi32ELi704EEvPKhiPiS1_S2_iS2_ii_param_8];
	ld.param.u32 	%r726, [_Z16sw_kernel_affineILi32ELi704EEvPKhiPiS1_S2_iS2_ii_param_7];
	setp.eq.s32 	%p36, %r21, 5;
	max.s16 	%rs231, %rs52, %rs74;
	max.s16 	%rs232, %rs30, %rs231;
	cvt.s32.s16 	%r275, %rs232;
	add.s32 	%r276, %r778, %r275;
	max.s32 	%r277, %r276, 0;
	cvt.u16.u32 	%rs355, %r277;
	sub.s32 	%r278, %r43, %r726;
	sub.s32 	%r279, %r44, %r749;
	max.s32 	%r280, %r278, %r279;
	max.s32 	%r281, %r280, 0;
	cvt.u16.u32 	%rs377, %r281;
	cvt.s32.s16 	%r282, %rs29;
	sub.s32 	%r283, %r282, %r726;
	cvt.s32.s16 	%r284, %rs73;
	sub.s32 	%r285, %r284, %r749;
	max.s32 	%r286, %r283, %r285;
	max.s32 	%r287, %r286, 0;
	cvt.u16.u32 	%rs399, %r287;
	cvt.s32.s16 	%r48, %r277;
	cvt.s32.s16 	%r49, %r281;
	cvt.s32.s16 	%r288, %r287;
	max.s32 	%r289, %r49, %r288;
	max.s32 	%r290, %r48, %r289;
	max.s32 	%r796, %r796, %r290;
	mov.u16 	%rs339, %rs13;
	mov.u16 	%rs340, %rs14;
	mov.u16 	%rs341, %rs15;
	mov.u16 	%rs342, %rs16;
	mov.u16 	%rs343, %rs17;
	mov.u16 	%rs344, %rs18;
	mov.u16 	%rs345, %rs19;
	mov.u16 	%rs346, %rs20;
	mov.u16 	%rs347, %rs21;
	mov.u16 	%rs348, %rs22;
	mov.u16 	%rs349, %rs23;
	mov.u16 	%rs350, %rs24;
	mov.u16 	%rs351, %rs25;
	mov.u16 	%rs352, %rs26;
	mov.u16 	%rs353, %rs27;
	mov.u16 	%rs354, %rs28;
	mov.u16 	%rs361, %rs35;
	mov.u16 	%rs362, %rs36;
	mov.u16 	%rs363, %rs37;
	mov.u16 	%rs364, %rs38;
	mov.u16 	%rs365, %rs39;
	mov.u16 	%rs366, %rs40;
	mov.u16 	%rs367, %rs41;
	mov.u16 	%rs368, %rs42;
	mov.u16 	%rs369, %rs43;
	mov.u16 	%rs370, %rs44;
	mov.u16 	%rs371, %rs45;
	mov.u16 	%rs372, %rs46;
	mov.u16 	%rs373, %rs47;
	mov.u16 	%rs374, %rs48;
	mov.u16 	%rs375, %rs49;
	mov.u16 	%rs376, %rs50;
	mov.u16 	%rs381, %rs11;
	mov.u16 	%rs383, %rs57;
	mov.u16 	%rs384, %rs58;
	mov.u16 	%rs385, %rs59;
	mov.u16 	%rs386, %rs60;
	mov.u16 	%rs387, %rs61;
	mov.u16 	%rs388, %rs62;
	mov.u16 	%rs389, %rs63;
	mov.u16 	%rs390, %rs64;
	mov.u16 	%rs391, %rs65;
	mov.u16 	%rs392, %rs66;
	mov.u16 	%rs393, %rs67;
	mov.u16 	%rs394, %rs68;
	mov.u16 	%rs395, %rs69;
	mov.u16 	%rs396, %rs70;
	mov.u16 	%rs397, %rs71;
	mov.u16 	%rs398, %rs72;
	@%p36 bra 	$L__BB53_92;
	mov.b32 	%r779, -4;
	@%p27 bra 	$L__BB53_43;
	mov.u32 	%r292, %tid.x;
	mov.u32 	%r293, _ZZ16sw_kernel_affineILi32ELi704EEvPKhiPiS1_S2_iS2_iiE17s_query_seq_sdata;
	mad.lo.s32 	%r294, %r292, 22, %r293;
	ld.shared.u8 	%r295, [%r294+5];
	add.s32 	%r296, %r26, %r295;
	mov.u32 	%r297, _ZZ16sw_kernel_affineILi32ELi704EEvPKhiPiS1_S2_iS2_iiE17s_blosum62_matrix;
	add.s32 	%r298, %r297, %r296;
	ld.shared.s8 	%r779, [%r298];
$L__BB53_43:
	ld.param.u32 	%r750, [_Z16sw_kernel_affineILi32ELi704EEvPKhiPiS1_S2_iS2_ii_param_8];
	ld.param.u32 	%r727, [_Z16sw_kernel_affineILi32ELi704EEvPKhiPiS1_S2_iS2_ii_param_7];
	setp.eq.s32 	%p38, %r21, 6;
	max.s16 	%rs233, %rs51, %rs73;
	max.s16 	%rs234, %rs29, %rs233;
	cvt.s32.s16 	%r299, %rs234;
	add.s32 	%r300, %r779, %r299;
	max.s32 	%r301, %r300, 0;
	cvt.u16.u32 	%rs354, %r301;
	sub.s32 	%r302, %r48, %r727;
	sub.s32 	%r303, %r49, %r750;
	max.s32 	%r304, %r302, %r303;
	max.s32 	%r305, %r304, 0;
	cvt.u16.u32 	%rs376, %r305;
	cvt.s32.s16 	%r306, %rs28;
	sub.s32 	%r307, %r306, %r727;
	cvt.s32.s16 	%r308, %rs72;
	sub.s32 	%r309, %r308, %r750;
	max.s32 	%r310, %r307, %r309;
	max.s32 	%r311, %r310, 0;
	cvt.u16.u32 	%rs398, %r311;
	cvt.s32.s16 	%r53, %r301;
	cvt.s32.s16 	%r54, %r305;
	cvt.s32.s16 	%r312, %r311;
	max.s32 	%r313, %r54, %r312;
	max.s32 	%r314, %r53, %r313;
	max.s32 	%r796, %r796, %r314;
	mov.u16 	%rs339, %rs13;
	mov.u16 	%rs340, %rs14;
	mov.u16 	%rs341, %rs15;
	mov.u16 	%rs342, %rs16;
	mov.u16 	%rs343, %rs17;
	mov.u16 	%rs344, %rs18;
	mov.u16 	%rs345, %rs19;
	mov.u16 	%rs346, %rs20;
	mov.u16 	%rs347, %rs21;
	mov.u16 	%rs348, %rs22;
	mov.u16 	%rs349, %rs23;
	mov.u16 	%rs350, %rs24;
	mov.u16 	%rs351, %rs25;
	mov.u16 	%rs352, %rs26;
	mov.u16 	%rs353, %rs27;
	mov.u16 	%rs361, %rs35;
	mov.u16 	%rs362, %rs36;
	mov.u16 	%rs363, %rs37;
	mov.u16 	%rs364, %rs38;
	mov.u16 	%rs365, %rs39;
	mov.u16 	%rs366, %rs40;
	mov.u16 	%rs367, %rs41;
	mov.u16 	%rs368, %rs42;
	mov.u16 	%rs369, %rs43;
	mov.u16 	%rs370, %rs44;
	mov.u16 	%rs371, %rs45;
	mov.u16 	%rs372, %rs46;
	mov.u16 	%rs373, %rs47;
	mov.u16 	%rs374, %rs48;
	mov.u16 	%rs375, %rs49;
	mov.u16 	%rs381, %rs11;
	mov.u16 	%rs383, %rs57;
	mov.u16 	%rs384, %rs58;
	mov.u16 	%rs385, %rs59;
	mov.u16 	%rs386, %rs60;
	mov.u16 	%rs387, %rs61;
	mov.u16 	%rs388, %rs62;
	mov.u16 	%rs389, %rs63;
	mov.u16 	%rs390, %rs64;
	mov.u16 	%rs391, %rs65;
	mov.u16 	%rs392, %rs66;
	mov.u16 	%rs393, %rs67;
	mov.u16 	%rs394, %rs68;
	mov.u16 	%rs395, %rs69;
	mov.u16 	%rs396, %rs70;
	mov.u16 	%rs397, %rs71;
	@%p38 bra 	$L__BB53_92;
	mov.b32 	%r780, -4;
	@%p27 bra 	$L__BB53_46;
	mov.u32 	%r316, %tid.x;
	mov.u32 	%r317, _ZZ16sw_kernel_affineILi32ELi704EEvPKhiPiS1_S2_iS2_iiE17s_query_seq_sdata;
	mad.lo.s32 	%r318, %r316, 22, %r317;
	ld.shared.u8 	%r319, [%r318+6];
	add.s32 	%r320, %r26, %r319;
	mov.u32 	%r321, _ZZ16sw_kernel_affineILi32ELi704EEvPKhiPiS1_S2_iS2_iiE17s_blosum62_matrix;
	add.s32 	%r322, %r321, %r320;
	ld.shared.s8 	%r780, [%r322];
$L__BB53_46:
	ld.param.u32 	%r751, [_Z16sw_kernel_affineILi32ELi704EEvPKhiPiS1_S2_iS2_ii_param_8];
	ld.param.u32 	%r728, [_Z16sw_kernel_affineILi32ELi704EEvPKhiPiS1_S2_iS2_ii_param_7];
	setp.eq.s32 	%p40, %r21, 7;
	max.s16 	%rs235, %rs50, %rs72;
	max.s16 	%rs236, %rs28, %rs235;
	cvt.s32.s16 	%r323, %rs236;
	add.s32 	%r324, %r780, %r323;
	max.s32 	%r325, %r324, 0;
	cvt.u16.u32 	%rs353, %r325;
	sub.s32 	%r326, %r53, %r728;
	sub.s32 	%r327, %r54, %r751;
	max.s32 	%r328, %r326, %r327;
	max.s32 	%r329, %r328, 0;
	cvt.u16.u32 	%rs375, %r329;
	cvt.s32.s16 	%r330, %rs27;
	sub.s32 	%r331, %r330, %r728;
	cvt.s32.s16 	%r332, %rs71;
	sub.s32 	%r333, %r332, %r751;
	max.s32 	%r334, %r331, %r333;
	max.s32 	%r335, %r334, 0;
	cvt.u16.u32 	%rs397, %r335;
	cvt.s32.s16 	%r58, %r325;
	cvt.s32.s16 	%r59, %r329;
	cvt.s32.s16 	%r336, %r335;
	max.s32 	%r337, %r59, %r336;
	max.s32 	%r338, %r58, %r337;
	max.s32 	%r796, %r796, %r338;
	mov.u16 	%rs339, %rs13;
	mov.u16 	%rs340, %rs14;
	mov.u16 	%rs341, %rs15;
	mov.u16 	%rs342, %rs16;
	mov.u16 	%rs343, %rs17;
	mov.u16 	%rs344, %rs18;
	mov.u16 	%rs345, %rs19;
	mov.u16 	%rs346, %rs20;
	mov.u16 	%rs347, %rs21;
	mov.u16 	%rs348, %rs22;
	mov.u16 	%rs349, %rs23;
	mov.u16 	%rs350, %rs24;
	mov.u16 	%rs351, %rs25;
	mov.u16 	%rs352, %rs26;
	mov.u16 	%rs361, %rs35;
	mov.u16 	%rs362, %rs36;
	mov.u16 	%rs363, %rs37;
	mov.u16 	%rs364, %rs38;
	mov.u16 	%rs365, %rs39;
	mov.u16 	%rs366, %rs40;
	mov.u16 	%rs367, %rs41;
	mov.u16 	%rs368, %rs42;
	mov.u16 	%rs369, %rs43;
	mov.u16 	%rs370, %rs44;
	mov.u16 	%rs371, %rs45;
	mov.u16 	%rs372, %rs46;
	mov.u16 	%rs373, %rs47;
	mov.u16 	%rs374, %rs48;
	mov.u16 	%rs381, %rs11;
	mov.u16 	%rs383, %rs57;
	mov.u16 	%rs384, %rs58;
	mov.u16 	%rs385, %rs59;
	mov.u16 	%rs386, %rs60;
	mov.u16 	%rs387, %rs61;
	mov.u16 	%rs388, %rs62;
	mov.u16 	%rs389, %rs63;
	mov.u16 	%rs390, %rs64;
	mov.u16 	%rs391, %rs65;
	mov.u16 	%rs392, %rs66;
	mov.u16 	%rs393, %rs67;
	mov.u16 	%rs394, %rs68;
	mov.u16 	%rs395, %rs69;
	mov.u16 	%rs396, %rs70;
	@%p40 bra 	$L__BB53_92;
	mov.b32 	%r781, -4;
	@%p27 bra 	$L__BB53_49;
	mov.u32 	%r340, %tid.x;
	mov.u32 	%r341, _ZZ16sw_kernel_affineILi32ELi704EEvPKhiPiS1_S2_iS2_iiE17s_query_seq_sdata;
	mad.lo.s32 	%r342, %r340, 22, %r341;
	ld.shared.u8 	%r343, [%r342+7];
	add.s32 	%r344, %r26, %r343;
	mov.u32 	%r345, _ZZ16sw_kernel_affineILi32ELi704EEvPKhiPiS1_S2_iS2_iiE17s_blosum62_matrix;
	add.s32 	%r346, %r345, %r344;
	ld.shared.s8 	%r781, [%r346];
$L__BB53_49:
	ld.param.u32 	%r752, [_Z16sw_kernel_affineILi32ELi704EEvPKhiPiS1_S2_iS2_ii_param_8];
	ld.param.u32 	%r729, [_Z16sw_kernel_affineILi32ELi704EEvPKhiPiS1_S2_iS2_ii_param_7];
	setp.eq.s32 	%p42, %r21, 8;
	max.s16 	%rs237, %rs49, %rs71;
	max.s16 	%rs238, %rs27, %rs237;
	cvt.s32.s16 	%r347, %rs238;
	add.s32 	%r348, %r781, %r347;
	max.s32 	%r349, %r348, 0;
	cvt.u16.u32 	%rs352, %r349;
	sub.s32 	%r350, %r58, %r729;
	sub.s32 	%r351, %r59, %r752;
	max.s32 	%r352, %r350, %r351;
	max.s32 	%r353, %r352, 0;
	cvt.u16.u32 	%rs374, %r353;
	cvt.s32.s16 	%r354, %rs26;
	sub.s32 	%r355, %r354, %r729;
	cvt.s32.s16 	%r356, %rs70;
	sub.s32 	%r357, %r356, %r752;
	max.s32 	%r358, %r355, %r357;
	max.s32 	%r359, %r358, 0;
	cvt.u16.u32 	%rs396, %r359;
	cvt.s32.s16 	%r63, %r349;
	cvt.s32.s16 	%r64, %r353;
	cvt.s32.s16 	%r360, %r359;
	max.s32 	%r361, %r64, %r360;
	max.s32 	%r362, %r63, %r361;
	max.s32 	%r796, %r796, %r362;
	mov.u16 	%rs339, %rs13;
	mov.u16 	%rs340, %rs14;
	mov.u16 	%rs341, %rs15;
	mov.u16 	%rs342, %rs16;
	mov.u16 	%rs343, %rs17;
	mov.u16 	%rs344, %rs18;
	mov.u16 	%rs345, %rs19;
	mov.u16 	%rs346, %rs20;
	mov.u16 	%rs347, %rs21;
	mov.u16 	%rs348, %rs22;
	mov.u16 	%rs349, %rs23;
	mov.u16 	%rs350, %rs24;
	mov.u16 	%rs351, %rs25;
	mov.u16 	%rs361, %rs35;
	mov.u16 	%rs362, %rs36;
	mov.u16 	%rs363, %rs37;
	mov.u16 	%rs364, %rs38;
	mov.u16 	%rs365, %rs39;
	mov.u16 	%rs366, %rs40;
	mov.u16 	%rs367, %rs41;
	mov.u16 	%rs368, %rs42;
	mov.u16 	%rs369, %rs43;
	mov.u16 	%rs370, %rs44;
	mov.u16 	%rs371, %rs45;
	mov.u16 	%rs372, %rs46;
	mov.u16 	%rs373, %rs47;
	mov.u16 	%rs381, %rs11;
	mov.u16 	%rs383, %rs57;
	mov.u16 	%rs384, %rs58;
	mov.u16 	%rs385, %rs59;
	mov.u16 	%rs386, %rs60;
	mov.u16 	%rs387, %rs61;
	mov.u16 	%rs388, %rs62;
	mov.u16 	%rs389, %rs63;
	mov.u16 	%rs390, %rs64;
	mov.u16 	%rs391, %rs65;
	mov.u16 	%rs392, %rs66;
	mov.u16 	%rs393, %rs67;
	mov.u16 	%rs394, %rs68;
	mov.u16 	%rs395, %rs69;
	@%p42 bra 	$L__BB53_92;
	mov.b32 	%r782, -4;
	@%p27 bra 	$L__BB53_52;
	mov.u32 	%r364, %tid.x;
	mov.u32 	%r365, _ZZ16sw_kernel_affineILi32ELi704EEvPKhiPiS1_S2_iS2_iiE17s_query_seq_sdata;
	mad.lo.s32 	%r366, %r364, 22, %r365;
	ld.shared.u8 	%r367, [%r366+8];
	add.s32 	%r368, %r26, %r367;
	mov.u32 	%r369, _ZZ16sw_kernel_affineILi32ELi704EEvPKhiPiS1_S2_iS2_iiE17s_blosum62_matrix;
	add.s32 	%r370, %r369, %r368;
	ld.shared.s8 	%r782, [%r370];
$L__BB53_52:
	ld.param.u32 	%r753, [_Z16sw_kernel_affineILi32ELi704EEvPKhiPiS1_S2_iS2_ii_param_8];
	ld.param.u32 	%r730, [_Z16sw_kernel_affineILi32ELi704EEvPKhiPiS1_S2_iS2_ii_param_7];
	setp.eq.s32 	%p44, %r21, 9;
	max.s16 	%rs239, %rs48, %rs70;
	max.s16 	%rs240, %rs26, %rs239;
	cvt.s32.s16 	%r371, %rs240;
	add.s32 	%r372, %r782, %r371;
	max.s32 	%r373, %r372, 0;
	cvt.u16.u32 	%rs351, %r373;
	sub.s32 	%r374, %r63, %r730;
	sub.s32 	%r375, %r64, %r753;
	max.s32 	%r376, %r374, %r375;
	max.s32 	%r377, %r376, 0;
	cvt.u16.u32 	%rs373, %r377;
	cvt.s32.s16 	%r378, %rs25;
	sub.s32 	%r379, %r378, %r730;
	cvt.s32.s16 	%r380, %rs69;
	sub.s32 	%r381, %r380, %r753;
	max.s32 	%r382, %r379, %r381;
	max.s32 	%r383, %r382, 0;
	cvt.u16.u32 	%rs395, %r383;
	cvt.s32.s16 	%r68, %r373;
	cvt.s32.s16 	%r69, %r377;
	cvt.s32.s16 	%r384, %r383;
	max.s32 	%r385, %r69, %r384;
	max.s32 	%r386, %r68, %r385;
	max.s32 	%r796, %r796, %r386;
	mov.u16 	%rs339, %rs13;
	mov.u16 	%rs340, %rs14;
	mov.u16 	%rs341, %rs15;
	mov.u16 	%rs342, %rs16;
	mov.u16 	%rs343, %rs17;
	mov.u16 	%rs344, %rs18;
	mov.u16 	%rs345, %rs19;
	mov.u16 	%rs346, %rs20;
	mov.u16 	%rs347, %rs21;
	mov.u16 	%rs348, %rs22;
	mov.u16 	%rs349, %rs23;
	mov.u16 	%rs350, %rs24;
	mov.u16 	%rs361, %rs35;
	mov.u16 	%rs362, %rs36;
	mov.u16 	%rs363, %rs37;
	mov.u16 	%rs364, %rs38;
	mov.u16 	%rs365, %rs39;
	mov.u16 	%rs366, %rs40;
	mov.u16 	%rs367, %rs41;
	mov.u16 	%rs368, %rs42;
	mov.u16 	%rs369, %rs43;
	mov.u16 	%rs370, %rs44;
	mov.u16 	%rs371, %rs45;
	mov.u16 	%rs372, %rs46;
	mov.u16 	%rs381, %rs11;
	mov.u16 	%rs383, %rs57;
	mov.u16 	%rs384, %rs58;
	mov.u16 	%rs385, %rs59;
	mov.u16 	%rs386, %rs60;
	mov.u16 	%rs387, %rs61;
	mov.u16 	%rs388, %rs62;
	mov.u16 	%rs389, %rs63;
	mov.u16 	%rs390, %rs64;
	mov.u16 	%rs391, %rs65;
	mov.u16 	%rs392, %rs66;
	mov.u16 	%rs393, %rs67;
	mov.u16 	%rs394, %rs68;
	@%p44 bra 	$L__BB53_92;
	mov.b32 	%r783, -4;
	@%p27 bra 	$L__BB53_55;
	mov.u32 	%r388, %tid.x;
	mov.u32 	%r389, _ZZ16sw_kernel_affineILi32ELi704EEvPKhiPiS1_S2_iS2_iiE17s_query_seq_sdata;
	mad.lo.s32 	%r390, %r388, 22, %r389;
	ld.shared.u8 	%r391, [%r390+9];
	add.s32 	%r392, %r26, %r391;
	mov.u32 	%r393, _ZZ16sw_kernel_affineILi32ELi704EEvPKhiPiS1_S2_iS2_iiE17s_blosum62_matrix;
	add.s32 	%r394, %r393, %r392;
	ld.shared.s8 	%r783, [%r394];
$L__BB53_55:
	ld.param.u32 	%r754, [_Z16sw_kernel_affineILi32ELi704EEvPKhiPiS1_S2_iS2_ii_param_8];
	ld.param.u32 	%r731, [_Z16sw_kernel_affineILi32ELi704EEvPKhiPiS1_S2_iS2_ii_param_7];
	setp.eq.s32 	%p46, %r21, 10;
	max.s16 	%rs241, %rs47, %rs69;
	max.s16 	%rs242, %rs25, %rs241;
	cvt.s32.s16 	%r395, %rs242;
	add.s32 	%r396, %r783, %r395;
	max.s32 	%r397, %r396, 0;
	cvt.u16.u32 	%rs350, %r397;
	sub.s32 	%r398, %r68, %r731;
	sub.s32 	%r399, %r69, %r754;
	max.s32 	%r400, %r398, %r399;
	max.s32 	%r401, %r400, 0;
	cvt.u16.u32 	%rs372, %r401;
	cvt.s32.s16 	%r402, %rs24;
	sub.s32 	%r403, %r402, %r731;
	cvt.s32.s16 	%r404, %rs68;
	sub.s32 	%r405, %r404, %r754;
	max.s32 	%r406, %r403, %r405;
	max.s32 	%r407, %r406, 0;
	cvt.u16.u32 	%rs394, %r407;
	cvt.s32.s16 	%r73, %r397;
	cvt.s32.s16 	%r74, %r401;
	cvt.s32.s16 	%r408, %r407;
	max.s32 	%r409, %r74, %r408;
	max.s32 	%r410, %r73, %r409;
	max.s32 	%r796, %r796, %r410;
	mov.u16 	%rs339, %rs13;
	mov.u16 	%rs340, %rs14;
	mov.u16 	%rs341, %rs15;
	mov.u16 	%rs342, %rs16;
	mov.u16 	%rs343, %rs17;
	mov.u16 	%rs344, %rs18;
	mov.u16 	%rs345, %rs19;
	mov.u16 	%rs346, %rs20;
	mov.u16 	%rs347, %rs21;
	mov.u16 	%rs348, %rs22;
	mov.u16 	%rs349, %rs23;
	mov.u16 	%rs361, %rs35;
	mov.u16 	%rs362, %rs36;
	mov.u16 	%rs363, %rs37;
	mov.u16 	%rs364, %rs38;
	mov.u16 	%rs365, %rs39;
	mov.u16 	%rs366, %rs40;
	mov.u16 	%rs367, %rs41;
	mov.u16 	%rs368, %rs42;
	mov.u16 	%rs369, %rs43;
	mov.u16 	%rs370, %rs44;
	mov.u16 	%rs371, %rs45;
	mov.u16 	%rs381, %rs11;
	mov.u16 	%rs383, %rs57;
	mov.u16 	%rs384, %rs58;
	mov.u16 	%rs385, %rs59;
	mov.u16 	%rs386, %rs60;
	mov.u16 	%rs387, %rs61;
	mov.u16 	%rs388, %rs62;
	mov.u16 	%rs389, %rs63;
	mov.u16 	%rs390, %rs64;
	mov.u16 	%rs391, %rs65;
	mov.u16 	%rs392, %rs66;
	mov.u16 	%rs393, %rs67;
	@%p46 bra 	$L__BB53_92;
	mov.b32 	%r784, -4;
	@%p27 bra 	$L__BB53_58;
	mov.u32 	%r412, %tid.x;
	mov.u32 	%r413, _ZZ16sw_kernel_affineILi32ELi704EEvPKhiPiS1_S2_iS2_iiE17s_query_seq_sdata;
	mad.lo.s32 	%r414, %r412, 22, %r413;
	ld.shared.u8 	%r415, [%r414+10];
	add.s32 	%r416, %r26, %r415;
	mov.u32 	%r417, _ZZ16sw_kernel_affineILi32ELi704EEvPKhiPiS1_S2_iS2_iiE17s_blosum62_matrix;
	add.s32 	%r418, %r417, %r416;
	ld.shared.s8 	%r784, [%r418];
$L__BB53_58:
	ld.param.u32 	%r755, [_Z16sw_kernel_affineILi32ELi704EEvPKhiPiS1_S2_iS2_ii_param_8];
	ld.param.u32 	%r732, [_Z16sw_kernel_affineILi32ELi704EEvPKhiPiS1_S2_iS2_ii_param_7];
	setp.eq.s32 	%p48, %r21, 11;
	max.s16 	%rs243, %rs46, %rs68;
	max.s16 	%rs244, %rs24, %rs243;
	cvt.s32.s16 	%r419, %rs244;
	add.s32 	%r420, %r784, %r419;
	max.s32 	%r421, %r420, 0;
	cvt.u16.u32 	%rs349, %r421;
	sub.s32 	%r422, %r73, %r732;
	sub.s32 	%r423, %r74, %r755;
	max.s32 	%r424, %r422, %r423;
	max.s32 	%r425, %r424, 0;
	cvt.u16.u32 	%rs371, %r425;
	cvt.s32.s16 	%r426, %rs23;
	sub.s32 	%r427, %r426, %r732;
	cvt.s32.s16 	%r428, %rs67;
	sub.s32 	%r429, %r428, %r755;
	max.s32 	%r430, %r427, %r429;
	max.s32 	%r431, %r430, 0;
	cvt.u16.u32 	%rs393, %r431;
	cvt.s32.s16 	%r78, %r421;
	cvt.s32.s16 	%r79, %r425;
	cvt.s32.s16 	%r432, %r431;
	max.s32 	%r433, %r79, %r432;
	max.s32 	%r434, %r78, %r433;
	max.s32 	%r796, %r796, %r434;
	mov.u16 	%rs339, %rs13;
	mov.u16 	%rs340, %rs14;
	mov.u16 	%rs341, %rs15;
	mov.u16 	%rs342, %rs16;
	mov.u16 	%rs343, %rs17;
	mov.u16 	%rs344, %rs18;
	mov.u16 	%rs345, %rs19;
	mov.u16 	%rs346, %rs20;
	mov.u16 	%rs347, %rs21;
	mov.u16 	%rs348, %rs22;
	mov.u16 	%rs361, %rs35;
	mov.u16 	%rs362, %rs36;
	mov.u16 	%rs363, %rs37;
	mov.u16 	%rs364, %rs38;
	mov.u16 	%rs365, %rs39;
	mov.u16 	%rs366, %rs40;
	mov.u16 	%rs367, %rs41;
	mov.u16 	%rs368, %rs42;
	mov.u16 	%rs369, %rs43;
	mov.u16 	%rs370, %rs44;
	mov.u16 	%rs381, %rs11;
	mov.u16 	%rs383, %rs57;
	mov.u16 	%rs384, %rs58;
	mov.u16 	%rs385, %rs59;
	mov.u16 	%rs386, %rs60;
	mov.u16 	%rs387, %rs61;
	mov.u16 	%rs388, %rs62;
	mov.u16 	%rs389, %rs63;
	mov.u16 	%rs390, %rs64;
	mov.u16 	%rs391, %rs65;
	mov.u16 	%rs392, %rs66;
	@%p48 bra 	$L__BB53_92;
	mov.b32 	%r785, -4;
	@%p27 bra 	$L__BB53_61;
	mov.u32 	%r436, %tid.x;
	mov.u32 	%r437, _ZZ16sw_kernel_affineILi32ELi704EEvPKhiPiS1_S2_iS2_iiE17s_query_seq_sdata;
	mad.lo.s32 	%r438, %r436, 22, %r437;
	ld.shared.u8 	%r439, [%r438+11];
	add.s32 	%r440, %r26, %r439;
	mov.u32 	%r441, _ZZ16sw_kernel_affineILi32ELi704EEvPKhiPiS1_S2_iS2_iiE17s_blosum62_matrix;
	add.s32 	%r442, %r441, %r440;
	ld.shared.s8 	%r785, [%r442];
$L__BB53_61:
	ld.param.u32 	%r756, [_Z16sw_kernel_affineILi32ELi704EEvPKhiPiS1_S2_iS2_ii_param_8];
	ld.param.u32 	%r733, [_Z16sw_kernel_affineILi32ELi704EEvPKhiPiS1_S2_iS2_ii_param_7];
	setp.eq.s32 	%p50, %r21, 12;
	max.s16 	%rs245, %rs45, %rs67;
	max.s16 	%rs246, %rs23, %rs245;
	cvt.s32.s16 	%r443, %rs246;
	add.s32 	%r444, %r785, %r443;
	max.s32 	%r445, %r444, 0;
	cvt.u16.u32 	%rs348, %r445;
	sub.s32 	%r446, %r78, %r733;
	sub.s32 	%r447, %r79, %r756;
	max.s32 	%r448, %r446, %r447;
	max.s32 	%r449, %r448, 0;
	cvt.u16.u32 	%rs370, %r449;
	cvt.s32.s16 	%r450, %rs22;
	sub.s32 	%r451, %r450, %r733;
	cvt.s32.s16 	%r452, %rs66;
	sub.s32 	%r453, %r452, %r756;
	max.s32 	%r454, %r451, %r453;
	max.s32 	%r455, %r454, 0;
	cvt.u16.u32 	%rs392, %r455;
	cvt.s32.s16 	%r83, %r445;
	cvt.s32.s16 	%r84, %r449;
	cvt.s32.s16 	%r456, %r455;
	max.s32 	%r457, %r84, %r456;
	max.s32 	%r458, %r83, %r457;
	max.s32 	%r796, %r796, %r458;
	mov.u16 	%rs339, %rs13;
	mov.u16 	%rs340, %rs14;
	mov.u16 	%rs341, %rs15;
	mov.u16 	%rs342, %rs16;
	mov.u16 	%rs343, %rs17;
	mov.u16 	%rs344, %rs18;
	mov.u16 	%rs345, %rs19;
	mov.u16 	%rs346, %rs20;
	mov.u16 	%rs347, %rs21;
	mov.u16 	%rs361, %rs35;
	mov.u16 	%rs362, %rs36;
	mov.u16 	%rs363, %rs37;
	mov.u16 	%rs364, %rs38;
	mov.u16 	%rs365, %rs39;
	mov.u16 	%rs366, %rs40;
	mov.u16 	%rs367, %rs41;
	mov.u16 	%rs368, %rs42;
	mov.u16 	%rs369, %rs43;
	mov.u16 	%rs381, %rs11;
	mov.u16 	%rs383, %rs57;
	mov.u16 	%rs384, %rs58;
	mov.u16 	%rs385, %rs59;
	mov.u16 	%rs386, %rs60;
	mov.u16 	%rs387, %rs61;
	mov.u16 	%rs388, %rs62;
	mov.u16 	%rs389, %rs63;
	mov.u16 	%rs390, %rs64;
	mov.u16 	%rs391, %rs65;
	@%p50 bra 	$L__BB53_92;
	mov.b32 	%r786, -4;
	@%p27 bra 	$L__BB53_64;
	mov.u32 	%r460, %tid.x;
	mov.u32 	%r461, _ZZ16sw_kernel_affineILi32ELi704EEvPKhiPiS1_S2_iS2_iiE17s_query_seq_sdata;
	mad.lo.s32 	%r462, %r460, 22, %r461;
	ld.shared.u8 	%r463, [%r462+12];
	add.s32 	%r464, %r26, %r463;
	mov.u32 	%r465, _ZZ16sw_kernel_affineILi32ELi704EEvPKhiPiS1_S2_iS2_iiE17s_blosum62_matrix;
	add.s32 	%r466, %r465, %r464;
	ld.shared.s8 	%r786, [%r466];
$L__BB53_64:
	ld.param.u32 	%r757, [_Z16sw_kernel_affineILi32ELi704EEvPKhiPiS1_S2_iS2_ii_param_8];
	ld.param.u32 	%r734, [_Z16sw_kernel_affineILi32ELi704EEvPKhiPiS1_S2_iS2_ii_param_7];
	setp.eq.s32 	%p52, %r21, 13;
	max.s16 	%rs247, %rs44, %rs66;
	max.s16 	%rs248, %rs22, %rs247;
	cvt.s32.s16 	%r467, %rs248;
	add.s32 	%r468, %r786, %r467;
	max.s32 	%r469, %r468, 0;
	cvt.u16.u32 	%rs347, %r469;
	sub.s32 	%r470, %r83, %r734;
	sub.s32 	%r471, %r84, %r757;
	max.s32 	%r472, %r470, %r471;
	max.s32 	%r473, %r472, 0;
	cvt.u16.u32 	%rs369, %r473;
	cvt.s32.s16 	%r474, %rs21;
	sub.s32 	%r475, %r474, %r734;
	cvt.s32.s16 	%r476, %rs65;
	sub.s32 	%r477, %r476, %r757;
	max.s32 	%r478, %r475, %r477;
	max.s32 	%r479, %r478, 0;
	cvt.u16.u32 	%rs391, %r479;
	cvt.s32.s16 	%r88, %r469;
	cvt.s32.s16 	%r89, %r473;
	cvt.s32.s16 	%r480, %r479;
	max.s32 	%r481, %r89, %r480;
	max.s32 	%r482, %r88, %r481;
	max.s32 	%r796, %r796, %r482;
	mov.u16 	%rs339, %rs13;
	mov.u16 	%rs340, %rs14;
	mov.u16 	%rs341, %rs15;
	mov.u16 	%rs342, %rs16;
	mov.u16 	%rs343, %rs17;
	mov.u16 	%rs344, %rs18;
	mov.u16 	%rs345, %rs19;
	mov.u16 	%rs346, %rs20;
	mov.u16 	%rs361, %rs35;
	mov.u16 	%rs362, %rs36;
	mov.u16 	%rs363, %rs37;
	mov.u16 	%rs364, %rs38;
	mov.u16 	%rs365, %rs39;
	mov.u16 	%rs366, %rs40;
	mov.u16 	%rs367, %rs41;
	mov.u16 	%rs368, %rs42;
	mov.u16 	%rs381, %rs11;
	mov.u16 	%rs383, %rs57;
	mov.u16 	%rs384, %rs58;
	mov.u16 	%rs385, %rs59;
	mov.u16 	%rs386, %rs60;
	mov.u16 	%rs387, %rs61;
	mov.u16 	%rs388, %rs62;
	mov.u16 	%rs389, %rs63;
	mov.u16 	%rs390, %rs64;
	@%p52 bra 	$L__BB53_92;
	mov.b32 	%r787, -4;
	@%p27 bra 	$L__BB53_67;
	mov.u32 	%r484, %tid.x;
	mov.u32 	%r485, _ZZ16sw_kernel_affineILi32ELi704EEvPKhiPiS1_S2_iS2_iiE17s_query_seq_sdata;
	mad.lo.s32 	%r486, %r484, 22, %r485;
	ld.shared.u8 	%r487, [%r486+13];
	add.s32 	%r488, %r26, %r487;
	mov.u32 	%r489, _ZZ16sw_kernel_affineILi32ELi704EEvPKhiPiS1_S2_iS2_iiE17s_blosum62_matrix;
	add.s32 	%r490, %r489, %r488;
	ld.shared.s8 	%r787, [%r490];
$L__BB53_67:
	ld.param.u32 	%r758, [_Z16sw_kernel_affineILi32ELi704EEvPKhiPiS1_S2_iS2_ii_param_8];
	ld.param.u32 	%r735, [_Z16sw_kernel_affineILi32ELi704EEvPKhiPiS1_S2_iS2_ii_param_7];
	setp.eq.s32 	%p54, %r21, 14;
	max.s16 	%rs249, %rs43, %rs65;
	max.s16 	%rs250, %rs21, %rs249;
	cvt.s32.s16 	%r491, %rs250;
	add.s32 	%r492, %r787, %r491;
	max.s32 	%r493, %r492, 0;
	cvt.u16.u32 	%rs346, %r493;
	sub.s32 	%r494, %r88, %r735;
	sub.s32 	%r495, %r89, %r758;
	max.s32 	%r496, %r494, %r495;
	max.s32 	%r497, %r496, 0;
	cvt.u16.u32 	%rs368, %r497;
	cvt.s32.s16 	%r498, %rs20;
	sub.s32 	%r499, %r498, %r735;
	cvt.s32.s16 	%r500, %rs64;
	sub.s32 	%r501, %r500, %r758;
	max.s32 	%r502, %r499, %r501;
	max.s32 	%r503, %r502, 0;
	cvt.u16.u32 	%rs390, %r503;
	cvt.s32.s16 	%r93, %r493;
	cvt.s32.s16 	%r94, %r497;
	cvt.s32.s16 	%r504, %r503;
	max.s32 	%r505, %r94, %r504;
	max.s32 	%r506, %r93, %r505;
	max.s32 	%r796, %r796, %r506;
	mov.u16 	%rs339, %rs13;
	mov.u16 	%rs340, %rs14;
	mov.u16 	%rs341, %rs15;
	mov.u16 	%rs342, %rs16;
	mov.u16 	%rs343, %rs17;
	mov.u16 	%rs344, %rs18;
	mov.u16 	%rs345, %rs19;
	mov.u16 	%rs361, %rs35;
	mov.u16 	%rs362, %rs36;
	mov.u16 	%rs363, %rs37;
	mov.u16 	%rs364, %rs38;
	mov.u16 	%rs365, %rs39;
	mov.u16 	%rs366, %rs40;
	mov.u16 	%rs367, %rs41;
	mov.u16 	%rs381, %rs11;
	mov.u16 	%rs383, %rs57;
	mov.u16 	%rs384, %rs58;
	mov.u16 	%rs385, %rs59;
	mov.u16 	%rs386, %rs60;
	mov.u16 	%rs387, %rs61;
	mov.u16 	%rs388, %rs62;
	mov.u16 	%rs389, %rs63;
	@%p54 bra 	$L__BB53_92;
	mov.b32 	%r788, -4;
	@%p27 bra 	$L__BB53_70;
	mov.u32 	%r508, %tid.x;
	mov.u32 	%r509, _ZZ16sw_kernel_affineILi32ELi704EEvPKhiPiS1_S2_iS2_iiE17s_query_seq_sdata;
	mad.lo.s32 	%r510, %r508, 22, %r509;
	ld.shared.u8 	%r511, [%r510+14];
	add.s32 	%r512, %r26, %r511;
	mov.u32 	%r513, _ZZ16sw_kernel_affineILi32ELi704EEvPKhiPiS1_S2_iS2_iiE17s_blosum62_matrix;
	add.s32 	%r514, %r513, %r512;
	ld.shared.s8 	%r788, [%r514];
$L__BB53_70:
	ld.param.u32 	%r759, [_Z16sw_kernel_affineILi32ELi704EEvPKhiPiS1_S2_iS2_ii_param_8];
	ld.param.u32 	%r736, [_Z16sw_kernel_affineILi32ELi704EEvPKhiPiS1_S2_iS2_ii_param_7];
	setp.eq.s32 	%p56, %r21, 15;
	max.s16 	%rs251, %rs42, %rs64;
	max.s16 	%rs252, %rs20, %rs251;
	cvt.s32.s16 	%r515, %rs252;
	add.s32 	%r516, %r788, %r515;
	max.s32 	%r517, %r516, 0;
	cvt.u16.u32 	%rs345, %r517;
	sub.s32 	%r518, %r93, %r736;
	sub.s32 	%r519, %r94, %r759;
	max.s32 	%r520, %r518, %r519;
	max.s32 	%r521, %r520, 0;
	cvt.u16.u32 	%rs367, %r521;
	cvt.s32.s16 	%r522, %rs19;
	sub.s32 	%r523, %r522, %r736;
	cvt.s32.s16 	%r524, %rs63;
	sub.s32 	%r525, %r524, %r759;
	max.s32 	%r526, %r523, %r525;
	max.s32 	%r527, %r526, 0;
	cvt.u16.u32 	%rs389, %r527;
	cvt.s32.s16 	%r98, %r517;
	cvt.s32.s16 	%r99, %r521;
	cvt.s32.s16 	%r528, %r527;
	max.s32 	%r529, %r99, %r528;
	max.s32 	%r530, %r98, %r529;
	max.s32 	%r796, %r796, %r530;
	mov.u16 	%rs339, %rs13;
	mov.u16 	%rs340, %rs14;
	mov.u16 	%rs341, %rs15;
	mov.u16 	%rs342, %rs16;
	mov.u16 	%rs343, %rs17;
	mov.u16 	%rs344, %rs18;
	mov.u16 	%rs361, %rs35;
	mov.u16 	%rs362, %rs36;
	mov.u16 	%rs363, %rs37;
	mov.u16 	%rs364, %rs38;
	mov.u16 	%rs365, %rs39;
	mov.u16 	%rs366, %rs40;
	mov.u16 	%rs381, %rs11;
	mov.u16 	%rs383, %rs57;
	mov.u16 	%rs384, %rs58;
	mov.u16 	%rs385, %rs59;
	mov.u16 	%rs386, %rs60;
	mov.u16 	%rs387, %rs61;
	mov.u16 	%rs388, %rs62;
	@%p56 bra 	$L__BB53_92;
	mov.b32 	%r789, -4;
	@%p27 bra 	$L__BB53_73;
	mov.u32 	%r532, %tid.x;
	mov.u32 	%r533, _ZZ16sw_kernel_affineILi32ELi704EEvPKhiPiS1_S2_iS2_iiE17s_query_seq_sdata;
	mad.lo.s32 	%r534, %r532, 22, %r533;
	ld.shared.u8 	%r535, [%r534+15];
	add.s32 	%r536, %r26, %r535;
	mov.u32 	%r537, _ZZ16sw_kernel_affineILi32ELi704EEvPKhiPiS1_S2_iS2_iiE17s_blosum62_matrix;
	add.s32 	%r538, %r537, %r536;
	ld.shared.s8 	%r789, [%r538];
$L__BB53_73:
	ld.param.u32 	%r760, [_Z16sw_kernel_affineILi32ELi704EEvPKhiPiS1_S2_iS2_ii_param_8];
	ld.param.u32 	%r737, [_Z16sw_kernel_affineILi32ELi704EEvPKhiPiS1_S2_iS2_ii_param_7];
	setp.eq.s32 	%p58, %r21, 16;
	max.s16 	%rs253, %rs41, %rs63;
	max.s16 	%rs254, %rs19, %rs253;
	cvt.s32.s16 	%r539, %rs254;
	add.s32 	%r540, %r789, %r539;
	max.s32 	%r541, %r540, 0;
	cvt.u16.u32 	%rs344, %r541;
	sub.s32 	%r542, %r98, %r737;
	sub.s32 	%r543, %r99, %r760;
	max.s32 	%r544, %r542, %r543;
	max.s32 	%r545, %r544, 0;
	cvt.u16.u32 	%rs366, %r545;
	cvt.s32.s16 	%r546, %rs18;
	sub.s32 	%r547, %r546, %r737;
	cvt.s32.s16 	%r548, %rs62;
	sub.s32 	%r549, %r548, %r760;
	max.s32 	%r550, %r547, %r549;
	max.s32 	%r551, %r550, 0;
	cvt.u16.u32 	%rs388, %r551;
	cvt.s32.s16 	%r103, %r541;
	cvt.s32.s16 	%r104, %r545;
	cvt.s32.s16 	%r552, %r551;
	max.s32 	%r553, %r104, %r552;
	max.s32 	%r554, %r103, %r553;
	max.s32 	%r796, %r796, %r554;
	mov.u16 	%rs339, %rs13;
	mov.u16 	%rs340, %rs14;
	mov.u16 	%rs341, %rs15;
	mov.u16 	%rs342, %rs16;
	mov.u16 	%rs343, %rs17;
	mov.u16 	%rs361, %rs35;
	mov.u16 	%rs362, %rs36;
	mov.u16 	%rs363, %rs37;
	mov.u16 	%rs364, %rs38;
	mov.u16 	%rs365, %rs39;
	mov.u16 	%rs381, %rs11;
	mov.u16 	%rs383, %rs57;
	mov.u16 	%rs384, %rs58;
	mov.u16 	%rs385, %rs59;
	mov.u16 	%rs386, %rs60;
	mov.u16 	%rs387, %rs61;
	@%p58 bra 	$L__BB53_92;
	mov.b32 	%r790, -4;
	@%p27 bra 	$L__BB53_76;
	mov.u32 	%r556, %tid.x;
	mov.u32 	%r557, _ZZ16sw_kernel_affineILi32ELi704EEvPKhiPiS1_S2_iS2_iiE17s_query_seq_sdata;
	mad.lo.s32 	%r558, %r556, 22, %r557;
	ld.shared.u8 	%r559, [%r558+16];
	add.s32 	%r560, %r26, %r559;
	mov.u32 	%r561, _ZZ16sw_kernel_affineILi32ELi704EEvPKhiPiS1_S2_iS2_iiE17s_blosum62_matrix;
	add.s32 	%r562, %r561, %r560;
	ld.shared.s8 	%r790, [%r562];
$L__BB53_76:
	ld.param.u32 	%r761, [_Z16sw_kernel_affineILi32ELi704EEvPKhiPiS1_S2_iS2_ii_param_8];
	ld.param.u32 	%r738, [_Z16sw_kernel_affineILi32ELi704EEvPKhiPiS1_S2_iS2_ii_param_7];
	setp.eq.s32 	%p60, %r21, 17;
	max.s16 	%rs255, %rs40, %rs62;
	max.s16 	%rs256, %rs18, %rs255;
	cvt.s32.s16 	%r563, %rs256;
	add.s32 	%r564, %r790, %r563;
	max.s32 	%r565, %r564, 0;
	cvt.u16.u32 	%rs343, %r565;
	sub.s32 	%r566, %r103, %r738;
	sub.s32 	%r567, %r104, %r761;
	max.s32 	%r568, %r566, %r567;
	max.s32 	%r569, %r568, 0;
	cvt.u16.u32 	%rs365, %r569;
	cvt.s32.s16 	%r570, %rs17;
	sub.s32 	%r571, %r570, %r738;
	cvt.s32.s16 	%r572, %rs61;
	sub.s32 	%r573, %r572, %r761;
	max.s32 	%r574, %r571, %r573;
	max.s32 	%r575, %r574, 0;
	cvt.u16.u32 	%rs387, %r575;
	cvt.s32.s16 	%r108, %r565;
	cvt.s32.s16 	%r109, %r569;
	cvt.s32.s16 	%r576, %r575;
	max.s32 	%r577, %r109, %r576;
	max.s32 	%r578, %r108, %r577;
	max.s32 	%r796, %r796, %r578;
	mov.u16 	%rs339, %rs13;
	mov.u16 	%rs340, %rs14;
	mov.u16 	%rs341, %rs15;
	mov.u16 	%rs342, %rs16;
	mov.u16 	%rs361, %rs35;
	mov.u16 	%rs362, %rs36;
	mov.u16 	%rs363, %rs37;
	mov.u16 	%rs364, %rs38;
	mov.u16 	%rs381, %rs11;
	mov.u16 	%rs383, %rs57;
	mov.u16 	%rs384, %rs58;
	mov.u16 	%rs385, %rs59;
	mov.u16 	%rs386, %rs60;
	@%p60 bra 	$L__BB53_92;
	mov.b32 	%r791, -4;
	@%p27 bra 	$L__BB53_79;
	mov.u32 	%r580, %tid.x;
	mov.u32 	%r581, _ZZ16sw_kernel_affineILi32ELi704EEvPKhiPiS1_S2_iS2_iiE17s_query_seq_sdata;
	mad.lo.s32 	%r582, %r580, 22, %r581;
	ld.shared.u8 	%r583, [%r582+17];
	add.s32 	%r584, %r26, %r583;
	mov.u32 	%r585, _ZZ16sw_kernel_affineILi32ELi704EEvPKhiPiS1_S2_iS2_iiE17s_blosum62_matrix;
	add.s32 	%r586, %r585, %r584;
	ld.shared.s8 	%r791, [%r586];
$L__BB53_79:
	ld.param.u32 	%r762, [_Z16sw_kernel_affineILi32ELi704EEvPKhiPiS1_S2_iS2_ii_param_8];
	ld.param.u32 	%r739, [_Z16sw_kernel_affineILi32ELi704EEvPKhiPiS1_S2_iS2_ii_param_7];
	setp.eq.s32 	%p62, %r21, 18;
	max.s16 	%rs257, %rs39, %rs61;
	max.s16 	%rs258, %rs17, %rs257;
	cvt.s32.s16 	%r587, %rs258;
	add.s32 	%r588, %r791, %r587;
	max.s32 	%r589, %r588, 0;
	cvt.u16.u32 	%rs342, %r589;
	sub.s32 	%r590, %r108, %r739;
	sub.s32 	%r591, %r109, %r762;
	max.s32 	%r592, %r590, %r591;
	max.s32 	%r593, %r592, 0;
	cvt.u16.u32 	%rs364, %r593;
	cvt.s32.s16 	%r594, %rs16;
	sub.s32 	%r595, %r594, %r739;
	cvt.s32.s16 	%r596, %rs60;
	sub.s32 	%r597, %r596, %r762;
	max.s32 	%r598, %r595, %r597;
	max.s32 	%r599, %r598, 0;
	cvt.u16.u32 	%rs386, %r599;
	cvt.s32.s16 	%r113, %r589;
	cvt.s32.s16 	%r114, %r593;
	cvt.s32.s16 	%r600, %r599;
	max.s32 	%r601, %r114, %r600;
	max.s32 	%r602, %r113, %r601;
	max.s32 	%r796, %r796, %r602;
	mov.u16 	%rs339, %rs13;
	mov.u16 	%rs340, %rs14;
	mov.u16 	%rs341, %rs15;
	mov.u16 	%rs361, %rs35;
	mov.u16 	%rs362, %rs36;
	mov.u16 	%rs363, %rs37;
	mov.u16 	%rs381, %rs11;
	mov.u16 	%rs383, %rs57;
	mov.u16 	%rs384, %rs58;
	mov.u16 	%rs385, %rs59;
	@%p62 bra 	$L__BB53_92;
	mov.b32 	%r792, -4;
	@%p27 bra 	$L__BB53_82;
	mov.u32 	%r604, %tid.x;
	mov.u32 	%r605, _ZZ16sw_kernel_affineILi32ELi704EEvPKhiPiS1_S2_iS2_iiE17s_query_seq_sdata;
	mad.lo.s32 	%r606, %r604, 22, %r605;
	ld.shared.u8 	%r607, [%r606+18];
	add.s32 	%r608, %r26, %r607;
	mov.u32 	%r609, _ZZ16sw_kernel_affineILi32ELi704EEvPKhiPiS1_S2_iS2_iiE17s_blosum62_matrix;
	add.s32 	%r610, %r609, %r608;
	ld.shared.s8 	%r792, [%r610];
$L__BB53_82:
	ld.param.u32 	%r763, [_Z16sw_kernel_affineILi32ELi704EEvPKhiPiS1_S2_iS2_ii_param_8];
	ld.param.u32 	%r740, [_Z16sw_kernel_affineILi32ELi704EEvPKhiPiS1_S2_iS2_ii_param_7];
	setp.eq.s32 	%p64, %r21, 19;
	max.s16 	%rs259, %rs38, %rs60;
	max.s16 	%rs260, %rs16, %rs259;
	cvt.s32.s16 	%r611, %rs260;
	add.s32 	%r612, %r792, %r611;
	max.s32 	%r613, %r612, 0;
	cvt.u16.u32 	%rs341, %r613;
	sub.s32 	%r614, %r113, %r740;
	sub.s32 	%r615, %r114, %r763;
	max.s32 	%r616, %r614, %r615;
	max.s32 	%r617, %r616, 0;
	cvt.u16.u32 	%rs363, %r617;
	cvt.s32.s16 	%r618, %rs15;
	sub.s32 	%r619, %r618, %r740;
	cvt.s32.s16 	%r620, %rs59;
	sub.s32 	%r621, %r620, %r763;
	max.s32 	%r622, %r619, %r621;
	max.s32 	%r623, %r622, 0;
	cvt.u16.u32 	%rs385, %r623;
	cvt.s32.s16 	%r118, %r613;
	cvt.s32.s16 	%r119, %r617;
	cvt.s32.s16 	%r624, %r623;
	max.s32 	%r625, %r119, %r624;
	max.s32 	%r626, %r118, %r625;
	max.s32 	%r796, %r796, %r626;
	mov.u16 	%rs339, %rs13;
	mov.u16 	%rs340, %rs14;
	mov.u16 	%rs361, %rs35;
	mov.u16 	%rs362, %rs36;
	mov.u16 	%rs381, %rs11;
	mov.u16 	%rs383, %rs57;
	mov.u16 	%rs384, %rs58;
	@%p64 bra 	$L__BB53_92;
	mov.b32 	%r793, -4;
	@%p27 bra 	$L__BB53_85;
	mov.u32 	%r628, %tid.x;
	mov.u32 	%r629, _ZZ16sw_kernel_affineILi32ELi704EEvPKhiPiS1_S2_iS2_iiE17s_query_seq_sdata;
	mad.lo.s32 	%r630, %r628, 22, %r629;
	ld.shared.u8 	%r631, [%r630+19];
	add.s32 	%r632, %r26, %r631;
	mov.u32 	%r633, _ZZ16sw_kernel_affineILi32ELi704EEvPKhiPiS1_S2_iS2_iiE17s_blosum62_matrix;
	add.s32 	%r634, %r633, %r632;
	ld.shared.s8 	%r793, [%r634];
$L__BB53_85:
	ld.param.u32 	%r764, [_Z16sw_kernel_affineILi32ELi704EEvPKhiPiS1_S2_iS2_ii_param_8];
	ld.param.u32 	%r741, [_Z16sw_kernel_affineILi32ELi704EEvPKhiPiS1_S2_iS2_ii_param_7];
	setp.eq.s32 	%p66, %r21, 20;
	max.s16 	%rs261, %rs37, %rs59;
	max.s16 	%rs262, %rs15, %rs261;
	cvt.s32.s16 	%r635, %rs262;
	add.s32 	%r636, %r793, %r635;
	max.s32 	%r637, %r636, 0;
	cvt.u16.u32 	%rs340, %r637;
	sub.s32 	%r638, %r118, %r741;
	sub.s32 	%r639, %r119, %r764;
	max.s32 	%r640, %r638, %r639;
	max.s32 	%r641, %r640, 0;
	cvt.u16.u32 	%rs362, %r641;
	cvt.s32.s16 	%r642, %rs14;
	sub.s32 	%r643, %r642, %r741;
	cvt.s32.s16 	%r644, %rs58;
	sub.s32 	%r645, %r644, %r764;
	max.s32 	%r646, %r643, %r645;
	max.s32 	%r647, %r646, 0;
	cvt.u16.u32 	%rs384, %r647;
	cvt.s32.s16 	%r123, %r637;
	cvt.s32.s16 	%r124, %r641;
	cvt.s32.s16 	%r648, %r647;
	max.s32 	%r649, %r124, %r648;
	max.s32 	%r650, %r123, %r649;
	max.s32 	%r796, %r796, %r650;
	mov.u16 	%rs339, %rs13;
	mov.u16 	%rs361, %rs35;
	mov.u16 	%rs381, %rs11;
	mov.u16 	%rs383, %rs57;
	@%p66 bra 	$L__BB53_92;
	mov.b32 	%r794, -4;
	@%p27 bra 	$L__BB53_88;
	mov.u32 	%r652, %tid.x;
	mov.u32 	%r653, _ZZ16sw_kernel_affineILi32ELi704EEvPKhiPiS1_S2_iS2_iiE17s_query_seq_sdata;
	mad.lo.s32 	%r654, %r652, 22, %r653;
	ld.shared.u8 	%r655, [%r654+20];
	add.s32 	%r656, %r26, %r655;
	mov.u32 	%r657, _ZZ16sw_kernel_affineILi32ELi704EEvPKhiPiS1_S2_iS2_iiE17s_blosum62_matrix;
	add.s32 	%r658, %r657, %r656;
	ld.shared.s8 	%r794, [%r658];
$L__BB53_88:
	ld.param.u32 	%r765, [_Z16sw_kernel_affineILi32ELi704EEvPKhiPiS1_S2_iS2_ii_param_8];
	ld.param.u32 	%r742, [_Z16sw_kernel_affineILi32ELi704EEvPKhiPiS1_S2_iS2_ii_param_7];
	setp.eq.s32 	%p68, %r21, 21;
	max.s16 	%rs263, %rs36, %rs58;
	max.s16 	%rs264, %rs14, %rs263;
	cvt.s32.s16 	%r659, %rs264;
	add.s32 	%r660, %r794, %r659;
	max.s32 	%r661, %r660, 0;
	cvt.u16.u32 	%rs339, %r661;
	sub.s32 	%r662, %r123, %r742;
	sub.s32 	%r663, %r124, %r765;
	max.s32 	%r664, %r662, %r663;
	max.s32 	%r665, %r664, 0;
	cvt.u16.u32 	%rs361, %r665;
	cvt.s32.s16 	%r666, %rs13;
	sub.s32 	%r667, %r666, %r742;
	cvt.s32.s16 	%r668, %rs57;
	sub.s32 	%r669, %r668, %r765;
	max.s32 	%r670, %r667, %r669;
	max.s32 	%r671, %r670, 0;
	cvt.u16.u32 	%rs383, %r671;
	cvt.s32.s16 	%r128, %r661;
	cvt.s32.s16 	%r129, %r665;
	cvt.s32.s16 	%r672, %r671;
	max.s32 	%r673, %r129, %r672;
	max.s32 	%r674, %r128, %r673;
	max.s32 	%r796, %r796, %r674;
	mov.u16 	%rs381, %rs11;
	@%p68 bra 	$L__BB53_92;
	mov.b32 	%r795, -4;
	@%p27 bra 	$L__BB53_91;
	mov.u32 	%r676, %tid.x;
	mov.u32 	%r677, _ZZ16sw_kernel_affineILi32ELi704EEvPKhiPiS1_S2_iS2_iiE17s_query_seq_sdata;
	mad.lo.s32 	%r678, %r676, 22, %r677;
	ld.shared.u8 	%r679, [%r678+21];
	add.s32 	%r680, %r26, %r679;
	mov.u32 	%r681, _ZZ16sw_kernel_affineILi32ELi704EEvPKhiPiS1_S2_iS2_iiE17s_blosum62_matrix;
	add.s32 	%r682, %r681, %r680;
	ld.shared.s8 	%r795, [%r682];
$L__BB53_91:
	ld.param.u32 	%r766, [_Z16sw_kernel_affineILi32ELi704EEvPKhiPiS1_S2_iS2_ii_param_8];
	ld.param.u32 	%r743, [_Z16sw_kernel_affineILi32ELi704EEvPKhiPiS1_S2_iS2_ii_param_7];
	max.s16 	%rs265, %rs35, %rs57;
	max.s16 	%rs266, %rs13, %rs265;
	cvt.s32.s16 	%r683, %rs266;
	add.s32 	%r684, %r795, %r683;
	max.s32 	%r685, %r684, 0;
	cvt.u16.u32 	%rs144, %r685;
	sub.s32 	%r686, %r128, %r743;
	sub.s32 	%r687, %r129, %r766;
	max.s32 	%r688, %r686, %r687;
	max.s32 	%r689, %r688, 0;
	cvt.u16.u32 	%rs360, %r689;
	cvt.s32.s16 	%r690, %rs338;
	sub.s32 	%r691, %r690, %r743;
	cvt.s32.s16 	%r692, %rs382;
	sub.s32 	%r693, %r692, %r766;
	max.s32 	%r694, %r691, %r693;
	max.s32 	%r695, %r694, 0;
	cvt.u16.u32 	%rs382, %r695;
	cvt.s32.s16 	%r696, %r685;
	cvt.s32.s16 	%r697, %r689;
	cvt.s32.s16 	%r698, %r695;
	max.s32 	%r699, %r697, %r698;
	max.s32 	%r700, %r696, %r699;
	max.s32 	%r796, %r796, %r700;
	mov.u16 	%rs338, %rs144;
	mov.u16 	%rs381, %rs11;
$L__BB53_92:
	add.s32 	%r772, %r772, 1;
	add.s64 	%rd46, %rd46, 1;
	setp.ne.s32 	%p70, %r772, -1;
	@%p70 bra 	$L__BB53_25;
$L__BB53_93:
	mov.u32 	%r137, %tid.x;
	shl.b32 	%r701, %r137, 2;
	mov.u32 	%r702, _ZZ16sw_kernel_affineILi32ELi704EEvPKhiPiS1_S2_iS2_iiE17s_reduction_array;
	add.s32 	%r138, %r702, %r701;
	st.shared.u32 	[%r138], %r796;
	bar.warp.sync 	-1;
	setp.gt.u32 	%p71, %r137, 15;
	@%p71 bra 	$L__BB53_95;
	ld.shared.u32 	%r703, [%r138];
	ld.shared.u32 	%r704, [%r138+64];
	max.s32 	%r705, %r703, %r704;
	st.shared.u32 	[%r138], %r705;
$L__BB53_95:
	bar.warp.sync 	-1;
	setp.gt.u32 	%p72, %r137, 7;
	@%p72 bra 	$L__BB53_97;
	ld.shared.u32 	%r706, [%r138];
	ld.shared.u32 	%r707, [%r138+32];
	max.s32 	%r708, %r706, %r707;
	st.shared.u32 	[%r138], %r708;
$L__BB53_97:
	bar.warp.sync 	-1;
	setp.gt.u32 	%p73, %r137, 3;
	@%p73 bra 	$L__BB53_99;
	ld.shared.u32 	%r709, [%r138];
	ld.shared.u32 	%r710, [%r138+16];
	max.s32 	%r711, %r709, %r710;
	st.shared.u32 	[%r138], %r711;
$L__BB53_99:
	bar.warp.sync 	-1;
	setp.gt.u32 	%p74, %r137, 1;
	@%p74 bra 	$L__BB53_101;
	ld.shared.u32 	%r712, [%r138];
	ld.shared.u32 	%r713, [%r138+8];
	max.s32 	%r714, %r712, %r713;
	st.shared.u32 	[%r138], %r714;
$L__BB53_101:
	bar.warp.sync 	-1;
	setp.ne.s32 	%p75, %r137, 0;
	@%p75 bra 	$L__BB53_103;
	ld.shared.u32 	%r715, [%r138];
	ld.shared.u32 	%r716, [_ZZ16sw_kernel_affineILi32ELi704EEvPKhiPiS1_S2_iS2_iiE17s_reduction_array+4];
	max.s32 	%r717, %r715, %r716;
	st.shared.u32 	[%r138], %r717;
$L__BB53_103:
	setp.ne.s32 	%p76, %r137, 0;
	bar.warp.sync 	-1;
	@%p76 bra 	$L__BB53_105;
	ld.param.u64 	%rd42, [_Z16sw_kernel_affineILi32ELi704EEvPKhiPiS1_S2_iS2_ii_param_6];
	mov.u32 	%r718, %ctaid.x;
	ld.shared.u32 	%r719, [_ZZ16sw_kernel_affineILi32ELi704EEvPKhiPiS1_S2_iS2_iiE17s_reduction_array];
	cvta.to.global.u64 	%rd37, %rd42;
	mul.wide.u32 	%rd38, %r718, 4;
	add.s64 	%rd39, %rd37, %rd38;
	st.global.u32 	[%rd39], %r719;
$L__BB53_105:
	bar.sync 	0;
$L__BB53_106:
	ret;

}
	// .globl	_Z16sw_kernel_affineILi32ELi736EEvPKhiPiS1_S2_iS2_ii
.visible .entry _Z16sw_kernel_affineILi32ELi736EEvPKhiPiS1_S2_iS2_ii(
	.param .u64 .ptr .align 1 _Z16sw_kernel_affineILi32ELi736EEvPKhiPiS1_S2_iS2_ii_param_0,
	.param .u32 _Z16sw_kernel_affineILi32ELi736EEvPKhiPiS1_S2_iS2_ii_param_1,
	.param .u64 .ptr .align 1 _Z16sw_kernel_affineILi32ELi736EEvPKhiPiS1_S2_iS2_ii_param_2,
	.param .u64 .ptr .align 1 _Z16sw_kernel_affineILi32ELi736EEvPKhiPiS1_S2_iS2_ii_param_3,
	.param .u64 .ptr .align 1 _Z16sw_kernel_affineILi32ELi736EEvPKhiPiS1_S2_iS2_ii_param_4,
	.param .u32 _Z16sw_kernel_affineILi32ELi736EEvPKhiPiS1_S2_iS2_ii_param_5,
	.param .u64 .ptr .align 1 _Z16sw_kernel_affineILi32ELi736EEvPKhiPiS1_S2_iS2_ii_param_6,
	.param .u32 _Z16sw_kernel_affineILi32ELi736EEvPKhiPiS1_S2_iS2_ii_param_7,
	.param .u32 _Z16sw_kernel_affineILi32ELi736EEvPKhiPiS1_S2_iS2_ii_param_8
)
{
	.reg .pred 	%p<79>;
	.reg .b16 	%rs<421>;
	.reg .b32 	%r<830>;
	.reg .b64 	%rd<47>;
	// demoted variable
	.shared .align 1 .b8 _ZZ16sw_kernel_affineILi32ELi736EEvPKhiPiS1_S2_iS2_iiE17s_blosum62_matrix[400];
	// demoted variable
	.shared .align 1 .b8 _ZZ16sw_kernel_affineILi32ELi736EEvPKhiPiS1_S2_iS2_iiE17s_query_seq_sdata[736];
	// demoted variable
	.shared .align 4 .b8 _ZZ16sw_kernel_affineILi32ELi736EEvPKhiPiS1_S2_iS2_iiE17s_reduction_array[128];
	ld.param.u64 	%rd19, [_Z16sw_kernel_affineILi32ELi736EEvPKhiPiS1_S2_iS2_ii_param_0];
	ld.param.u32 	%r144, [_Z16sw_kernel_affineILi32ELi736EEvPKhiPiS1_S2_iS2_ii_param_1];
	ld.param.u64 	%rd15, [_Z16sw_kernel_affineILi32ELi736EEvPKhiPiS1_S2_iS2_ii_param_2];
	ld.param.u64 	%rd16, [_Z16sw_kernel_affineILi32ELi736EEvPKhiPiS1_S2_iS2_ii_param_3];
	ld.param.u64 	%rd17, [_Z16sw_kernel_affineILi32ELi736EEvPKhiPiS1_S2_iS2_ii_param_4];
	ld.param.u32 	%r147, [_Z16sw_kernel_affineILi32ELi736EEvPKhiPiS1_S2_iS2_ii_param_5];
	ld.param.u64 	%rd18, [_Z16sw_kernel_affineILi32ELi736EEvPKhiPiS1_S2_iS2_ii_param_6];
	cvta.to.global.u64 	%rd1, %rd19;
	cvta.to.global.u64 	%rd2, %rd18;
	mov.u32 	%r1, %ctaid.x;
	setp.ge.s32 	%p1, %r1, %r147;
	@%p1 bra 	$L__BB54_109;
	cvta.to.global.u64 	%rd20, %rd15;
	cvta.to.global.u64 	%rd21, %rd17;
	mul.wide.u32 	%rd22, %r1, 4;
	add.s64 	%rd23, %rd20, %rd22;
	ld.global.u32 	%r148, [%rd23];
	mul.wide.s32 	%rd24, %r148, 4;
	add.s64 	%rd25, %rd21, %rd24;
	ld.global.u32 	%r149, [%rd25+-4];
	ld.global.u32 	%r150, [%rd25];
	not.b32 	%r151, %r149;
	add.s32 	%r4, %r150, %r151;
	setp.ne.s32 	%p2, %r144, 0;
	setp.ne.s32 	%p3, %r4, 0;
	and.pred  	%p4, %p2, %p3;
	setp.lt.s32 	%p5, %r144, 737;
	and.pred  	%p6, %p5, %p4;
	setp.le.s32 	%p7, %r149, %r150;
	and.pred  	%p8, %p6, %p7;
	@%p8 bra 	$L__BB54_3;
	add.s64 	%rd41, %rd2, %rd22;
	mov.b32 	%r749, -1;
	st.global.u32 	[%rd41], %r749;
	bra.uni 	$L__BB54_109;
$L__BB54_3:
	mov.u32 	%r5, %tid.x;
	setp.gt.u32 	%p9, %r5, 399;
	@%p9 bra 	$L__BB54_6;
	cvt.u64.u32 	%rd26, %r5;
	mov.u64 	%rd27, blosum62_matrix_cuda_global;
	add.s64 	%rd44, %rd27, %rd26;
	mov.u32 	%r152, _ZZ16sw_kernel_affineILi32ELi736EEvPKhiPiS1_S2_iS2_iiE17s_blosum62_matrix;
	mov.u32 	%r801, %r5;
$L__BB54_5:
	ld.global.u8 	%rs222, [%rd44];
	add.s32 	%r153, %r152, %r801;
	st.shared.u8 	[%r153], %rs222;
	add.s32 	%r15, %r801, 32;
	add.s64 	%rd44, %rd44, 32;
	setp.lt.u32 	%p10, %r801, 368;
	mov.u32 	%r801, %r15;
	@%p10 bra 	$L__BB54_5;
$L__BB54_6:
	setp.gt.u32 	%p11, %r5, 735;
	@%p11 bra 	$L__BB54_23;
	max.u32 	%r154, %r5, 704;
	sub.s32 	%r155, %r154, %r5;
	add.s32 	%r6, %r155, 31;
	and.b32  	%r156, %r6, 96;
	setp.eq.s32 	%p12, %r156, 96;
	mov.u32 	%r800, %r5;
	@%p12 bra 	$L__BB54_12;
	cvt.u64.u32 	%rd28, %r5;
	add.s64 	%rd43, %rd1, %rd28;
	shr.u32 	%r157, %r6, 5;
	add.s32 	%r158, %r157, 1;
	and.b32  	%r159, %r158, 3;
	neg.s32 	%r798, %r159;
	mov.u32 	%r160, _ZZ16sw_kernel_affineILi32ELi736EEvPKhiPiS1_S2_iS2_iiE17s_query_seq_sdata;
	mov.u32 	%r800, %r5;
$L__BB54_9:
	.pragma "nounroll";
	setp.ge.s32 	%p13, %r800, %r144;
	mov.b16 	%rs278, 0;
	@%p13 bra 	$L__BB54_11;
	ld.global.u8 	%rs278, [%rd43];
$L__BB54_11:
	add.s32 	%r161, %r160, %r800;
	st.shared.u8 	[%r161], %rs278;
	add.s32 	%r800, %r800, 32;
	add.s64 	%rd43, %rd43, 32;
	add.s32 	%r798, %r798, 1;
	setp.ne.s32 	%p14, %r798, 0;
	@%p14 bra 	$L__BB54_9;
$L__BB54_12:
	setp.lt.u32 	%p15, %r6, 96;
	@%p15 bra 	$L__BB54_23;
	add.s32 	%r802, %r800, 64;
	cvt.u64.u32 	%rd29, %r800;
	add.s64 	%rd30, %rd29, %rd1;
	add.s64 	%rd45, %rd30, 64;
	mov.u32 	%r162, _ZZ16sw_kernel_affineILi32ELi736EEvPKhiPiS1_S2_iS2_iiE17s_query_seq_sdata;
$L__BB54_14:
	add.s32 	%r17, %r802, -64;
	setp.ge.s32 	%p16, %r17, %r144;
	mov.b16 	%rs279, 0;
	@%p16 bra 	$L__BB54_16;
	ld.global.u8 	%rs279, [%rd45+-64];
$L__BB54_16:
	add.s32 	%r163, %r162, %r802;
	add.s32 	%r18, %r163, 96;
	st.shared.u8 	[%r163+-64], %rs279;
	add.s32 	%r164, %r17, 32;
	setp.ge.s32 	%p17, %r164, %r144;
	mov.b16 	%rs280, 0;
	@%p17 bra 	$L__BB54_18;
	ld.global.u8 	%rs280, [%rd45+-32];
$L__BB54_18:
	st.shared.u8 	[%r18+-128], %rs280;
	setp.ge.s32 	%p18, %r802, %r144;
	mov.b16 	%rs281, 0;
	@%p18 bra 	$L__BB54_20;
	ld.global.u8 	%rs281, [%rd45];
$L__BB54_20:
	st.shared.u8 	[%r18+-96], %rs281;
	add.s32 	%r19, %r802, 32;
	setp.ge.s32 	%p19, %r19, %r144;
	mov.b16 	%rs282, 0;
	@%p19 bra 	$L__BB54_22;
	ld.global.u8 	%rs282, [%rd45+32];
$L__BB54_22:
	st.shared.u8 	[%r18+-64], %rs282;
	add.s32 	%r802, %r802, 128;
	add.s64 	%rd45, %rd45, 128;
	add.s32 	%r165, %r19, -96;
	setp.lt.u32 	%p20, %r165, 608;
	@%p20 bra 	$L__BB54_14;
$L__BB54_23:
	setp.lt.s32 	%p21, %r4, 1;
	mov.b32 	%r828, 0;
	@%p21 bra 	$L__BB54_96;
	ld.param.u32 	%r774, [_Z16sw_kernel_affineILi32ELi736EEvPKhiPiS1_S2_iS2_ii_param_8];
	ld.param.u32 	%r750, [_Z16sw_kernel_affineILi32ELi736EEvPKhiPiS1_S2_iS2_ii_param_7];
	cvt.s64.s32 	%rd31, %r149;
	mul.lo.s32 	%r168, %r5, 23;
	max.s32 	%r169, %r144, %r168;
	sub.s32 	%r21, %r169, %r168;
	min.s32 	%r170, %r750, %r774;
	neg.s32 	%r171, %r170;
	max.s32 	%r172, %r171, 0;
	cvt.u16.u32 	%rs11, %r172;
	cvt.s32.s16 	%r22, %r172;
	sub.s32 	%r803, %r149, %r150;
	cvta.to.global.u64 	%rd32, %rd16;
	add.s64 	%rd33, %rd31, %rd32;
	add.s64 	%rd46, %rd33, 1;
	mov.b32 	%r828, 0;
	mov.b16 	%rs352, 0;
	mov.u64 	%rd35, char_to_uint;
	mov.u16 	%rs353, %rs352;
	mov.u16 	%rs354, %rs352;
	mov.u16 	%rs355, %rs352;
	mov.u16 	%rs356, %rs352;
	mov.u16 	%rs357, %rs352;
	mov.u16 	%rs358, %rs352;
	mov.u16 	%rs359, %rs352;
	mov.u16 	%rs360, %rs352;
	mov.u16 	%rs361, %rs352;
	mov.u16 	%rs362, %rs352;
	mov.u16 	%rs363, %rs352;
	mov.u16 	%rs364, %rs352;
	mov.u16 	%rs365, %rs352;
	mov.u16 	%rs366, %rs352;
	mov.u16 	%rs367, %rs352;
	mov.u16 	%rs368, %rs352;
	mov.u16 	%rs369, %rs352;
	mov.u16 	%rs370, %rs352;
	mov.u16 	%rs371, %rs352;
	mov.u16 	%rs372, %rs352;
	mov.u16 	%rs373, %rs352;
	mov.u16 	%rs374, %rs352;
	mov.u16 	%rs375, %rs352;
	mov.u16 	%rs376, %rs352;
	mov.u16 	%rs377, %rs352;
	mov.u16 	%rs378, %rs352;
	mov.u16 	%rs379, %rs352;
	mov.u16 	%rs380, %rs352;
	mov.u16 	%rs381, %rs352;
	mov.u16 	%rs382, %rs352;
	mov.u16 	%rs383, %rs352;
	mov.u16 	%rs384, %rs352;
	mov.u16 	%rs385, %rs352;
	mov.u16 	%rs386, %rs352;
	mov.u16 	%rs387, %rs352;
	mov.u16 	%rs388, %rs352;
	mov.u16 	%rs389, %rs352;
	mov.u16 	%rs390, %rs352;
	mov.u16 	%rs391, %rs352;
	mov.u16 	%rs392, %rs352;
	mov.u16 	%rs393, %rs352;
	mov.u16 	%rs394, %rs352;
	mov.u16 	%rs395, %rs352;
	mov.u16 	%rs396, %rs352;
	mov.u16 	%rs397, %rs352;
	mov.u16 	%rs398, %rs352;
	mov.u16 	%rs399, %rs352;
	mov.u16 	%rs400, %rs352;
	mov.u16 	%rs401, %rs352;
	mov.u16 	%rs402, %rs352;
	mov.u16 	%rs403, %rs352;
	mov.u16 	%rs404, %rs352;
	mov.u16 	%rs405, %rs352;
	mov.u16 	%rs406, %rs352;
	mov.u16 	%rs407, %rs352;
	mov.u16 	%rs408, %rs352;
	mov.u16 	%rs409, %rs352;
	mov.u16 	%rs410, %rs352;
	mov.u16 	%rs411, %rs352;
	mov.u16 	%rs412, %rs352;
	mov.u16 	%rs413, %rs352;
	mov.u16 	%rs414, %rs352;
	mov.u16 	%rs415, %rs352;
	mov.u16 	%rs416, %rs352;
	mov.u16 	%rs417, %rs352;
	mov.u16 	%rs418, %rs352;
	mov.u16 	%rs419, %rs352;
	mov.u16 	%rs420, %rs352;
$L__BB54_25:
	mov.u16 	%rs80, %rs420;
	mov.u16 	%rs79, %rs419;
	mov.u16 	%rs78, %rs418;
	mov.u16 	%rs77, %rs417;
	mov.u16 	%rs76, %rs416;
	mov.u16 	%rs75, %rs415;
	mov.u16 	%rs74, %rs414;
	mov.u16 	%rs73, %rs413;
	mov.u16 	%rs72, %rs412;
	mov.u16 	%rs71, %rs411;
	mov.u16 	%rs70, %rs410;
	mov.u16 	%rs69, %rs409;
	mov.u16 	%rs68, %rs408;
	mov.u16 	%rs67, %rs407;
	mov.u16 	%rs66, %rs406;
	mov.u16 	%rs65, %rs405;
	mov.u16 	%rs64, %rs404;
	mov.u16 	%rs63, %rs403;
	mov.u16 	%rs62, %rs402;
	mov.u16 	%rs61, %rs401;
	mov.u16 	%rs60, %rs400;
	mov.u16 	%rs59, %rs399;
	mov.u16 	%rs57, %rs397;
	mov.u16 	%rs56, %rs396;
	mov.u16 	%rs55, %rs395;
	mov.u16 	%rs54, %rs394;
	mov.u16 	%rs53, %rs393;
	mov.u16 	%rs52, %rs392;
	mov.u16 	%rs51, %rs391;
	mov.u16 	%rs50, %rs390;
	mov.u16 	%rs49, %rs389;
	mov.u16 	%rs48, %rs388;
	mov.u16 	%rs47, %rs387;
	mov.u16 	%rs46, %rs386;
	mov.u16 	%rs45, %rs385;
	mov.u16 	%rs44, %rs384;
	mov.u16 	%rs43, %rs383;
	mov.u16 	%rs42, %rs382;
	mov.u16 	%rs41, %rs381;
	mov.u16 	%rs40, %rs380;
	mov.u16 	%rs39, %rs379;
	mov.u16 	%rs38, %rs378;
	mov.u16 	%rs37, %rs377;
	mov.u16 	%rs36, %rs376;
	mov.u16 	%rs34, %rs374;
	mov.u16 	%rs33, %rs373;
	mov.u16 	%rs32, %rs372;
	mov.u16 	%rs31, %rs371;
	mov.u16 	%rs30, %rs370;
	mov.u16 	%rs29, %rs369;
	mov.u16 	%rs28, %rs368;
	mov.u16 	%rs27, %rs367;
	mov.u16 	%rs26, %rs366;
	mov.u16 	%rs25, %rs365;
	mov.u16 	%rs24, %rs364;
	mov.u16 	%rs23, %rs363;
	mov.u16 	%rs22, %rs362;
	mov.u16 	%rs21, %rs361;
	mov.u16 	%rs20, %rs360;
	mov.u16 	%rs19, %rs359;
	mov.u16 	%rs18, %rs358;
	mov.u16 	%rs17, %rs357;
	mov.u16 	%rs16, %rs356;
	mov.u16 	%rs15, %rs355;
	mov.u16 	%rs14, %rs354;
	mov.u16 	%rs13, %rs353;
	setp.eq.s32 	%p22, %r21, 0;
	mov.u32 	%r173, %tid.x;
	setp.eq.s32 	%p23, %r173, 0;
	cvt.u32.u16 	%r174, %rs352;
	shfl.sync.up.b32	%r175|%p24, %r174, 1, 0, -1;
	cvt.u16.u32 	%rs229, %r175;
	cvt.u32.u16 	%r176, %rs375;
	shfl.sync.up.b32	%r177|%p25, %r176, 1, 0, -1;
	cvt.u16.u32 	%rs230, %r177;
	cvt.u32.u16 	%r178, %rs398;
	shfl.sync.up.b32	%r179|%p26, %r178, 1, 0, -1;
	cvt.u16.u32 	%rs231, %r179;
	selp.b16 	%rs81, 0, %rs229, %p23;
	selp.b16 	%rs82, 0, %rs230, %p23;
	selp.b16 	%rs83, 0, %rs231, %p23;
	ld.global.s8 	%rd34, [%rd46];
	add.s64 	%rd36, %rd35, %rd34;
	ld.const.u8 	%rs84, [%rd36];
	mul.wide.u16 	%r26, %rs84, 20;
	@%p22 bra 	$L__BB54_95;
	setp.gt.u16 	%p27, %rs84, 19;
	mov.b32 	%r805, -4;
	@%p27 bra 	$L__BB54_28;
	mov.u32 	%r181, %tid.x;
	mov.u32 	%r182, _ZZ16sw_kernel_affineILi32ELi736EEvPKhiPiS1_S2_iS2_iiE17s_query_seq_sdata;
	mad.lo.s32 	%r183, %r181, 23, %r182;
	ld.shared.u8 	%r184, [%r183];
	add.s32 	%r185, %r26, %r184;
	mov.u32 	%r186, _ZZ16sw_kernel_affineILi32ELi736EEvPKhiPiS1_S2_iS2_iiE17s_blosum62_matrix;
	add.s32 	%r187, %r186, %r185;
	ld.shared.s8 	%r805, [%r187];
$L__BB54_28:
	ld.param.u32 	%r775, [_Z16sw_kernel_affineILi32ELi736EEvPKhiPiS1_S2_iS2_ii_param_8];
	ld.param.u32 	%r751, [_Z16sw_kernel_affineILi32ELi736EEvPKhiPiS1_S2_iS2_ii_param_7];
	setp.eq.s32 	%p28, %r21, 1;
	max.s16 	%rs232, %rs82, %rs83;
	max.s16 	%rs233, %rs81, %rs232;
	cvt.s32.s16 	%r188, %rs233;
	add.s32 	%r189, %r805, %r188;
	max.s32 	%r190, %r189, 0;
	cvt.u16.u32 	%rs374, %r190;
	cvt.s32.s16 	%r191, %rs34;
	sub.s32 	%r192, %r191, %r751;
	cvt.s32.s16 	%r193, %rs80;
	sub.s32 	%r194, %r193, %r775;
	max.s32 	%r195, %r192, %r194;
	max.s32 	%r196, %r195, 0;
	cvt.u16.u32 	%rs420, %r196;
	cvt.s32.s16 	%r29, %r190;
	cvt.s32.s16 	%r197, %r196;
	max.s32 	%r198, %r22, %r197;
	max.s32 	%r199, %r29, %r198;
	max.s32 	%r828, %r828, %r199;
	mov.u16 	%rs353, %rs13;
	mov.u16 	%rs354, %rs14;
	mov.u16 	%rs355, %rs15;
	mov.u16 	%rs356, %rs16;
	mov.u16 	%rs357, %rs17;
	mov.u16 	%rs358, %rs18;
	mov.u16 	%rs359, %rs19;
	mov.u16 	%rs360, %rs20;
	mov.u16 	%rs361, %rs21;
	mov.u16 	%rs362, %rs22;
	mov.u16 	%rs363, %rs23;
	mov.u16 	%rs364, %rs24;
	mov.u16 	%rs365, %rs25;
	mov.u16 	%rs366, %rs26;
	mov.u16 	%rs367, %rs27;
	mov.u16 	%rs368, %rs28;
	mov.u16 	%rs369, %rs29;
	mov.u16 	%rs370, %rs30;
	mov.u16 	%rs371, %rs31;
	mov.u16 	%rs372, %rs32;
	mov.u16 	%rs373, %rs33;
	mov.u16 	%rs376, %rs36;
	mov.u16 	%rs377, %rs37;
	mov.u16 	%rs378, %rs38;
	mov.u16 	%rs379, %rs39;
	mov.u16 	%rs380, %rs40;
	mov.u16 	%rs381, %rs41;
	mov.u16 	%rs382, %rs42;
	mov.u16 	%rs383, %rs43;
	mov.u16 	%rs384, %rs44;
	mov.u16 	%rs385, %rs45;
	mov.u16 	%rs386, %rs46;
	mov.u16 	%rs387, %rs47;
	mov.u16 	%rs388, %rs48;
	mov.u16 	%rs389, %rs49;
	mov.u16 	%rs390, %rs50;
	mov.u16 	%rs391, %rs51;
	mov.u16 	%rs392, %rs52;
	mov.u16 	%rs393, %rs53;
	mov.u16 	%rs394, %rs54;
	mov.u16 	%rs395, %rs55;
	mov.u16 	%rs396, %rs56;
	mov.u16 	%rs397, %rs11;
	mov.u16 	%rs399, %rs59;
	mov.u16 	%rs400, %rs60;
	mov.u16 	%rs401, %rs61;
	mov.u16 	%rs402, %rs62;
	mov.u16 	%rs403, %rs63;
	mov.u16 	%rs404, %rs64;
	mov.u16 	%rs405, %rs65;
	mov.u16 	%rs406, %rs66;
	mov.u16 	%rs407, %rs67;
	mov.u16 	%rs408, %rs68;
	mov.u16 	%rs409, %rs69;
	mov.u16 	%rs410, %rs70;
	mov.u16 	%rs411, %rs71;
	mov.u16 	%rs412, %rs72;
	mov.u16 	%rs413, %rs73;
	mov.u16 	%rs414, %rs74;
	mov.u16 	%rs415, %rs75;
	mov.u16 	%rs416, %rs76;
	mov.u16 	%rs417, %rs77;
	mov.u16 	%rs418, %rs78;
	mov.u16 	%rs419, %rs79;
	@%p28 bra 	$L__BB54_95;
	mov.b32 	%r806, -4;
	@%p27 bra 	$L__BB54_31;
	mov.u32 	%r201, %tid.x;
	mov.u32 	%r202, _ZZ16sw_kernel_affineILi32ELi736EEvPKhiPiS1_S2_iS2_iiE17s_query_seq_sdata;
	mad.lo.s32 	%r203, %r201, 23, %r202;
	ld.shared.u8 	%r204, [%r203+1];
	add.s32 	%r205, %r26, %r204;
	mov.u32 	%r206, _ZZ16sw_kernel_affineILi32ELi736EEvPKhiPiS1_S2_iS2_iiE17s_blosum62_matrix;
	add.s32 	%r207, %r206, %r205;
	ld.shared.s8 	%r806, [%r207];
$L__BB54_31:
	ld.param.u32 	%r776, [_Z16sw_kernel_affineILi32ELi736EEvPKhiPiS1_S2_iS2_ii_param_8];
	ld.param.u32 	%r752, [_Z16sw_kernel_affineILi32ELi736EEvPKhiPiS1_S2_iS2_ii_param_7];
	setp.eq.s32 	%p30, %r21, 2;
	max.s16 	%rs234, %rs57, %rs80;
	max.s16 	%rs235, %rs34, %rs234;
	cvt.s32.s16 	%r208, %rs235;
	add.s32 	%r209, %r806, %r208;
	max.s32 	%r210, %r209, 0;
	cvt.u16.u32 	%rs373, %r210;
	sub.s32 	%r211, %r29, %r752;
	sub.s32 	%r212, %r22, %r776;
	max.s32 	%r213, %r211, %r212;
	max.s32 	%r214, %r213, 0;
	cvt.u16.u32 	%rs396, %r214;
	cvt.s32.s16 	%r215, %rs33;
	sub.s32 	%r216, %r215, %r752;
	cvt.s32.s16 	%r217, %rs79;
	sub.s32 	%r218, %r217, %r776;
	max.s32 	%r219, %r216, %r218;
	max.s32 	%r220, %r219, 0;
	cvt.u16.u32 	%rs419, %r220;
	cvt.s32.s16 	%r33, %r210;
	cvt.s32.s16 	%r34, %r214;
	cvt.s32.s16 	%r221, %r220;
	max.s32 	%r222, %r34, %r221;
	max.s32 	%r223, %r33, %r222;
	max.s32 	%r828, %r828, %r223;
	mov.u16 	%rs353, %rs13;
	mov.u16 	%rs354, %rs14;
	mov.u16 	%rs355, %rs15;
	mov.u16 	%rs356, %rs16;
	mov.u16 	%rs357, %rs17;
	mov.u16 	%rs358, %rs18;
	mov.u16 	%rs359, %rs19;
	mov.u16 	%rs360, %rs20;
	mov.u16 	%rs361, %rs21;
	mov.u16 	%rs362, %rs22;
	mov.u16 	%rs363, %rs23;
	mov.u16 	%rs364, %rs24;
	mov.u16 	%rs365, %rs25;
	mov.u16 	%rs366, %rs26;
	mov.u16 	%rs367, %rs27;
	mov.u16 	%rs368, %rs28;
	mov.u16 	%rs369, %rs29;
	mov.u16 	%rs370, %rs30;
	mov.u16 	%rs371, %rs31;
	mov.u16 	%rs372, %rs32;
	mov.u16 	%rs376, %rs36;
	mov.u16 	%rs377, %rs37;
	mov.u16 	%rs378, %rs38;
	mov.u16 	%rs379, %rs39;
	mov.u16 	%rs380, %rs40;
	mov.u16 	%rs381, %rs41;
	mov.u16 	%rs382, %rs42;
	mov.u16 	%rs383, %rs43;
	mov.u16 	%rs384, %rs44;
	mov.u16 	%rs385, %rs45;
	mov.u16 	%rs386, %rs46;
	mov.u16 	%rs387, %rs47;
	mov.u16 	%rs388, %rs48;
	mov.u16 	%rs389, %rs49;
	mov.u16 	%rs390, %rs50;
	mov.u16 	%rs391, %rs51;
	mov.u16 	%rs392, %rs52;
	mov.u16 	%rs393, %rs53;
	mov.u16 	%rs394, %rs54;
	mov.u16 	%rs395, %rs55;
	mov.u16 	%rs397, %rs11;
	mov.u16 	%rs399, %rs59;
	mov.u16 	%rs400, %rs60;
	mov.u16 	%rs401, %rs61;
	mov.u16 	%rs402, %rs62;
	mov.u16 	%rs403, %rs63;
	mov.u16 	%rs404, %rs64;
	mov.u16 	%rs405, %rs65;
	mov.u16 	%rs406, %rs66;
	mov.u16 	%rs407, %rs67;
	mov.u16 	%rs408, %rs68;
	mov.u16 	%rs409, %rs69;
	mov.u16 	%rs410, %rs70;
	mov.u16 	%rs411, %rs71;
	mov.u16 	%rs412, %rs72;
	mov.u16 	%rs413, %rs73;
	mov.u16 	%rs414, %rs74;
	mov.u16 	%rs415, %rs75;
	mov.u16 	%rs416, %rs76;
	mov.u16 	%rs417, %rs77;
	mov.u16 	%rs418, %rs78;
	@%p30 bra 	$L__BB54_95;
	mov.b32 	%r807, -4;
	@%p27 bra 	$L__BB54_34;
	mov.u32 	%r225, %tid.x;
	mov.u32 	%r226, _ZZ16sw_kernel_affineILi32ELi736EEvPKhiPiS1_S2_iS2_iiE17s_query_seq_sdata;
	mad.lo.s32 	%r227, %r225, 23, %r226;
	ld.shared.u8 	%r228, [%r227+2];
	add.s32 	%r229, %r26, %r228;
	mov.u32 	%r230, _ZZ16sw_kernel_affineILi32ELi736EEvPKhiPiS1_S2_iS2_iiE17s_blosum62_matrix;
	add.s32 	%r231, %r230, %r229;
	ld.shared.s8 	%r807, [%r231];
$L__BB54_34:
	ld.param.u32 	%r777, [_Z16sw_kernel_affineILi32ELi736EEvPKhiPiS1_S2_iS2_ii_param_8];
	ld.param.u32 	%r753, [_Z16sw_kernel_affineILi32ELi736EEvPKhiPiS1_S2_iS2_ii_param_7];
	setp.eq.s32 	%p32, %r21, 3;
	max.s16 	%rs236, %rs56, %rs79;
	max.s16 	%rs237, %rs33, %rs236;
	cvt.s32.s16 	%r232, %rs237;
	add.s32 	%r233, %r807, %r232;
	max.s32 	%r234, %r233, 0;
	cvt.u16.u32 	%rs372, %r234;
	sub.s32 	%r235, %r33, %r753;
	sub.s32 	%r236, %r34, %r777;
	max.s32 	%r237, %r235, %r236;
	max.s32 	%r238, %r237, 0;
	cvt.u16.u32 	%rs395, %r238;
	cvt.s32.s16 	%r239, %rs32;
	sub.s32 	%r240, %r239, %r753;
	cvt.s32.s16 	%r241, %rs78;
	sub.s32 	%r242, %r241, %r777;
	max.s32 	%r243, %r240, %r242;
	max.s32 	%r244, %r243, 0;
	cvt.u16.u32 	%rs418, %r244;
	cvt.s32.s16 	%r38, %r234;
	cvt.s32.s16 	%r39, %r238;
	cvt.s32.s16 	%r245, %r244;
	max.s32 	%r246, %r39, %r245;
	max.s32 	%r247, %r38, %r246;
	max.s32 	%r828, %r828, %r247;
	mov.u16 	%rs353, %rs13;
	mov.u16 	%rs354, %rs14;
	mov.u16 	%rs355, %rs15;
	mov.u16 	%rs356, %rs16;
	mov.u16 	%rs357, %rs17;
	mov.u16 	%rs358, %rs18;
	mov.u16 	%rs359, %rs19;
	mov.u16 	%rs360, %rs20;
	mov.u16 	%rs361, %rs21;
	mov.u16 	%rs362, %rs22;
	mov.u16 	%rs363, %rs23;
	mov.u16 	%rs364, %rs24;
	mov.u16 	%rs365, %rs25;
	mov.u16 	%rs366, %rs26;
	mov.u16 	%rs367, %rs27;
	mov.u16 	%rs368, %rs28;
	mov.u16 	%rs369, %rs29;
	mov.u16 	%rs370, %rs30;
	mov.u16 	%rs371, %rs31;
	mov.u16 	%rs376, %rs36;
	mov.u16 	%rs377, %rs37;
	mov.u16 	%rs378, %rs38;
	mov.u16 	%rs379, %rs39;
	mov.u16 	%rs380, %rs40;
	mov.u16 	%rs381, %rs41;
	mov.u16 	%rs382, %rs42;
	mov.u16 	%rs383, %rs43;
	mov.u16 	%rs384, %rs44;
	mov.u16 	%rs385, %rs45;
	mov.u16 	%rs386, %rs46;
	mov.u16 	%rs387, %rs47;
	mov.u16 	%rs388, %rs48;
	mov.u16 	%rs389, %rs49;
	mov.u16 	%rs390, %rs50;
	mov.u16 	%rs391, %rs51;
	mov.u16 	%rs392, %rs52;
	mov.u16 	%rs393, %rs53;
	mov.u16 	%rs394, %rs54;
	mov.u16 	%rs397, %rs11;
	mov.u16 	%rs399, %rs59;
	mov.u16 	%rs400, %rs60;
	mov.u16 	%rs401, %rs61;
	mov.u16 	%rs402, %rs62;
	mov.u16 	%rs403, %rs63;
	mov.u16 	%rs404, %rs64;
	mov.u16 	%rs405, %rs65;
	mov.u16 	%rs406, %rs66;
	mov.u16 	%rs407, %rs67;
	mov.u16 	%rs408, %rs68;
	mov.u16 	%rs409, %rs69;
	mov.u16 	%rs410, %rs70;
	mov.u16 	%rs411, %rs71;
	mov.u16 	%rs412, %rs72;
	mov.u16 	%rs413, %rs73;
	mov.u16 	%rs414, %rs74;
	mov.u16 	%rs415, %rs75;
	mov.u16 	%rs416, %rs76;
	mov.u16 	%rs417, %rs77;
	@%p32 bra 	$L__BB54_95;
	mov.b32 	%r808, -4;
	@%p27 bra 	$L__BB54_37;
	mov.u32 	%r249, %tid.x;
	mov.u32 	%r250, _ZZ16sw_kernel_affineILi32ELi736EEvPKhiPiS1_S2_iS2_iiE17s_query_seq_sdata;
	mad.lo.s32 	%r251, %r249, 23, %r250;
	ld.shared.u8 	%r252, [%r251+3];
	add.s32 	%r253, %r26, %r252;
	mov.u32 	%r254, _ZZ16sw_kernel_affineILi32ELi736EEvPKhiPiS1_S2_iS2_iiE17s_blosum62_matrix;
	add.s32 	%r255, %r254, %r253;
	ld.shared.s8 	%r808, [%r255];
$L__BB54_37:
	ld.param.u32 	%r778, [_Z16sw_kernel_affineILi32ELi736EEvPKhiPiS1_S2_iS2_ii_param_8];
	ld.param.u32 	%r754, [_Z16sw_kernel_affineILi32ELi736EEvPKhiPiS1_S2_iS2_ii_param_7];
	setp.eq.s32 	%p34, %r21, 4;
	max.s16 	%rs238, %rs55, %rs78;
	max.s16 	%rs239, %rs32, %rs238;
	cvt.s32.s16 	%r256, %rs239;
	add.s32 	%r257, %r808, %r256;
	max.s32 	%r258, %r257, 0;
	cvt.u16.u32 	%rs371, %r258;
	sub.s32 	%r259, %r38, %r754;
	sub.s32 	%r260, %r39, %r778;
	max.s32 	%r261, %r259, %r260;
	max.s32 	%r262, %r261, 0;
	cvt.u16.u32 	%rs394, %r262;
	cvt.s32.s16 	%r263, %rs31;
	sub.s32 	%r264, %r263, %r754;
	cvt.s32.s16 	%r265, %rs77;
	sub.s32 	%r266, %r265, %r778;
	max.s32 	%r267, %r264, %r266;
	max.s32 	%r268, %r267, 0;
	cvt.u16.u32 	%rs417, %r268;
	cvt.s32.s16 	%r43, %r258;
	cvt.s32.s16 	%r44, %r262;
	cvt.s32.s16 	%r269, %r268;
	max.s32 	%r270, %r44, %r269;
	max.s32 	%r271, %r43, %r270;
	max.s32 	%r828, %r828, %r271;
	mov.u16 	%rs353, %rs13;
	mov.u16 	%rs354, %rs14;
	mov.u16 	%rs355, %rs15;
	mov.u16 	%rs356, %rs16;
	mov.u16 	%rs357, %rs17;
	mov.u16 	%rs358, %rs18;
	mov.u16 	%rs359, %rs19;
	mov.u16 	%rs360, %rs20;
	mov.u16 	%rs361, %rs21;
	mov.u16 	%rs362, %rs22;
	mov.u16 	%rs363, %rs23;
	mov.u16 	%rs364, %rs24;
	mov.u16 	%rs365, %rs25;
	mov.u16 	%rs366, %rs26;
	mov.u16 	%rs367, %rs27;
	mov.u16 	%rs368, %rs28;
	mov.u16 	%rs369, %rs29;
	mov.u16 	%rs370, %rs30;
	mov.u16 	%rs376, %rs36;
	mov.u16 	%rs377, %rs37;
	mov.u16 	%rs378, %rs38;
	mov.u16 	%rs379, %rs39;
	mov.u16 	%rs380, %rs40;
	mov.u16 	%rs381, %rs41;
	mov.u16 	%rs382, %rs42;
	mov.u16 	%rs383, %rs43;
	mov.u16 	%rs384, %rs44;
	mov.u16 	%rs385, %rs45;
	mov.u16 	%rs386, %rs46;
	mov.u16 	%rs387, %rs47;
	mov.u16 	%rs388, %rs48;
	mov.u16 	%rs389, %rs49;
	mov.u16 	%rs390, %rs50;
	mov.u16 	%rs391, %rs51;
	mov.u16 	%rs392, %rs52;
	mov.u16 	%rs393, %rs53;
	mov.u16 	%rs397, %rs11;
	mov.u16 	%rs399, %rs59;
	mov.u16 	%rs400, %rs60;
	mov.u16 	%rs401, %rs61;
	mov.u16 	%rs402, %rs62;
	mov.u16 	%rs403, %rs63;
	mov.u16 	%rs404, %rs64;
	mov.u16 	%rs405, %rs65;
	mov.u16 	%rs406, %rs66;
	mov.u16 	%rs407, %rs67;
	mov.u16 	%rs408, %rs68;
	mov.u16 	%rs409, %rs69;
	mov.u16 	%rs410, %rs70;
	mov.u16 	%rs411, %rs71;
	mov.u16 	%rs412, %rs72;
	mov.u16 	%rs413, %rs73;
	mov.u16 	%rs414, %rs74;
	mov.u16 	%rs415, %rs75;
	mov.u16 	%rs416, %rs76;
	@%p34 bra 	$L__BB54_95;
	mov.b32 	%r809, -4;
	@%p27 bra 	$L__BB54_40;
	mov.u32 	%r273, %tid.x;
	mov.u32 	%r274, _ZZ16sw_kernel_affineILi32ELi736EEvPKhiPiS1_S2_iS2_iiE17s_query_seq_sdata;
	mad.lo.s32 	%r275, %r273, 23, %r274;
	ld.shared.u8 	%r276, [%r275+4];
	add.s32 	%r277, %r26, %r276;
	mov.u32 	%r278, _ZZ16sw_kernel_affineILi32ELi736EEvPKhiPiS1_S2_iS2_iiE17s_blosum62_matrix;
	add.s32 	%r279, %r278, %r277;
	ld.shared.s8 	%r809, [%r279];
$L__BB54_40:
	ld.param.u32 	%r779, [_Z16sw_kernel_affineILi32ELi736EEvPKhiPiS1_S2_iS2_ii_param_8];
	ld.param.u32 	%r755, [_Z16sw_kernel_affineILi32ELi736EEvPKhiPiS1_S2_iS2_ii_param_7];
	setp.eq.s32 	%p36, %r21, 5;
	max.s16 	%rs240, %rs54, %rs77;
	max.s16 	%rs241, %rs31, %rs240;
	cvt.s32.s16 	%r280, %rs241;
	add.s32 	%r281, %r809, %r280;
	max.s32 	%r282, %r281, 0;
	cvt.u16.u32 	%rs370, %r282;
	sub.s32 	%r283, %r43, %r755;
	sub.s32 	%r284, %r44, %r779;
	max.s32 	%r285, %r283, %r284;
	max.s32 	%r286, %r285, 0;
	cvt.u16.u32 	%rs393, %r286;
	cvt.s32.s16 	%r287, %rs30;
	sub.s32 	%r288, %r287, %r755;
	cvt.s32.s16 	%r289, %rs76;
	sub.s32 	%r290, %r289, %r779;
	max.s32 	%r291, %r288, %r290;
	max.s32 	%r292, %r291, 0;
	cvt.u16.u32 	%rs416, %r292;
	cvt.s32.s16 	%r48, %r282;
	cvt.s32.s16 	%r49, %r286;
	cvt.s32.s16 	%r293, %r292;
	max.s32 	%r294, %r49, %r293;
	max.s32 	%r295, %r48, %r294;
	max.s32 	%r828, %r828, %r295;
	mov.u16 	%rs353, %rs13;
	mov.u16 	%rs354, %rs14;
	mov.u16 	%rs355, %rs15;
	mov.u16 	%rs356, %rs16;
	mov.u16 	%rs357, %rs17;
	mov.u16 	%rs358, %rs18;
	mov.u16 	%rs359, %rs19;
	mov.u16 	%rs360, %rs20;
	mov.u16 	%rs361, %rs21;
	mov.u16 	%rs362, %rs22;
	mov.u16 	%rs363, %rs23;
	mov.u16 	%rs364, %rs24;
	mov.u16 	%rs365, %rs25;
	mov.u16 	%rs366, %rs26;
	mov.u16 	%rs367, %rs27;
	mov.u16 	%rs368, %rs28;
	mov.u16 	%rs369, %rs29;
	mov.u16 	%rs376, %rs36;
	mov.u16 	%rs377, %rs37;
	mov.u16 	%rs378, %rs38;
	mov.u16 	%rs379, %rs39;
	mov.u16 	%rs380, %rs40;
	mov.u16 	%rs381, %rs41;
	mov.u16 	%rs382, %rs42;
	mov.u16 	%rs383, %rs43;
	mov.u16 	%rs384, %rs44;
	mov.u16 	%rs385, %rs45;
	mov.u16 	%rs386, %rs46;
	mov.u16 	%rs387, %rs47;
	mov.u16 	%rs388, %rs48;
	mov.u16 	%rs389, %rs49;
	mov.u16 	%rs390, %rs50;
	mov.u16 	%rs391, %rs51;
	mov.u16 	%rs392, %rs52;
	mov.u16 	%rs397, %rs11;
	mov.u16 	%rs399, %rs59;
	mov.u16 	%rs400, %rs60;
	mov.u16 	%rs401, %rs61;
	mov.u16 	%rs402, %rs62;
	mov.u16 	%rs403, %rs63;
	mov.u16 	%rs404, %rs64;
	mov.u16 	%rs405, %rs65;
	mov.u16 	%rs406, %rs66;
	mov.u16 	%rs407, %rs67;
	mov.u16 	%rs408, %rs68;
	mov.u16 	%rs409, %rs69;
	mov.u16 	%rs410, %rs70;
	mov.u16 	%rs411, %rs71;
	mov.u16 	%rs412, %rs72;
	mov.u16 	%rs413, %rs73;
	mov.u16 	%rs414, %rs74;
	mov.u16 	%rs415, %rs75;
	@%p36 bra 	$L__BB54_95;
	mov.b32 	%r810, -4;
	@%p27 bra 	$L__BB54_43;
	mov.u32 	%r297, %tid.x;
	mov.u32 	%r298, _ZZ16sw_kernel_affineILi32ELi736EEvPKhiPiS1_S2_iS2_iiE17s_query_seq_sdata;
	mad.lo.s32 	%r299, %r297, 23, %r298;
	ld.shared.u8 	%r300, [%r299+5];
	add.s32 	%r301, %r26, %r300;
	mov.u32 	%r302, _ZZ16sw_kernel_affineILi32ELi736EEvPKhiPiS1_S2_iS2_iiE17s_blosum62_matrix;
	add.s32 	%r303, %r302, %r301;
	ld.shared.s8 	%r810, [%r303];
$L__BB54_43:
	ld.param.u32 	%r780, [_Z16sw_kernel_affineILi32ELi736EEvPKhiPiS1_S2_iS2_ii_param_8];
	ld.param.u32 	%r756, [_Z16sw_kernel_affineILi32ELi736EEvPKhiPiS1_S2_iS2_ii_param_7];
	setp.eq.s32 	%p38, %r21, 6;
	max.s16 	%rs242, %rs53, %rs76;
	max.s16 	%rs243, %rs30, %rs242;
	cvt.s32.s16 	%r304, %rs243;
	add.s32 	%r305, %r810, %r304;
	max.s32 	%r306, %r305, 0;
	cvt.u16.u32 	%rs369, %r306;
	sub.s32 	%r307, %r48, %r756;
	sub.s32 	%r308, %r49, %r780;
	max.s32 	%r309, %r307, %r308;
	max.s32 	%r310, %r309, 0;
	cvt.u16.u32 	%rs392, %r310;
	cvt.s32.s16 	%r311, %rs29;
	sub.s32 	%r312, %r311, %r756;
	cvt.s32.s16 	%r313, %rs75;
	sub.s32 	%r314, %r313, %r780;
	max.s32 	%r315, %r312, %r314;
	max.s32 	%r316, %r315, 0;
	cvt.u16.u32 	%rs415, %r316;
	cvt.s32.s16 	%r53, %r306;
	cvt.s32.s16 	%r54, %r310;
	cvt.s32.s16 	%r317, %r316;
	max.s32 	%r318, %r54, %r317;
	max.s32 	%r319, %r53, %r318;
	max.s32 	%r828, %r828, %r319;
	mov.u16 	%rs353, %rs13;
	mov.u16 	%rs354, %rs14;
	mov.u16 	%rs355, %rs15;
	mov.u16 	%rs356, %rs16;
	mov.u16 	%rs357, %rs17;
	mov.u16 	%rs358, %rs18;
	mov.u16 	%rs359, %rs19;
	mov.u16 	%rs360, %rs20;
	mov.u16 	%rs361, %rs21;
	mov.u16 	%rs362, %rs22;
	mov.u16 	%rs363, %rs23;
	mov.u16 	%rs364, %rs24;
	mov.u16 	%rs365, %rs25;
	mov.u16 	%rs366, %rs26;
	mov.u16 	%rs367, %rs27;
	mov.u16 	%rs368, %rs28;
	mov.u16 	%rs376, %rs36;
	mov.u16 	%rs377, %rs37;
	mov.u16 	%rs378, %rs38;
	mov.u16 	%rs379, %rs39;
	mov.u16 	%rs380, %rs40;
	mov.u16 	%rs381, %rs41;
	mov.u16 	%rs382, %rs42;
	mov.u16 	%rs383, %rs43;
	mov.u16 	%rs384, %rs44;
	mov.u16 	%rs385, %rs45;
	mov.u16 	%rs386, %rs46;
	mov.u16 	%rs387, %rs47;
	mov.u16 	%rs388, %rs48;
	mov.u16 	%rs389, %rs49;
	mov.u16 	%rs390, %rs50;
	mov.u16 	%rs391, %rs51;
	mov.u16 	%rs397, %rs11;
	mov.u16 	%rs399, %rs59;
	mov.u16 	%rs400, %rs60;
	mov.u16 	%rs401, %rs61;
	mov.u16 	%rs402, %rs62;
	mov.u16 	%rs403, %rs63;
	mov.u16 	%rs404, %rs64;
	mov.u16 	%rs405, %rs65;
	mov.u16 	%rs406, %rs66;
	mov.u16 	%rs407, %rs67;
	mov.u16 	%rs408, %rs68;
	mov.u16 	%rs409, %rs69;
	mov.u16 	%rs410, %rs70;
	mov.u16 	%rs411, %rs71;
	mov.u16 	%rs412, %rs72;
	mov.u16 	%rs413, %rs73;
	mov.u16 	%rs414, %rs74;
	@%p38 bra 	$L__BB54_95;
	mov.b32 	%r811, -4;
	@%p27 bra 	$L__BB54_46;
	mov.u32 	%r321, %tid.x;
	mov.u32 	%r322, _ZZ16sw_kernel_affineILi32ELi736EEvPKhiPiS1_S2_iS2_iiE17s_query_seq_sdata;
	mad.lo.s32 	%r323, %r321, 23, %r322;
	ld.shared.u8 	%r324, [%r323+6];
	add.s32 	%r325, %r26, %r324;
	mov.u32 	%r326, _ZZ16sw_kernel_affineILi32ELi736EEvPKhiPiS1_S2_iS2_iiE17s_blosum62_matrix;
	add.s32 	%r327, %r326, %r325;
	ld.shared.s8 	%r811, [%r327];
$L__BB54_46:
	ld.param.u32 	%r781, [_Z16sw_kernel_affineILi32ELi736EEvPKhiPiS1_S2_iS2_ii_param_8];
	ld.param.u32 	%r757, [_Z16sw_kernel_affineILi32ELi736EEvPKhiPiS1_S2_iS2_ii_param_7];
	setp.eq.s32 	%p40, %r21, 7;
	max.s16 	%rs244, %rs52, %rs75;
	max.s16 	%rs245, %rs29, %rs244;
	cvt.s32.s16 	%r328, %rs245;
	add.s32 	%r329, %r811, %r328;
	max.s32 	%r330, %r329, 0;
	cvt.u16.u32 	%rs368, %r330;
	sub.s32 	%r331, %r53, %r757;
	sub.s32 	%r332, %r54, %r781;
	max.s32 	%r333, %r331, %r332;
	max.s32 	%r334, %r333, 0;
	cvt.u16.u32 	%rs391, %r334;
	cvt.s32.s16 	%r335, %rs28;
	sub.s32 	%r336, %r335, %r757;
	cvt.s32.s16 	%r337, %rs74;
	sub.s32 	%r338, %r337, %r781;
	max.s32 	%r339, %r336, %r338;
	max.s32 	%r340, %r339, 0;
	cvt.u16.u32 	%rs414, %r340;
	cvt.s32.s16 	%r58, %r330;
	cvt.s32.s16 	%r59, %r334;
	cvt.s32.s16 	%r341, %r340;
	max.s32 	%r342, %r59, %r341;
	max.s32 	%r343, %r58, %r342;
	max.s32 	%r828, %r828, %r343;
	mov.u16 	%rs353, %rs13;
	mov.u16 	%rs354, %rs14;
	mov.u16 	%rs355, %rs15;
	mov.u16 	%rs356, %rs16;
	mov.u16 	%rs357, %rs17;
	mov.u16 	%rs358, %rs18;
	mov.u16 	%rs359, %rs19;
	mov.u16 	%rs360, %rs20;
	mov.u16 	%rs361, %rs21;
	mov.u16 	%rs362, %rs22;
	mov.u16 	%rs363, %rs23;
	mov.u16 	%rs364, %rs24;
	mov.u16 	%rs365, %rs25;
	mov.u16 	%rs366, %rs26;
	mov.u16 	%rs367, %rs27;
	mov.u16 	%rs376, %rs36;
	mov.u16 	%rs377, %rs37;
	mov.u16 	%rs378, %rs38;
	mov.u16 	%rs379, %rs39;
	mov.u16 	%rs380, %rs40;
	mov.u16 	%rs381, %rs41;
	mov.u16 	%rs382, %rs42;
	mov.u16 	%rs383, %rs43;
	mov.u16 	%rs384, %rs44;
	mov.u16 	%rs385, %rs45;
	mov.u16 	%rs386, %rs46;
	mov.u16 	%rs387, %rs47;
	mov.u16 	%rs388, %rs48;
	mov.u16 	%rs389, %rs49;
	mov.u16 	%rs390, %rs50;
	mov.u16 	%rs397, %rs11;
	mov.u16 	%rs399, %rs59;
	mov.u16 	%rs400, %rs60;
	mov.u16 	%rs401, %rs61;
	mov.u16 	%rs402, %rs62;
	mov.u16 	%rs403, %rs63;
	mov.u16 	%rs404, %rs64;
	mov.u16 	%rs405, %rs65;
	mov.u16 	%rs406, %rs66;
	mov.u16 	%rs407, %rs67;
	mov.u16 	%rs408, %rs68;
	mov.u16 	%rs409, %rs69;
	mov.u16 	%rs410, %rs70;
	mov.u16 	%rs411, %rs71;
	mov.u16 	%rs412, %rs72;
	mov.u16 	%rs413, %rs73;
	@%p40 bra 	$L__BB54_95;
	mov.b32 	%r812, -4;
	@%p27 bra 	$L__BB54_49;
	mov.u32 	%r345, %tid.x;
	mov.u32 	%r346, _ZZ16sw_kernel_affineILi32ELi736EEvPKhiPiS1_S2_iS2_iiE17s_query_seq_sdata;
	mad.lo.s32 	%r347, %r345, 23, %r346;
	ld.shared.u8 	%r348, [%r347+7];
	add.s32 	%r349, %r26, %r348;
	mov.u32 	%r350, _ZZ16sw_kernel_affineILi32ELi736EEvPKhiPiS1_S2_iS2_iiE17s_blosum62_matrix;
	add.s32 	%r351, %r350, %r349;
	ld.shared.s8 	%r812, [%r351];
$L__BB54_49:
	ld.param.u32 	%r782, [_Z16sw_kernel_affineILi32ELi736EEvPKhiPiS1_S2_iS2_ii_param_8];
	ld.param.u32 	%r758, [_Z16sw_kernel_affineILi32ELi736EEvPKhiPiS1_S2_iS2_ii_param_7];
	setp.eq.s32 	%p42, %r21, 8;
	max.s16 	%rs246, %rs51, %rs74;
	max.s16 	%rs247, %rs28, %rs246;
	cvt.s32.s16 	%r352, %rs247;
	add.s32 	%r353, %r812, %r352;
	max.s32 	%r354, %r353, 0;
	cvt.u16.u32 	%rs367, %r354;
	sub.s32 	%r355, %r58, %r758;
	sub.s32 	%r356, %r59, %r782;
	max.s32 	%r357, %r355, %r356;
	max.s32 	%r358, %r357, 0;
	cvt.u16.u32 	%rs390, %r358;
	cvt.s32.s16 	%r359, %rs27;
	sub.s32 	%r360, %r359, %r758;
	cvt.s32.s16 	%r361, %rs73;
	sub.s32 	%r362, %r361, %r782;
	max.s32 	%r363, %r360, %r362;
	max.s32 	%r364, %r363, 0;
	cvt.u16.u32 	%rs413, %r364;
	cvt.s32.s16 	%r63, %r354;
	cvt.s32.s16 	%r64, %r358;
	cvt.s32.s16 	%r365, %r364;
	max.s32 	%r366, %r64, %r365;
	max.s32 	%r367, %r63, %r366;
	max.s32 	%r828, %r828, %r367;
	mov.u16 	%rs353, %rs13;
	mov.u16 	%rs354, %rs14;
	mov.u16 	%rs355, %rs15;
	mov.u16 	%rs356, %rs16;
	mov.u16 	%rs357, %rs17;
	mov.u16 	%rs358, %rs18;
	mov.u16 	%rs359, %rs19;
	mov.u16 	%rs360, %rs20;
	mov.u16 	%rs361, %rs21;
	mov.u16 	%rs362, %rs22;
	mov.u16 	%rs363, %rs23;
	mov.u16 	%rs364, %rs24;
	mov.u16 	%rs365, %rs25;
	mov.u16 	%rs366, %rs26;
	mov.u16 	%rs376, %rs36;
	mov.u16 	%rs377, %rs37;
	mov.u16 	%rs378, %rs38;
	mov.u16 	%rs379, %rs39;
	mov.u16 	%rs380, %rs40;
	mov.u16 	%rs381, %rs41;
	mov.u16 	%rs382, %rs42;
	mov.u16 	%rs383, %rs43;
	mov.u16 	%rs384, %rs44;
	mov.u16 	%rs385, %rs45;
	mov.u16 	%rs386, %rs46;
	mov.u16 	%rs387, %rs47;
	mov.u16 	%rs388, %rs48;
	mov.u16 	%rs389, %rs49;
	mov.u16 	%rs397, %rs11;
	mov.u16 	%rs399, %rs59;
	mov.u16 	%rs400, %rs60;
	mov.u16 	%rs401, %rs61;
	mov.u16 	%rs402, %rs62;
	mov.u16 	%rs403, %rs63;
	mov.u16 	%rs404, %rs64;
	mov.u16 	%rs405, %rs65;
	mov.u16 	%rs406, %rs66;
	mov.u16 	%rs407, %rs67;
	mov.u16 	%rs408, %rs68;
	mov.u16 	%rs409, %rs69;
	mov.u16 	%rs410, %rs70;
	mov.u16 	%rs411, %rs71;
	mov.u16 	%rs412, %rs72;
	@%p42 bra 	$L__BB54_95;
	mov.b32 	%r813, -4;
	@%p27 bra 	$L__BB54_52;
	mov.u32 	%r369, %tid.x;
	mov.u32 	%r370, _ZZ16sw_kernel_affineILi32ELi736EEvPKhiPiS1_S2_iS2_iiE17s_query_seq_sdata;
	mad.lo.s32 	%r371, %r369, 23, %r370;
	ld.shared.u8 	%r372, [%r371+8];
	add.s32 	%r373, %r26, %r372;
	mov.u32 	%r374, _ZZ16sw_kernel_affineILi32ELi736EEvPKhiPiS1_S2_iS2_iiE17s_blosum62_matrix;
	add.s32 	%r375, %r374, %r373;
	ld.shared.s8 	%r813, [%r375];
$L__BB54_52:
	ld.param.u32 	%r783, [_Z16sw_kernel_affineILi32ELi736EEvPKhiPiS1_S2_iS2_ii_param_8];
	ld.param.u32 	%r759, [_Z16sw_kernel_affineILi32ELi736EEvPKhiPiS1_S2_iS2_ii_param_7];
	setp.eq.s32 	%p44, %r21, 9;
	max.s16 	%rs248, %rs50, %rs73;
	max.s16 	%rs249, %rs27, %rs248;
	cvt.s32.s16 	%r376, %rs249;
	add.s32 	%r377, %r813, %r376;
	max.s32 	%r378, %r377, 0;
	cvt.u16.u32 	%rs366, %r378;
	sub.s32 	%r379, %r63, %r759;
	sub.s32 	%r380, %r64, %r783;
	max.s32 	%r381, %r379, %r380;
	max.s32 	%r382, %r381, 0;
	cvt.u16.u32 	%rs389, %r382;
	cvt.s32.s16 	%r383, %rs26;
	sub.s32 	%r384, %r383, %r759;
	cvt.s32.s16 	%r385, %rs72;
	sub.s32 	%r386, %r385, %r783;
	max.s32 	%r387, %r384, %r386;
	max.s32 	%r388, %r387, 0;
	cvt.u16.u32 	%rs412, %r388;
	cvt.s32.s16 	%r68, %r378;
	cvt.s32.s16 	%r69, %r382;
	cvt.s32.s16 	%r389, %r388;
	max.s32 	%r390, %r69, %r389;
	max.s32 	%r391, %r68, %r390;
	max.s32 	%r828, %r828, %r391;
	mov.u16 	%rs353, %rs13;
	mov.u16 	%rs354, %rs14;
	mov.u16 	%rs355, %rs15;
	mov.u16 	%rs356, %rs16;
	mov.u16 	%rs357, %rs17;
	mov.u16 	%rs358, %rs18;
	mov.u16 	%rs359, %rs19;
	mov.u16 	%rs360, %rs20;
	mov.u16 	%rs361, %rs21;
	mov.u16 	%rs362, %rs22;
	mov.u16 	%rs363, %rs23;
	mov.u16 	%rs364, %rs24;
	mov.u16 	%rs365, %rs25;
	mov.u16 	%rs376, %rs36;
	mov.u16 	%rs377, %rs37;
	mov.u16 	%rs378, %rs38;
	mov.u16 	%rs379, %rs39;
	mov.u16 	%rs380, %rs40;
	mov.u16 	%rs381, %rs41;
	mov.u16 	%rs382, %rs42;
	mov.u16 	%rs383, %rs43;
	mov.u16 	%rs384, %rs44;
	mov.u16 	%rs385, %rs45;
	mov.u16 	%rs386, %rs46;
	mov.u16 	%rs387, %rs47;
	mov.u16 	%rs388, %rs48;
	mov.u16 	%rs397, %rs11;
	mov.u16 	%rs399, %rs59;
	mov.u16 	%rs400, %rs60;
	mov.u16 	%rs401, %rs61;
	mov.u16 	%rs402, %rs62;
	mov.u16 	%rs403, %rs63;
	mov.u16 	%rs404, %rs64;
	mov.u16 	%rs405, %rs65;
	mov.u16 	%rs406, %rs66;
	mov.u16 	%rs407, %rs67;
	mov.u16 	%rs408, %rs68;
	mov.u16 	%rs409, %rs69;
	mov.u16 	%rs410, %rs70;
	mov.u16 	%rs411, %rs71;
	@%p44 bra 	$L__BB54_95;
	mov.b32 	%r814, -4;
	@%p27 bra 	$L__BB54_55;
	mov.u32 	%r393, %tid.x;
	mov.u32 	%r394, _ZZ16sw_kernel_affineILi32ELi736EEvPKhiPiS1_S2_iS2_iiE17s_query_seq_sdata;
	mad.lo.s32 	%r395, %r393, 23, %r394;
	ld.shared.u8 	%r396, [%r395+9];
	add.s32 	%r397, %r26, %r396;
	mov.u32 	%r398, _ZZ16sw_kernel_affineILi32ELi736EEvPKhiPiS1_S2_iS2_iiE17s_blosum62_matrix;
	add.s32 	%r399, %r398, %r397;
	ld.shared.s8 	%r814, [%r399];
$L__BB54_55:
	ld.param.u32 	%r784, [_Z16sw_kernel_affineILi32ELi736EEvPKhiPiS1_S2_iS2_ii_param_8];
	ld.param.u32 	%r760, [_Z16sw_kernel_affineILi32ELi736EEvPKhiPiS1_S2_iS2_ii_param_7];
	setp.eq.s32 	%p46, %r21, 10;
	max.s16 	%rs250, %rs49, %rs72;
	max.s16 	%rs251, %rs26, %rs250;
	cvt.s32.s16 	%r400, %rs251;
	add.s32 	%r401, %r814, %r400;
	max.s32 	%r402, %r401, 0;
	cvt.u16.u32 	%rs365, %r402;
	sub.s32 	%r403, %r68, %r760;
	sub.s32 	%r404, %r69, %r784;
	max.s32 	%r405, %r403, %r404;
	max.s32 	%r406, %r405, 0;
	cvt.u16.u32 	%rs388, %r406;
	cvt.s32.s16 	%r407, %rs25;
	sub.s32 	%r408, %r407, %r760;
	cvt.s32.s16 	%r409, %rs71;
	sub.s32 	%r410, %r409, %r784;
	max.s32 	%r411, %r408, %r410;
	max.s32 	%r412, %r411, 0;
	cvt.u16.u32 	%rs411, %r412;
	cvt.s32.s16 	%r73, %r402;
	cvt.s32.s16 	%r74, %r406;
	cvt.s32.s16 	%r413, %r412;
	max.s32 	%r414, %r74, %r413;
	max.s32 	%r415, %r73, %r414;
	max.s32 	%r828, %r828, %r415;
	mov.u16 	%rs353, %rs13;
	mov.u16 	%rs354, %rs14;
	mov.u16 	%rs355, %rs15;
	mov.u16 	%rs356, %rs16;
	mov.u16 	%rs357, %rs17;
	mov.u16 	%rs358, %rs18;
	mov.u16 	%rs359, %rs19;
	mov.u16 	%rs360, %rs20;
	mov.u16 	%rs361, %rs21;
	mov.u16 	%rs362, %rs22;
	mov.u16 	%rs363, %rs23;
	mov.u16 	%rs364, %rs24;
	mov.u16 	%rs376, %rs36;
	mov.u16 	%rs377, %rs37;
	mov.u16 	%rs378, %rs38;
	mov.u16 	%rs379, %rs39;
	mov.u16 	%rs380, %rs40;
	mov.u16 	%rs381, %rs41;
	mov.u16 	%rs382, %rs42;
	mov.u16 	%rs383, %rs43;
	mov.u16 	%rs384, %rs44;
	mov.u16 	%rs385, %rs45;
	mov.u16 	%rs386, %rs46;
	mov.u16 	%rs387, %rs47;
	mov.u16 	%rs397, %rs11;
	mov.u16 	%rs399, %rs59;
	mov.u16 	%rs400, %rs60;
	mov.u16 	%rs401, %rs61;
	mov.u16 	%rs402, %rs62;
	mov.u16 	%rs403, %rs63;
	mov.u16 	%rs404, %rs64;
	mov.u16 	%rs405, %rs65;
	mov.u16 	%rs406, %rs66;
	mov.u16 	%rs407, %rs67;
	mov.u16 	%rs408, %rs68;
	mov.u16 	%rs409, %rs69;
	mov.u16 	%rs410, %rs70;
	@%p46 bra 	$L__BB54_95;
	mov.b32 	%r815, -4;
	@%p27 bra 	$L__BB54_58;
	mov.u32 	%r417, %tid.x;
	mov.u32 	%r418, _ZZ16sw_kernel_affineILi32ELi736EEvPKhiPiS1_S2_iS2_iiE17s_query_seq_sdata;
	mad.lo.s32 	%r419, %r417, 23, %r418;
	ld.shared.u8 	%r420, [%r419+10];
	add.s32 	%r421, %r26, %r420;
	mov.u32 	%r422, _ZZ16sw_kernel_affineILi32ELi736EEvPKhiPiS1_S2_iS2_iiE17s_blosum62_matrix;
	add.s32 	%r423, %r422, %r421;
	ld.shared.s8 	%r815, [%r423];
$L__BB54_58:
	ld.param.u32 	%r785, [_Z16sw_kernel_affineILi32ELi736EEvPKhiPiS1_S2_iS2_ii_param_8];
	ld.param.u32 	%r761, [_Z16sw_kernel_affineILi32ELi736EEvPKhiPiS1_S2_iS2_ii_param_7];
	setp.eq.s32 	%p48, %r21, 11;
	max.s16 	%rs252, %rs48, %rs71;
	max.s16 	%rs253, %rs25, %rs252;
	cvt.s32.s16 	%r424, %rs253;
	add.s32 	%r425, %r815, %r424;
	max.s32 	%r426, %r425, 0;
	cvt.u16.u32 	%rs364, %r426;
	sub.s32 	%r427, %r73, %r761;
	sub.s32 	%r428, %r74, %r785;
	max.s32 	%r429, %r427, %r428;
	max.s32 	%r430, %r429, 0;
	cvt.u16.u32 	%rs387, %r430;
	cvt.s32.s16 	%r431, %rs24;
	sub.s32 	%r432, %r431, %r761;
	cvt.s32.s16 	%r433, %rs70;
	sub.s32 	%r434, %r433, %r785;
	max.s32 	%r435, %r432, %r434;
	max.s32 	%r436, %r435, 0;
	cvt.u16.u32 	%rs410, %r436;
	cvt.s32.s16 	%r78, %r426;
	cvt.s32.s16 	%r79, %r430;
	cvt.s32.s16 	%r437, %r436;
	max.s32 	%r438, %r79, %r437;
	max.s32 	%r439, %r78, %r438;
	max.s32 	%r828, %r828, %r439;
	mov.u16 	%rs353, %rs13;
	mov.u16 	%rs354, %rs14;
	mov.u16 	%rs355, %rs15;
	mov.u16 	%rs356, %rs16;
	mov.u16 	%rs357, %rs17;
	mov.u16 	%rs358, %rs18;
	mov.u16 	%rs359, %rs19;
	mov.u16 	%rs360, %rs20;
	mov.u16 	%rs361, %rs21;
	mov.u16 	%rs362, %rs22;
	mov.u16 	%rs363, %rs23;
	mov.u16 	%rs376, %rs36;
	mov.u16 	%rs377, %rs37;
	mov.u16 	%rs378, %rs38;
	mov.u16 	%rs379, %rs39;
	mov.u16 	%rs380, %rs40;
	mov.u16 	%rs381, %rs41;
	mov.u16 	%rs382, %rs42;
	mov.u16 	%rs383, %rs43;
	mov.u16 	%rs384, %rs44;
	mov.u16 	%rs385, %rs45;
	mov.u16 	%rs386, %rs46;
	mov.u16 	%rs397, %rs11;
	mov.u16 	%rs399, %rs59;
	mov.u16 	%rs400, %rs60;
	mov.u16 	%rs401, %rs61;
	mov.u16 	%rs402, %rs62;
	mov.u16 	%rs403, %rs63;
	mov.u16 	%rs404, %rs64;
	mov.u16 	%rs405, %rs65;
	mov.u16 	%rs406, %rs66;
	mov.u16 	%rs407, %rs67;
	mov.u16 	%rs408, %rs68;
	mov.u16 	%rs409, %rs69;
	@%p48 bra 	$L__BB54_95;
	mov.b32 	%r816, -4;
	@%p27 bra 	$L__BB54_61;
	mov.u32 	%r441, %tid.x;
	mov.u32 	%r442, _ZZ16sw_kernel_affineILi32ELi736EEvPKhiPiS1_S2_iS2_iiE17s_query_seq_sdata;
	mad.lo.s32 	%r443, %r441, 23, %r442;
	ld.shared.u8 	%r444, [%r443+11];
	add.s32 	%r445, %r26, %r444;
	mov.u32 	%r446, _ZZ16sw_kernel_affineILi32ELi736EEvPKhiPiS1_S2_iS2_iiE17s_blosum62_matrix;
	add.s32 	%r447, %r446, %r445;
	ld.shared.s8 	%r816, [%r447];
$L__BB54_61:
	ld.param.u32 	%r786, [_Z16sw_kernel_affineILi32ELi736EEvPKhiPiS1_S2_iS2_ii_param_8];
	ld.param.u32 	%r762, [_Z16sw_kernel_affineILi32ELi736EEvPKhiPiS1_S2_iS2_ii_param_7];
	setp.eq.s32 	%p50, %r21, 12;
	max.s16 	%rs254, %rs47, %rs70;
	max.s16 	%rs255, %rs24, %rs254;
	cvt.s32.s16 	%r448, %rs255;
	add.s32 	%r449, %r816, %r448;
	max.s32 	%r450, %r449, 0;
	cvt.u16.u32 	%rs363, %r450;
	sub.s32 	%r451, %r78, %r762;
	sub.s32 	%r452, %r79, %r786;
	max.s32 	%r453, %r451, %r452;
	max.s32 	%r454, %r453, 0;
	cvt.u16.u32 	%rs386, %r454;
	cvt.s32.s16 	%r455, %rs23;
	sub.s32 	%r456, %r455, %r762;
	cvt.s32.s16 	%r457, %rs69;
	sub.s32 	%r458, %r457, %r786;
	max.s32 	%r459, %r456, %r458;
	max.s32 	%r460, %r459, 0;
	cvt.u16.u32 	%rs409, %r460;
	cvt.s32.s16 	%r83, %r450;
	cvt.s32.s16 	%r84, %r454;
	cvt.s32.s16 	%r461, %r460;
	max.s32 	%r462, %r84, %r461;
	max.s32 	%r463, %r83, %r462;
	max.s32 	%r828, %r828, %r463;
	mov.u16 	%rs353, %rs13;
	mov.u16 	%rs354, %rs14;
	mov.u16 	%rs355, %rs15;
	mov.u16 	%rs356, %rs16;
	mov.u16 	%rs357, %rs17;
	mov.u16 	%rs358, %rs18;
	mov.u16 	%rs359, %rs19;
	mov.u16 	%rs360, %rs20;
	mov.u16 	%rs361, %rs21;
	mov.u16 	%rs362, %rs22;
	mov.u16 	%rs376, %rs36;
	mov.u16 	%rs377, %rs37;
	mov.u16 	%rs378, %rs38;
	mov.u16 	%rs379, %rs39;
	mov.u16 	%rs380, %rs40;
	mov.u16 	%rs381, %rs41;
	mov.u16 	%rs382, %rs42;
	mov.u16 	%rs383, %rs43;
	mov.u16 	%rs384, %rs44;
	mov.u16 	%rs385, %rs45;
	mov.u16 	%rs397, %rs11;
	mov.u16 	%rs399, %rs59;
	mov.u16 	%rs400, %rs60;
	mov.u16 	%rs401, %rs61;
	mov.u16 	%rs402, %rs62;
	mov.u16 	%rs403, %rs63;
	mov.u16 	%rs404, %rs64;
	mov.u16 	%rs405, %rs65;
	mov.u16 	%rs406, %rs66;
	mov.u16 	%rs407, %rs67;
	mov.u16 	%rs408, %rs68;
	@%p50 bra 	$L__BB54_95;
	mov.b32 	%r817, -4;
	@%p27 bra 	$L__BB54_64;
	mov.u32 	%r465, %tid.x;
	mov.u32 	%r466, _ZZ16sw_kernel_affineILi32ELi736EEvPKhiPiS1_S2_iS2_iiE17s_query_seq_sdata;
	mad.lo.s32 	%r467, %r465, 23, %r466;
	ld.shared.u8 	%r468, [%r467+12];
	add.s32 	%r469, %r26, %r468;
	mov.u32 	%r470, _ZZ16sw_kernel_affineILi32ELi736EEvPKhiPiS1_S2_iS2_iiE17s_blosum62_matrix;
	add.s32 	%r471, %r470, %r469;
	ld.shared.s8 	%r817, [%r471];
$L__BB54_64:
	ld.param.u32 	%r787, [_Z16sw_kernel_affineILi32ELi736EEvPKhiPiS1_S2_iS2_ii_param_8];
	ld.param.u32 	%r763, [_Z16sw_kernel_affineILi32ELi736EEvPKhiPiS1_S2_iS2_ii_param_7];
	setp.eq.s32 	%p52, %r21, 13;
	max.s16 	%rs256, %rs46, %rs69;
	max.s16 	%rs257, %rs23, %rs256;
	cvt.s32.s16 	%r472, %rs257;
	add.s32 	%r473, %r817, %r472;
	max.s32 	%r474, %r473, 0;
	cvt.u16.u32 	%rs362, %r474;
	sub.s32 	%r475, %r83, %r763;
	sub.s32 	%r476, %r84, %r787;
	max.s32 	%r477, %r475, %r476;
	max.s32 	%r478, %r477, 0;
	cvt.u16.u32 	%rs385, %r478;
	cvt.s32.s16 	%r479, %rs22;
	sub.s32 	%r480, %r479, %r763;
	cvt.s32.s16 	%r481, %rs68;
	sub.s32 	%r482, %r481, %r787;
	max.s32 	%r483, %r480, %r482;
	max.s32 	%r484, %r483, 0;
	cvt.u16.u32 	%rs408, %r484;
	cvt.s32.s16 	%r88, %r474;
	cvt.s32.s16 	%r89, %r478;
	cvt.s32.s16 	%r485, %r484;
	max.s32 	%r486, %r89, %r485;
	max.s32 	%r487, %r88, %r486;
	max.s32 	%r828, %r828, %r487;
	mov.u16 	%rs353, %rs13;
	mov.u16 	%rs354, %rs14;
	mov.u16 	%rs355, %rs15;
	mov.u16 	%rs356, %rs16;
	mov.u16 	%rs357, %rs17;
	mov.u16 	%rs358, %rs18;
	mov.u16 	%rs359, %rs19;
	mov.u16 	%rs360, %rs20;
	mov.u16 	%rs361, %rs21;
	mov.u16 	%rs376, %rs36;
	mov.u16 	%rs377, %rs37;
	mov.u16 	%rs378, %rs38;
	mov.u16 	%rs379, %rs39;
	mov.u16 	%rs380, %rs40;
	mov.u16 	%rs381, %rs41;
	mov.u16 	%rs382, %rs42;
	mov.u16 	%rs383, %rs43;
	mov.u16 	%rs384, %rs44;
	mov.u16 	%rs397, %rs11;
	mov.u16 	%rs399, %rs59;
	mov.u16 	%rs400, %rs60;
	mov.u16 	%rs401, %rs61;
	mov.u16 	%rs402, %rs62;
	mov.u16 	%rs403, %rs63;
	mov.u16 	%rs404, %rs64;
	mov.u16 	%rs405, %rs65;
	mov.u16 	%rs406, %rs66;
	mov.u16 	%rs407, %rs67;
	@%p52 bra 	$L__BB54_95;
	mov.b32 	%r818, -4;
	@%p27 bra 	$L__BB54_67;
	mov.u32 	%r489, %tid.x;
	mov.u32 	%r490, _ZZ16sw_kernel_affineILi32ELi736EEvPKhiPiS1_S2_iS2_iiE17s_query_seq_sdata;
	mad.lo.s32 	%r491, %r489, 23, %r490;
	ld.shared.u8 	%r492, [%r491+13];
	add.s32 	%r493, %r26, %r492;
	mov.u32 	%r494, _ZZ16sw_kernel_affineILi32ELi736EEvPKhiPiS1_S2_iS2_iiE17s_blosum62_matrix;
	add.s32 	%r495, %r494, %r493;
	ld.shared.s8 	%r818, [%r495];
$L__BB54_67:
	ld.param.u32 	%r788, [_Z16sw_kernel_affineILi32ELi736EEvPKhiPiS1_S2_iS2_ii_param_8];
	ld.param.u32 	%r764, [_Z16sw_kernel_affineILi32ELi736EEvPKhiPiS1_S2_iS2_ii_param_7];
	setp.eq.s32 	%p54, %r21, 14;
	max.s16 	%rs258, %rs45, %rs68;
	max.s16 	%rs259, %rs22, %rs258;
	cvt.s32.s16 	%r496, %rs259;
	add.s32 	%r497, %r818, %r496;
	max.s32 	%r498, %r497, 0;
	cvt.u16.u32 	%rs361, %r498;
	sub.s32 	%r499, %r88, %r764;
	sub.s32 	%r500, %r89, %r788;
	max.s32 	%r501, %r499, %r500;
	max.s32 	%r502, %r501, 0;
	cvt.u16.u32 	%rs384, %r502;
	cvt.s32.s16 	%r503, %rs21;
	sub.s32 	%r504, %r503, %r764;
	cvt.s32.s16 	%r505, %rs67;
	sub.s32 	%r506, %r505, %r788;
	max.s32 	%r507, %r504, %r506;
	max.s32 	%r508, %r507, 0;
	cvt.u16.u32 	%rs407, %r508;
	cvt.s32.s16 	%r93, %r498;
	cvt.s32.s16 	%r94, %r502;
	cvt.s32.s16 	%r509, %r508;
	max.s32 	%r510, %r94, %r509;
	max.s32 	%r511, %r93, %r510;
	max.s32 	%r828, %r828, %r511;
	mov.u16 	%rs353, %rs13;
	mov.u16 	%rs354, %rs14;
	mov.u16 	%rs355, %rs15;
	mov.u16 	%rs356, %rs16;
	mov.u16 	%rs357, %rs17;
	mov.u16 	%rs358, %rs18;
	mov.u16 	%rs359, %rs19;
	mov.u16 	%rs360, %rs20;
	mov.u16 	%rs376, %rs36;
	mov.u16 	%rs377, %rs37;
	mov.u16 	%rs378, %rs38;
	mov.u16 	%rs379, %rs39;
	mov.u16 	%rs380, %rs40;
	mov.u16 	%rs381, %rs41;
	mov.u16 	%rs382, %rs42;
	mov.u16 	%rs383, %rs43;
	mov.u16 	%rs397, %rs11;
	mov.u16 	%rs399, %rs59;
	mov.u16 	%rs400, %rs60;
	mov.u16 	%rs401, %rs61;
	mov.u16 	%rs402, %rs62;
	mov.u16 	%rs403, %rs63;
	mov.u16 	%rs404, %rs64;
	mov.u16 	%rs405, %rs65;
	mov.u16 	%rs406, %rs66;
	@%p54 bra 	$L__BB54_95;
	mov.b32 	%r819, -4;
	@%p27 bra 	$L__BB54_70;
	mov.u32 	%r513, %tid.x;
	mov.u32 	%r514, _ZZ16sw_kernel_affineILi32ELi736EEvPKhiPiS1_S2_iS2_iiE17s_query_seq_sdata;
	mad.lo.s32 	%r515, %r513, 23, %r514;
	ld.shared.u8 	%r516, [%r515+14];
	add.s32 	%r517, %r26, %r516;
	mov.u32 	%r518, _ZZ16sw_kernel_affineILi32ELi736EEvPKhiPiS1_S2_iS2_iiE17s_blosum62_matrix;
	add.s32 	%r519, %r518, %r517;
	ld.shared.s8 	%r819, [%r519];
$L__BB54_70:
	ld.param.u32 	%r789, [_Z16sw_kernel_affineILi32ELi736EEvPKhiPiS1_S2_iS2_ii_param_8];
	ld.param.u32 	%r765, [_Z16sw_kernel_affineILi32ELi736EEvPKhiPiS1_S2_iS2_ii_param_7];
	setp.eq.s32 	%p56, %r21, 15;
	max.s16 	%rs260, %rs44, %rs67;
	max.s16 	%rs261, %rs21, %rs260;
	cvt.s32.s16 	%r520, %rs261;
	add.s32 	%r521, %r819, %r520;
	max.s32 	%r522, %r521, 0;
	cvt.u16.u32 	%rs360, %r522;
	sub.s32 	%r523, %r93, %r765;
	sub.s32 	%r524, %r94, %r789;
	max.s32 	%r525, %r523, %r524;
	max.s32 	%r526, %r525, 0;
	cvt.u16.u32 	%rs383, %r526;
	cvt.s32.s16 	%r527, %rs20;
	sub.s32 	%r528, %r527, %r765;
	cvt.s32.s16 	%r529, %rs66;
	sub.s32 	%r530, %r529, %r789;
	max.s32 	%r531, %r528, %r530;
	max.s32 	%r532, %r531, 0;
	cvt.u16.u32 	%rs406, %r532;
	cvt.s32.s16 	%r98, %r522;
	cvt.s32.s16 	%r99, %r526;
	cvt.s32.s16 	%r533, %r532;
	max.s32 	%r534, %r99, %r533;
	max.s32 	%r535, %r98, %r534;
	max.s32 	%r828, %r828, %r535;
	mov.u16 	%rs353, %rs13;
	mov.u16 	%rs354, %rs14;
	mov.u16 	%rs355, %rs15;
	mov.u16 	%rs356, %rs16;
	mov.u16 	%rs357, %rs17;
	mov.u16 	%rs358, %rs18;
	mov.u16 	%rs359, %rs19;
	mov.u16 	%rs376, %rs36;
	mov.u16 	%rs377, %rs37;
	mov.u16 	%rs378, %rs38;
	mov.u16 	%rs379, %rs39;
	mov.u16 	%rs380, %rs40;
	mov.u16 	%rs381, %rs41;
	mov.u16 	%rs382, %rs42;
	mov.u16 	%rs397, %rs11;
	mov.u16 	%rs399, %rs59;
	mov.u16 	%rs400, %rs60;
	mov.u16 	%rs401, %rs61;
	mov.u16 	%rs402, %rs62;
	mov.u16 	%rs403, %rs63;
	mov.u16 	%rs404, %rs64;
	mov.u16 	%rs405, %rs65;
	@%p56 bra 	$L__BB54_95;
	mov.b32 	%r820, -4;
	@%p27 bra 	$L__BB54_73;
	mov.u32 	%r537, %tid.x;
	mov.u32 	%r538, _ZZ16sw_kernel_affineILi32ELi736EEvPKhiPiS1_S2_iS2_iiE17s_query_seq_sdata;
	mad.lo.s32 	%r539, %r537, 23, %r538;
	ld.shared.u8 	%r540, [%r539+15];
	add.s32 	%r541, %r26, %r540;
	mov.u32 	%r542, _ZZ16sw_kernel_affineILi32ELi736EEvPKhiPiS1_S2_iS2_iiE17s_blosum62_matrix;
	add.s32 	%r543, %r542, %r541;
	ld.shared.s8 	%r820, [%r543];
$L__BB54_73:
	ld.param.u32 	%r790, [_Z16sw_kernel_affineILi32ELi736EEvPKhiPiS1_S2_iS2_ii_param_8];
	ld.param.u32 	%r766, [_Z16sw_kernel_affineILi32ELi736EEvPKhiPiS1_S2_iS2_ii_param_7];
	setp.eq.s32 	%p58, %r21, 16;
	max.s16 	%rs262, %rs43, %rs66;
	max.s16 	%rs263, %rs20, %rs262;
	cvt.s32.s16 	%r544, %rs263;
	add.s32 	%r545, %r820, %r544;
	max.s32 	%r546, %r545, 0;
	cvt.u16.u32 	%rs359, %r546;
	sub.s32 	%r547, %r98, %r766;
	sub.s32 	%r548, %r99, %r790;
	max.s32 	%r549, %r547, %r548;
	max.s32 	%r550, %r549, 0;
	cvt.u16.u32 	%rs382, %r550;
	cvt.s32.s16 	%r551, %rs19;
	sub.s32 	%r552, %r551, %r766;
	cvt.s32.s16 	%r553, %rs65;
	sub.s32 	%r554, %r553, %r790;
	max.s32 	%r555, %r552, %r554;
	max.s32 	%r556, %r555, 0;
	cvt.u16.u32 	%rs405, %r556;
	cvt.s32.s16 	%r103, %r546;
	cvt.s32.s16 	%r104, %r550;
	cvt.s32.s16 	%r557, %r556;
	max.s32 	%r558, %r104, %r557;
	max.s32 	%r559, %r103, %r558;
	max.s32 	%r828, %r828, %r559;
	mov.u16 	%rs353, %rs13;
	mov.u16 	%rs354, %rs14;
	mov.u16 	%rs355, %rs15;
	mov.u16 	%rs356, %rs16;
	mov.u16 	%rs357, %rs17;
	mov.u16 	%rs358, %rs18;
	mov.u16 	%rs376, %rs36;
	mov.u16 	%rs377, %rs37;
	mov.u16 	%rs378, %rs38;
	mov.u16 	%rs379, %rs39;
	mov.u16 	%rs380, %rs40;
	mov.u16 	%rs381, %rs41;
	mov.u16 	%rs397, %rs11;
	mov.u16 	%rs399, %rs59;
	mov.u16 	%rs400, %rs60;
	mov.u16 	%rs401, %rs61;
	mov.u16 	%rs402, %rs62;
	mov.u16 	%rs403, %rs63;
	mov.u16 	%rs404, %rs64;
	@%p58 bra 	$L__BB54_95;
	mov.b32 	%r821, -4;
	@%p27 bra 	$L__BB54_76;
	mov.u32 	%r561, %tid.x;
	mov.u32 	%r562, _ZZ16sw_kernel_affineILi32ELi736EEvPKhiPiS1_S2_iS2_iiE17s_query_seq_sdata;
	mad.lo.s32 	%r563, %r561, 23, %r562;
	ld.shared.u8 	%r564, [%r563+16];
	add.s32 	%r565, %r26, %r564;
	mov.u32 	%r566, _ZZ16sw_kernel_affineILi32ELi736EEvPKhiPiS1_S2_iS2_iiE17s_blosum62_matrix;
	add.s32 	%r567, %r566, %r565;
	ld.shared.s8 	%r821, [%r567];
$L__BB54_76:
	ld.param.u32 	%r791, [_Z16sw_kernel_affineILi32ELi736EEvPKhiPiS1_S2_iS2_ii_param_8];
	ld.param.u32 	%r767, [_Z16sw_kernel_affineILi32ELi736EEvPKhiPiS1_S2_iS2_ii_param_7];
	setp.eq.s32 	%p60, %r21, 17;
	max.s16 	%rs264, %rs42, %rs65;
	max.s16 	%rs265, %rs19, %rs264;
	cvt.s32.s16 	%r568, %rs265;
	add.s32 	%r569, %r821, %r568;
	max.s32 	%r570, %r569, 0;
	cvt.u16.u32 	%rs358, %r570;
	sub.s32 	%r571, %r103, %r767;
	sub.s32 	%r572, %r104, %r791;
	max.s32 	%r573, %r571, %r572;
	max.s32 	%r574, %r573, 0;
	cvt.u16.u32 	%rs381, %r574;
	cvt.s32.s16 	%r575, %rs18;
	sub.s32 	%r576, %r575, %r767;
	cvt.s32.s16 	%r577, %rs64;
	sub.s32 	%r578, %r577, %r791;
	max.s32 	%r579, %r576, %r578;
	max.s32 	%r580, %r579, 0;
	cvt.u16.u32 	%rs404, %r580;
	cvt.s32.s16 	%r108, %r570;
	cvt.s32.s16 	%r109, %r574;
	cvt.s32.s16 	%r581, %r580;
	max.s32 	%r582, %r109, %r581;
	max.s32 	%r583, %r108, %r582;
	max.s32 	%r828, %r828, %r583;
	mov.u16 	%rs353, %rs13;
	mov.u16 	%rs354, %rs14;
	mov.u16 	%rs355, %rs15;
	mov.u16 	%rs356, %rs16;
	mov.u16 	%rs357, %rs17;
	mov.u16 	%rs376, %rs36;
	mov.u16 	%rs377, %rs37;
	mov.u16 	%rs378, %rs38;
	mov.u16 	%rs379, %rs39;
	mov.u16 	%rs380, %rs40;
	mov.u16 	%rs397, %rs11;
	mov.u16 	%rs399, %rs59;
	mov.u16 	%rs400, %rs60;
	mov.u16 	%rs401, %rs61;
	mov.u16 	%rs402, %rs62;
	mov.u16 	%rs403, %rs63;
	@%p60 bra 	$L__BB54_95;
	mov.b32 	%r822, -4;
	@%p27 bra 	$L__BB54_79;
	mov.u32 	%r585, %tid.x;
	mov.u32 	%r586, _ZZ16sw_kernel_affineILi32ELi736EEvPKhiPiS1_S2_iS2_iiE17s_query_seq_sdata;
	mad.lo.s32 	%r587, %r585, 23, %r586;
	ld.shared.u8 	%r588, [%r587+17];
	add.s32 	%r589, %r26, %r588;
	mov.u32 	%r590, _ZZ16sw_kernel_affineILi32ELi736EEvPKhiPiS1_S2_iS2_iiE17s_blosum62_matrix;
	add.s32 	%r591, %r590, %r589;
	ld.shared.s8 	%r822, [%r591];
$L__BB54_79:
	ld.param.u32 	%r792, [_Z16sw_kernel_affineILi32ELi736EEvPKhiPiS1_S2_iS2_ii_param_8];
	ld.param.u32 	%r768, [_Z16sw_kernel_affineILi32ELi736EEvPKhiPiS1_S2_iS2_ii_param_7];
	setp.eq.s32 	%p62, %r21, 18;
	max.s16 	%rs266, %rs41, %rs64;
	max.s16 	%rs267, %rs18, %rs266;
	cvt.s32.s16 	%r592, %rs267;
	add.s32 	%r593, %r822, %r592;
	max.s32 	%r594, %r593, 0;
	cvt.u16.u32 	%rs357, %r594;
	sub.s32 	%r595, %r108, %r768;
	sub.s32 	%r596, %r109, %r792;
	max.s32 	%r597, %r595, %r596;
	max.s32 	%r598, %r597, 0;
	cvt.u16.u32 	%rs380, %r598;
	cvt.s32.s16 	%r599, %rs17;
	sub.s32 	%r600, %r599, %r768;
	cvt.s32.s16 	%r601, %rs63;
	sub.s32 	%r602, %r601, %r792;
	max.s32 	%r603, %r600, %r602;
	max.s32 	%r604, %r603, 0;
	cvt.u16.u32 	%rs403, %r604;
	cvt.s32.s16 	%r113, %r594;
	cvt.s32.s16 	%r114, %r598;
	cvt.s32.s16 	%r605, %r604;
	max.s32 	%r606, %r114, %r605;
	max.s32 	%r607, %r113, %r606;
	max.s32 	%r828, %r828, %r607;
	mov.u16 	%rs353, %rs13;
	mov.u16 	%rs354, %rs14;
	mov.u16 	%rs355, %rs15;
	mov.u16 	%rs356, %rs16;
	mov.u16 	%rs376, %rs36;
	mov.u16 	%rs377, %rs37;
	mov.u16 	%rs378, %rs38;
	mov.u16 	%rs379, %rs39;
	mov.u16 	%rs397, %rs11;
	mov.u16 	%rs399, %rs59;
	mov.u16 	%rs400, %rs60;
	mov.u16 	%rs401, %rs61;
	mov.u16 	%rs402, %rs62;
	@%p62 bra 	$L__BB54_95;
	mov.b32 	%r823, -4;
	@%p27 bra 	$L__BB54_82;
	mov.u32 	%r609, %tid.x;
	mov.u32 	%r610, _ZZ16sw_kernel_affineILi32ELi736EEvPKhiPiS1_S2_iS2_iiE17s_query_seq_sdata;
	mad.lo.s32 	%r611, %r609, 23, %r610;
	ld.shared.u8 	%r612, [%r611+18];
	add.s32 	%r613, %r26, %r612;
	mov.u32 	%r614, _ZZ16sw_kernel_affineILi32ELi736EEvPKhiPiS1_S2_iS2_iiE17s_blosum62_matrix;
	add.s32 	%r615, %r614, %r613;
	ld.shared.s8 	%r823, [%r615];
$L__BB54_82:
	ld.param.u32 	%r793, [_Z16sw_kernel_affineILi32ELi736EEvPKhiPiS1_S2_iS2_ii_param_8];
	ld.param.u32 	%r769, [_Z16sw_kernel_affineILi32ELi736EEvPKhiPiS1_S2_iS2_ii_param_7];
	setp.eq.s32 	%p64, %r21, 19;
	max.s16 	%rs268, %rs40, %rs63;
	max.s16 	%rs269, %rs17, %rs268;
	cvt.s32.s16 	%r616, %rs269;
	add.s32 	%r617, %r823, %r616;
	max.s32 	%r618, %r617, 0;
	cvt.u16.u32 	%rs356, %r618;
	sub.s32 	%r619, %r113, %r769;
	sub.s32 	%r620, %r114, %r793;
	max.s32 	%r621, %r619, %r620;
	max.s32 	%r622, %r621, 0;
	cvt.u16.u32 	%rs379, %r622;
	cvt.s32.s16 	%r623, %rs16;
	sub.s32 	%r624, %r623, %r769;
	cvt.s32.s16 	%r625, %rs62;
	sub.s32 	%r626, %r625, %r793;
	max.s32 	%r627, %r624, %r626;
	max.s32 	%r628, %r627, 0;
	cvt.u16.u32 	%rs402, %r628;
	cvt.s32.s16 	%r118, %r618;
	cvt.s32.s16 	%r119, %r622;
	cvt.s32.s16 	%r629, %r628;
	max.s32 	%r630, %r119, %r629;
	max.s32 	%r631, %r118, %r630;
	max.s32 	%r828, %r828, %r631;
	mov.u16 	%rs353, %rs13;
	mov.u16 	%rs354, %rs14;
	mov.u16 	%rs355, %rs15;
	mov.u16 	%rs376, %rs36;
	mov.u16 	%rs377, %rs37;
	mov.u16 	%rs378, %rs38;
	mov.u16 	%rs397, %rs11;
	mov.u16 	%rs399, %rs59;
	mov.u16 	%rs400, %rs60;
	mov.u16 	%rs401, %rs61;
	@%p64 bra 	$L__BB54_95;
	mov.b32 	%r824, -4;
	@%p27 bra 	$L__BB54_85;
	mov.u32 	%r633, %tid.x;
	mov.u32 	%r634, _ZZ16sw_kernel_affineILi32ELi736EEvPKhiPiS1_S2_iS2_iiE17s_query_seq_sdata;
	mad.lo.s32 	%r635, %r633, 23, %r634;
	ld.shared.u8 	%r636, [%r635+19];
	add.s32 	%r637, %r26, %r636;
	mov.u32 	%r638, _ZZ16sw_kernel_affineILi32ELi736EEvPKhiPiS1_S2_iS2_iiE17s_blosum62_matrix;
	add.s32 	%r639, %r638, %r637;
	ld.shared.s8 	%r824, [%r639];
$L__BB54_85:
	ld.param.u32 	%r794, [_Z16sw_kernel_affineILi32ELi736EEvPKhiPiS1_S2_iS2_ii_param_8];
	ld.param.u32 	%r770, [_Z16sw_kernel_affineILi32ELi736EEvPKhiPiS1_S2_iS2_ii_param_7];
	setp.eq.s32 	%p66, %r21, 20;
	max.s16 	%rs270, %rs39, %rs62;
	max.s16 	%rs271, %rs16, %rs270;
	cvt.s32.s16 	%r640, %rs271;
	add.s32 	%r641, %r824, %r640;
	max.s32 	%r642, %r641, 0;
	cvt.u16.u32 	%rs355, %r642;
	sub.s32 	%r643, %r118, %r770;
	sub.s32 	%r644, %r119, %r794;
	max.s32 	%r645, %r643, %r644;
	max.s32 	%r646, %r645, 0;
	cvt.u16.u32 	%rs378, %r646;
	cvt.s32.s16 	%r647, %rs15;
	sub.s32 	%r648, %r647, %r770;
	cvt.s32.s16 	%r649, %rs61;
	sub.s32 	%r650, %r649, %r794;
	max.s32 	%r651, %r648, %r650;
	max.s32 	%r652, %r651, 0;
	cvt.u16.u32 	%rs401, %r652;
	cvt.s32.s16 	%r123, %r642;
	cvt.s32.s16 	%r124, %r646;
	cvt.s32.s16 	%r653, %r652;
	max.s32 	%r654, %r124, %r653;
	max.s32 	%r655, %r123, %r654;
	max.s32 	%r828, %r828, %r655;
	mov.u16 	%rs353, %rs13;
	mov.u16 	%rs354, %rs14;
	mov.u16 	%rs376, %rs36;
	mov.u16 	%rs377, %rs37;
	mov.u16 	%rs397, %rs11;
	mov.u16 	%rs399, %rs59;
	mov.u16 	%rs400, %rs60;
	@%p66 bra 	$L__BB54_95;
	mov.b32 	%r825, -4;
	@%p27 bra 	$L__BB54_88;
	mov.u32 	%r657, %tid.x;
	mov.u32 	%r658, _ZZ16sw_kernel_affineILi32ELi736EEvPKhiPiS1_S2_iS2_iiE17s_query_seq_sdata;
	mad.lo.s32 	%r659, %r657, 23, %r658;
	ld.shared.u8 	%r660, [%r659+20];
	add.s32 	%r661, %r26, %r660;
	mov.u32 	%r662, _ZZ16sw_kernel_affineILi32ELi736EEvPKhiPiS1_S2_iS2_iiE17s_blosum62_matrix;
	add.s32 	%r663, %r662, %r661;
	ld.shared.s8 	%r825, [%r663];
$L__BB54_88:
	ld.param.u32 	%r795, [_Z16sw_kernel_affineILi32ELi736EEvPKhiPiS1_S2_iS2_ii_param_8];
	ld.param.u32 	%r771, [_Z16sw_kernel_affineILi32ELi736EEvPKhiPiS1_S2_iS2_ii_param_7];
	setp.eq.s32 	%p68, %r21, 21;
	max.s16 	%rs272, %rs38, %rs61;
	max.s16 	%rs273, %rs15, %rs272;
	cvt.s32.s16 	%r664, %rs273;
	add.s32 	%r665, %r825, %r664;
	max.s32 	%r666, %r665, 0;
	cvt.u16.u32 	%rs354, %r666;
	sub.s32 	%r667, %r123, %r771;
	sub.s32 	%r668, %r124, %r795;
	max.s32 	%r669, %r667, %r668;
	max.s32 	%r670, %r669, 0;
	cvt.u16.u32 	%rs377, %r670;
	cvt.s32.s16 	%r671, %rs14;
	sub.s32 	%r672, %r671, %r771;
	cvt.s32.s16 	%r673, %rs60;
	sub.s32 	%r674, %r673, %r795;
	max.s32 	%r675, %r672, %r674;
	max.s32 	%r676, %r675, 0;
	cvt.u16.u32 	%rs400, %r676;
	cvt.s32.s16 	%r128, %r666;
	cvt.s32.s16 	%r129, %r670;
	cvt.s32.s16 	%r677, %r676;
	max.s32 	%r678, %r129, %r677;
	max.s32 	%r679, %r128, %r678;
	max.s32 	%r828, %r828, %r679;
	mov.u16 	%rs353, %rs13;
	mov.u16 	%rs376, %rs36;
	mov.u16 	%rs397, %rs11;
	mov.u16 	%rs399, %rs59;
	@%p68 bra 	$L__BB54_95;
	mov.b32 	%r826, -4;
	@%p27 bra 	$L__BB54_91;
	mov.u32 	%r681, %tid.x;
	mov.u32 	%r682, _ZZ16sw_kernel_affineILi32ELi736EEvPKhiPiS1_S2_iS2_iiE17s_query_seq_sdata;
	mad.lo.s32 	%r683, %r681, 23, %r682;
	ld.shared.u8 	%r684, [%r683+21];
	add.s32 	%r685, %r26, %r684;
	mov.u32 	%r686, _ZZ16sw_kernel_affineILi32ELi736EEvPKhiPiS1_S2_iS2_iiE17s_blosum62_matrix;
	add.s32 	%r687, %r686, %r685;
	ld.shared.s8 	%r826, [%r687];
$L__BB54_91:
	ld.param.u32 	%r796, [_Z16sw_kernel_affineILi32ELi736EEvPKhiPiS1_S2_iS2_ii_param_8];
	ld.param.u32 	%r772, [_Z16sw_kernel_affineILi32ELi736EEvPKhiPiS1_S2_iS2_ii_param_7];
	setp.eq.s32 	%p70, %r21, 22;
	max.s16 	%rs274, %rs37, %rs60;
	max.s16 	%rs275, %rs14, %rs274;
	cvt.s32.s16 	%r688, %rs275;
	add.s32 	%r689, %r826, %r688;
	max.s32 	%r690, %r689, 0;
	cvt.u16.u32 	%rs353, %r690;
	sub.s32 	%r691, %r128, %r772;
	sub.s32 	%r692, %r129, %r796;
	max.s32 	%r693, %r691, %r692;
	max.s32 	%r694, %r693, 0;
	cvt.u16.u32 	%rs376, %r694;
	cvt.s32.s16 	%r695, %rs13;
	sub.s32 	%r696, %r695, %r772;
	cvt.s32.s16 	%r697, %rs59;
	sub.s32 	%r698, %r697, %r796;
	max.s32 	%r699, %r696, %r698;
	max.s32 	%r700, %r699, 0;
	cvt.u16.u32 	%rs399, %r700;
	cvt.s32.s16 	%r133, %r690;
	cvt.s32.s16 	%r134, %r694;
	cvt.s32.s16 	%r701, %r700;
	max.s32 	%r702, %r134, %r701;
	max.s32 	%r703, %r133, %r702;
	max.s32 	%r828, %r828, %r703;
	mov.u16 	%rs397, %rs11;
	@%p70 bra 	$L__BB54_95;
	mov.b32 	%r827, -4;
	@%p27 bra 	$L__BB54_94;
	mov.u32 	%r705, %tid.x;
	mov.u32 	%r706, _ZZ16sw_kernel_affineILi32ELi736EEvPKhiPiS1_S2_iS2_iiE17s_query_seq_sdata;
	mad.lo.s32 	%r707, %r705, 23, %r706;
	ld.shared.u8 	%r708, [%r707+22];
	add.s32 	%r709, %r26, %r708;
	mov.u32 	%r710, _ZZ16sw_kernel_affineILi32ELi736EEvPKhiPiS1_S2_iS2_iiE17s_blosum62_matrix;
	add.s32 	%r711, %r710, %r709;
	ld.shared.s8 	%r827, [%r711];
$L__BB54_94:
	ld.param.u32 	%r797, [_Z16sw_kernel_affineILi32ELi736EEvPKhiPiS1_S2_iS2_ii_param_8];
	ld.param.u32 	%r773, [_Z16sw_kernel_affineILi32ELi736EEvPKhiPiS1_S2_iS2_ii_param_7];
	max.s16 	%rs276, %rs36, %rs59;
	max.s16 	%rs277, %rs13, %rs276;
	cvt.s32.s16 	%r712, %rs277;
	add.s32 	%r713, %r827, %r712;
	max.s32 	%r714, %r713, 0;
	cvt.u16.u32 	%rs150, %r714;
	sub.s32 	%r715, %r133, %r773;
	sub.s32 	%r716, %r134, %r797;
	max.s32 	%r717, %r715, %r716;
	max.s32 	%r718, %r717, 0;
	cvt.u16.u32 	%rs375, %r718;
	cvt.s32.s16 	%r719, %rs352;
	sub.s32 	%r720, %r719, %r773;
	cvt.s32.s16 	%r721, %rs398;
	sub.s32 	%r722, %r721, %r797;
	max.s32 	%r723, %r720, %r722;
	max.s32 	%r724, %r723, 0;
	cvt.u16.u32 	%rs398, %r724;
	cvt.s32.s16 	%r725, %r714;
	cvt.s32.s16 	%r726, %r718;
	cvt.s32.s16 	%r727, %r724;
	max.s32 	%r728, %r726, %r727;
	max.s32 	%r729, %r725, %r728;
	max.s32 	%r828, %r828, %r729;
	mov.u16 	%rs352, %rs150;
	mov.u16 	%rs397, %rs11;
$L__BB54_95:
	add.s32 	%r803, %r803, 1;
	add.s64 	%rd46, %rd46, 1;
	setp.ne.s32 	%p72, %r803, -1;
	@%p72 bra 	$L__BB54_25;
$L__BB54_96:
	mov.u32 	%r142, %tid.x;
	shl.b32 	%r730, %r142, 2;
	mov.u32 	%r731, _ZZ16sw_kernel_affineILi32ELi736EEvPKhiPiS1_S2_iS2_iiE17s_reduction_array;
	add.s32 	%r143, %r731, %r730;
	st.shared.u32 	[%r143], %r828;
	bar.warp.sync 	-1;
	setp.gt.u32 	%p73, %r142, 15;
	@%p73 bra 	$L__BB54_98;
	ld.shared.u32 	%r732, [%r143];
	ld.shared.u32 	%r733, [%r143+64];
	max.s32 	%r734, %r732, %r733;
	st.shared.u32 	[%r143], %r734;
$L__BB54_98:
	bar.warp.sync 	-1;
	setp.gt.u32 	%p74, %r142, 7;
	@%p74 bra 	$L__BB54_100;
	ld.shared.u32 	%r735, [%r143];
	ld.shared.u32 	%r736, [%r143+32];
	max.s32 	%r737, %r735, %r736;
	st.shared.u32 	[%r143], %r737;
$L__BB54_100:
	bar.warp.sync 	-1;
	setp.gt.u32 	%p75, %r142, 3;
	@%p75 bra 	$L__BB54_102;
	ld.shared.u32 	%r738, [%r143];
	ld.shared.u32 	%r739, [%r143+16];
	max.s32 	%r740, %r738, %r739;
	st.shared.u32 	[%r143], %r740;
$L__BB54_102:
	bar.warp.sync 	-1;
	setp.gt.u32 	%p76, %r142, 1;
	@%p76 bra 	$L__BB54_104;
	ld.shared.u32 	%r741, [%r143];
	ld.shared.u32 	%r742, [%r143+8];
	max.s32 	%r743, %r741, %r742;
	st.shared.u32 	[%r143], %r743;
$L__BB54_104:
	bar.warp.sync 	-1;
	setp.ne.s32 	%p77, %r142, 0;
	@%p77 bra 	$L__BB54_106;
	ld.shared.u32 	%r744, [%r143];
	ld.shared.u32 	%r745, [_ZZ16sw_kernel_affineILi32ELi736EEvPKhiPiS1_S2_iS2_iiE17s_reduction_array+4];
	max.s32 	%r746, %r744, %r745;
	st.shared.u32 	[%r143], %r746;
$L__BB54_106:
	setp.ne.s32 	%p78, %r142, 0;
	bar.warp.sync 	-1;
	@%p78 bra 	$L__BB54_108;
	ld.param.u64 	%rd42, [_Z16sw_kernel_affineILi32ELi736EEvPKhiPiS1_S2_iS2_ii_param_6];
	mov.u32 	%r747, %ctaid.x;
	ld.shared.u32 	%r748, [_ZZ16sw_kernel_affineILi32ELi736EEvPKhiPiS1_S2_iS2_iiE17s_reduction_array];
	cvta.to.global.u64 	%rd37, %rd42;
	mul.wide.u32 	%rd38, %r747, 4;
	add.s64 	%rd39, %rd37, %rd38;
	st.global.u32 	[%rd39], %r748;
$L__BB54_108:
	bar.sync 	0;
$L__BB54_109:
	ret;

}
	// .globl	_Z16sw_kernel_affineILi32ELi768EEvPKhiPiS1_S2_iS2_ii
.visible .entry _Z16sw_kernel_affineILi32ELi768EEvPKhiPiS1_S2_iS2_ii(
	.param .u64 .ptr .align 1 _Z16sw_kernel_affineILi32ELi768EEvPKhiPiS1_S2_iS2_ii_param_0,
	.param .u32 _Z16sw_kernel_affineILi32ELi768EEvPKhiPiS1_S2_iS2_ii_param_1,
	.param .u64 .ptr .align 1 _Z16sw_kernel_affineILi32ELi768EEvPKhiPiS1_S2_iS2_ii_param_2,
	.param .u64 .ptr .align 1 _Z16sw_kernel_affineILi32ELi768EEvPKhiPiS1_S2_iS2_ii_param_3,
	.param .u64 .ptr .align 1 _Z16sw_kernel_affineILi32ELi768EEvPKhiPiS1_S2_iS2_ii_param_4,
	.param .u32 _Z16sw_kernel_affineILi32ELi768EEvPKhiPiS1_S2_iS2_ii_param_5,
	.param .u64 .ptr .align 1 _Z16sw_kernel_affineILi32ELi768EEvPKhiPiS1_S2_iS2_ii_param_6,
	.param .u32 _Z16sw_kernel_affineILi32ELi768EEvPKhiPiS1_S2_iS2_ii_param_7,
	.param .u32 _Z16sw_kernel_affineILi32ELi768EEvPKhiPiS1_S2_iS2_ii_param_8
)
{
	.reg .pred 	%p<81>;
	.reg .b16 	%rs<438>;
	.reg .b32 	%r<862>;
	.reg .b64 	%rd<47>;
	// demoted variable
	.shared .align 1 .b8 _ZZ16sw_kernel_affineILi32ELi768EEvPKhiPiS1_S2_iS2_iiE17s_blosum62_matrix[400];
	// demoted variable
	.shared .align 1 .b8 _ZZ16sw_kernel_affineILi32ELi768EEvPKhiPiS1_S2_iS2_iiE17s_query_seq_sdata[768];
	// demoted variable
	.shared .align 4 .b8 _ZZ16sw_kernel_affineILi32ELi768EEvPKhiPiS1_S2_iS2_iiE17s_reduction_array[128];
	ld.param.u64 	%rd19, [_Z16sw_kernel_affineILi32ELi768EEvPKhiPiS1_S2_iS2_ii_param_0];
	ld.param.u32 	%r149, [_Z16sw_kernel_affineILi32ELi768EEvPKhiPiS1_S2_iS2_ii_param_1];
	ld.param.u64 	%rd15, [_Z16sw_kernel_affineILi32ELi768EEvPKhiPiS1_S2_iS2_ii_param_2];
	ld.param.u64 	%rd16, [_Z16sw_kernel_affineILi32ELi768EEvPKhiPiS1_S2_iS2_ii_param_3];
	ld.param.u64 	%rd17, [_Z16sw_kernel_affineILi32ELi768EEvPKhiPiS1_S2_iS2_ii_param_4];
	ld.param.u32 	%r152, [_Z16sw_kernel_affineILi32ELi768EEvPKhiPiS1_S2_iS2_ii_param_5];
	ld.param.u64 	%rd18, [_Z16sw_kernel_affineILi32ELi768EEvPKhiPiS1_S2_iS2_ii_param_6];
	cvta.to.global.u64 	%rd1, %rd19;
	cvta.to.global.u64 	%rd2, %rd18;
	mov.u32 	%r1, %ctaid.x;
	setp.ge.s32 	%p1, %r1, %r152;
	@%p1 bra 	$L__BB55_112;
	cvta.to.global.u64 	%rd20, %rd15;
	cvta.to.global.u64 	%rd21, %rd17;
	mul.wide.u32 	%rd22, %r1, 4;
	add.s64 	%rd23, %rd20, %rd22;
	ld.global.u32 	%r153, [%rd23];
	mul.wide.s32 	%rd24, %r153, 4;
	add.s64 	%rd25, %rd21, %rd24;
	ld.global.u32 	%r154, [%rd25+-4];
	ld.global.u32 	%r155, [%rd25];
	not.b32 	%r156, %r154;
	add.s32 	%r4, %r155, %r156;
	setp.ne.s32 	%p2, %r149, 0;
	setp.ne.s32 	%p3, %r4, 0;
	and.pred  	%p4, %p2, %p3;
	setp.lt.s32 	%p5, %r149, 769;
	and.pred  	%p6, %p5, %p4;
	setp.le.s32 	%p7, %r154, %r155;
	and.pred  	%p8, %p6, %p7;
	@%p8 bra 	$L__BB55_3;
	add.s64 	%rd41, %rd2, %rd22;
	mov.b32 	%r778, -1;
	st.global.u32 	[%rd41], %r778;
	bra.uni 	$L__BB55_112;
$L__BB55_3:
	mov.u32 	%r5, %tid.x;
	setp.gt.u32 	%p9, %r5, 399;
	@%p9 bra 	$L__BB55_6;
	cvt.u64.u32 	%rd26, %r5;
	mov.u64 	%rd27, blosum62_matrix_cuda_global;
	add.s64 	%rd44, %rd27, %rd26;
	mov.u32 	%r157, _ZZ16sw_kernel_affineILi32ELi768EEvPKhiPiS1_S2_iS2_iiE17s_blosum62_matrix;
	mov.u32 	%r832, %r5;
$L__BB55_5:
	ld.global.u8 	%rs231, [%rd44];
	add.s32 	%r158, %r157, %r832;
	st.shared.u8 	[%r158], %rs231;
	add.s32 	%r15, %r832, 32;
	add.s64 	%rd44, %rd44, 32;
	setp.lt.u32 	%p10, %r832, 368;
	mov.u32 	%r832, %r15;
	@%p10 bra 	$L__BB55_5;
$L__BB55_6:
	setp.gt.u32 	%p11, %r5, 767;
	@%p11 bra 	$L__BB55_23;
	max.u32 	%r159, %r5, 736;
	sub.s32 	%r160, %r159, %r5;
	add.s32 	%r6, %r160, 31;
	and.b32  	%r161, %r6, 96;
	setp.eq.s32 	%p12, %r161, 96;
	mov.u32 	%r831, %r5;
	@%p12 bra 	$L__BB55_12;
	cvt.u64.u32 	%rd28, %r5;
	add.s64 	%rd43, %rd1, %rd28;
	shr.u32 	%r162, %r6, 5;
	add.s32 	%r163, %r162, 1;
	and.b32  	%r164, %r163, 3;
	neg.s32 	%r829, %r164;
	mov.u32 	%r165, _ZZ16sw_kernel_affineILi32ELi768EEvPKhiPiS1_S2_iS2_iiE17s_query_seq_sdata;
	mov.u32 	%r831, %r5;
$L__BB55_9:
	.pragma "nounroll";
	setp.ge.s32 	%p13, %r831, %r149;
	mov.b16 	%rs289, 0;
	@%p13 bra 	$L__BB55_11;
	ld.global.u8 	%rs289, [%rd43];
$L__BB55_11:
	add.s32 	%r166, %r165, %r831;
	st.shared.u8 	[%r166], %rs289;
	add.s32 	%r831, %r831, 32;
	add.s64 	%rd43, %rd43, 32;
	add.s32 	%r829, %r829, 1;
	setp.ne.s32 	%p14, %r829, 0;
	@%p14 bra 	$L__BB55_9;
$L__BB55_12:
	setp.lt.u32 	%p15, %r6, 96;
	@%p15 bra 	$L__BB55_23;
	add.s32 	%r833, %r831, 64;
	cvt.u64.u32 	%rd29, %r831;
	add.s64 	%rd30, %rd29, %rd1;
	add.s64 	%rd45, %rd30, 64;
	mov.u32 	%r167, _ZZ16sw_kernel_affineILi32ELi768EEvPKhiPiS1_S2_iS2_iiE17s_query_seq_sdata;
$L__BB55_14:
	add.s32 	%r17, %r833, -64;
	setp.ge.s32 	%p16, %r17, %r149;
	mov.b16 	%rs290, 0;
	@%p16 bra 	$L__BB55_16;
	ld.global.u8 	%rs290, [%rd45+-64];
$L__BB55_16:
	add.s32 	%r168, %r167, %r833;
	add.s32 	%r18, %r168, 96;
	st.shared.u8 	[%r168+-64], %rs290;
	add.s32 	%r169, %r17, 32;
	setp.ge.s32 	%p17, %r169, %r149;
	mov.b16 	%rs291, 0;
	@%p17 bra 	$L__BB55_18;
	ld.global.u8 	%rs291, [%rd45+-32];
$L__BB55_18:
	st.shared.u8 	[%r18+-128], %rs291;
	setp.ge.s32 	%p18, %r833, %r149;
	mov.b16 	%rs292, 0;
	@%p18 bra 	$L__BB55_20;
	ld.global.u8 	%rs292, [%rd45];
$L__BB55_20:
	st.shared.u8 	[%r18+-96], %rs292;
	add.s32 	%r19, %r833, 32;
	setp.ge.s32 	%p19, %r19, %r149;
	mov.b16 	%rs293, 0;
	@%p19 bra 	$L__BB55_22;
	ld.global.u8 	%rs293, [%rd45+32];
$L__BB55_22:
	st.shared.u8 	[%r18+-64], %rs293;
	add.s32 	%r833, %r833, 128;
	add.s64 	%rd45, %rd45, 128;
	add.s32 	%r170, %r19, -96;
	setp.lt.u32 	%p20, %r170, 640;
	@%p20 bra 	$L__BB55_14;
$L__BB55_23:
	setp.lt.s32 	%p21, %r4, 1;
	mov.b32 	%r860, 0;
	@%p21 bra 	$L__BB55_99;
	ld.param.u32 	%r804, [_Z16sw_kernel_affineILi32ELi768EEvPKhiPiS1_S2_iS2_ii_param_8];
	ld.param.u32 	%r779, [_Z16sw_kernel_affineILi32ELi768EEvPKhiPiS1_S2_iS2_ii_param_7];
	cvt.s64.s32 	%rd31, %r154;
	mul.lo.s32 	%r173, %r5, 24;
	max.s32 	%r174, %r149, %r173;
	sub.s32 	%r21, %r174, %r173;
	min.s32 	%r175, %r779, %r804;
	neg.s32 	%r176, %r175;
	max.s32 	%r177, %r176, 0;
	cvt.u16.u32 	%rs11, %r177;
	cvt.s32.s16 	%r22, %r177;
	sub.s32 	%r834, %r154, %r155;
	cvta.to.global.u64 	%rd32, %rd16;
	add.s64 	%rd33, %rd31, %rd32;
	add.s64 	%rd46, %rd33, 1;
	mov.b32 	%r860, 0;
	mov.b16 	%rs366, 0;
	mov.u64 	%rd35, char_to_uint;
	mov.u16 	%rs367, %rs366;
	mov.u16 	%rs368, %rs366;
	mov.u16 	%rs369, %rs366;
	mov.u16 	%rs370, %rs366;
	mov.u16 	%rs371, %rs366;
	mov.u16 	%rs372, %rs366;
	mov.u16 	%rs373, %rs366;
	mov.u16 	%rs374, %rs366;
	mov.u16 	%rs375, %rs366;
	mov.u16 	%rs376, %rs366;
	mov.u16 	%rs377, %rs366;
	mov.u16 	%rs378, %rs366;
	mov.u16 	%rs379, %rs366;
	mov.u16 	%rs380, %rs366;
	mov.u16 	%rs381, %rs366;
	mov.u16 	%rs382, %rs366;
	mov.u16 	%rs383, %rs366;
	mov.u16 	%rs384, %rs366;
	mov.u16 	%rs385, %rs366;
	mov.u16 	%rs386, %rs366;
	mov.u16 	%rs387, %rs366;
	mov.u16 	%rs388, %rs366;
	mov.u16 	%rs389, %rs366;
	mov.u16 	%rs390, %rs366;
	mov.u16 	%rs391, %rs366;
	mov.u16 	%rs392, %rs366;
	mov.u16 	%rs393, %rs366;
	mov.u16 	%rs394, %rs366;
	mov.u16 	%rs395, %rs366;
	mov.u16 	%rs396, %rs366;
	mov.u16 	%rs397, %rs366;
	mov.u16 	%rs398, %rs366;
	mov.u16 	%rs399, %rs366;
	mov.u16 	%rs400, %rs366;
	mov.u16 	%rs401, %rs366;
	mov.u16 	%rs402, %rs366;
	mov.u16 	%rs403, %rs366;
	mov.u16 	%rs404, %rs366;
	mov.u16 	%rs405, %rs366;
	mov.u16 	%rs406, %rs366;
	mov.u16 	%rs407, %rs366;
	mov.u16 	%rs408, %rs366;
	mov.u16 	%rs409, %rs366;
	mov.u16 	%rs410, %rs366;
	mov.u16 	%rs411, %rs366;
	mov.u16 	%rs412, %rs366;
	mov.u16 	%rs413, %rs366;
	mov.u16 	%rs414, %rs366;
	mov.u16 	%rs415, %rs366;
	mov.u16 	%rs416, %rs366;
	mov.u16 	%rs417, %rs366;
	mov.u16 	%rs418, %rs366;
	mov.u16 	%rs419, %rs366;
	mov.u16 	%rs420, %rs366;
	mov.u16 	%rs421, %rs366;
	mov.u16 	%rs422, %rs366;
	mov.u16 	%rs423, %rs366;
	mov.u16 	%rs424, %rs366;
	mov.u16 	%rs425, %rs366;
	mov.u16 	%rs426, %rs366;
	mov.u16 	%rs427, %rs366;
	mov.u16 	%rs428, %rs366;
	mov.u16 	%rs429, %rs366;
	mov.u16 	%rs430, %rs366;
	mov.u16 	%rs431, %rs366;
	mov.u16 	%rs432, %rs366;
	mov.u16 	%rs433, %rs366;
	mov.u16 	%rs434, %rs366;
	mov.u16 	%rs435, %rs366;
	mov.u16 	%rs436, %rs366;
	mov.u16 	%rs437, %rs366;
$L__BB55_25:
	mov.u16 	%rs83, %rs437;
	mov.u16 	%rs82, %rs436;
	mov.u16 	%rs81, %rs435;
	mov.u16 	%rs80, %rs434;
	mov.u16 	%rs79, %rs433;
	mov.u16 	%rs78, %rs432;
	mov.u16 	%rs77, %rs431;
	mov.u16 	%rs76, %rs430;
	mov.u16 	%rs75, %rs429;
	mov.u16 	%rs74, %rs428;
	mov.u16 	%rs73, %rs427;
	mov.u16 	%rs72, %rs426;
	mov.u16 	%rs71, %rs425;
	mov.u16 	%rs70, %rs424;
	mov.u16 	%rs69, %rs423;
	mov.u16 	%rs68, %rs422;
	mov.u16 	%rs67, %rs421;
	mov.u16 	%rs66, %rs420;
	mov.u16 	%rs65, %rs419;
	mov.u16 	%rs64, %rs418;
	mov.u16 	%rs63, %rs417;
	mov.u16 	%rs62, %rs416;
	mov.u16 	%rs61, %rs415;
	mov.u16 	%rs59, %rs413;
	mov.u16 	%rs58, %rs412;
	mov.u16 	%rs57, %rs411;
	mov.u16 	%rs56, %rs410;
	mov.u16 	%rs55, %rs409;
	mov.u16 	%rs54, %rs408;
	mov.u16 	%rs53, %rs407;
	mov.u16 	%rs52, %rs406;
	mov.u16 	%rs51, %rs405;
	mov.u16 	%rs50, %rs404;
	mov.u16 	%rs49, %rs403;
	mov.u16 	%rs48, %rs402;
	mov.u16 	%rs47, %rs401;
	mov.u16 	%rs46, %rs400;
	mov.u16 	%rs45, %rs399;
	mov.u16 	%rs44, %rs398;
	mov.u16 	%rs43, %rs397;
	mov.u16 	%rs42, %rs396;
	mov.u16 	%rs41, %rs395;
	mov.u16 	%rs40, %rs394;
	mov.u16 	%rs39, %rs393;
	mov.u16 	%rs38, %rs392;
	mov.u16 	%rs37, %rs391;
	mov.u16 	%rs35, %rs389;
	mov.u16 	%rs34, %rs388;
	mov.u16 	%rs33, %rs387;
	mov.u16 	%rs32, %rs386;
	mov.u16 	%rs31, %rs385;
	mov.u16 	%rs30, %rs384;
	mov.u16 	%rs29, %rs383;
	mov.u16 	%rs28, %rs382;
	mov.u16 	%rs27, %rs381;
	mov.u16 	%rs26, %rs380;
	mov.u16 	%rs25, %rs379;
	mov.u16 	%rs24, %rs378;
	mov.u16 	%rs23, %rs377;
	mov.u16 	%rs22, %rs376;
	mov.u16 	%rs21, %rs375;
	mov.u16 	%rs20, %rs374;
	mov.u16 	%rs19, %rs373;
	mov.u16 	%rs18, %rs372;
	mov.u16 	%rs17, %rs371;
	mov.u16 	%rs16, %rs370;
	mov.u16 	%rs15, %rs369;
	mov.u16 	%rs14, %rs368;
	mov.u16 	%rs13, %rs367;
	setp.eq.s32 	%p22, %r21, 0;
	mov.u32 	%r178, %tid.x;
	setp.eq.s32 	%p23, %r178, 0;
	cvt.u32.u16 	%r179, %rs366;
	shfl.sync.up.b32	%r180|%p24, %r179, 1, 0, -1;
	cvt.u16.u32 	%rs238, %r180;
	cvt.u32.u16 	%r181, %rs390;
	shfl.sync.up.b32	%r182|%p25, %r181, 1, 0, -1;
	cvt.u16.u32 	%rs239, %r182;
	cvt.u32.u16 	%r183, %rs414;
	shfl.sync.up.b32	%r184|%p26, %r183, 1, 0, -1;
	cvt.u16.u32 	%rs240, %r184;
	selp.b16 	%rs84, 0, %rs238, %p23;
	selp.b16 	%rs85, 0, %rs239, %p23;
	selp.b16 	%rs86, 0, %rs240, %p23;
	ld.global.s8 	%rd34, [%rd46];
	add.s64 	%rd36, %rd35, %rd34;
	ld.const.u8 	%rs87, [%rd36];
	mul.wide.u16 	%r26, %rs87, 20;
	@%p22 bra 	$L__BB55_98;
	setp.gt.u16 	%p27, %rs87, 19;
	mov.b32 	%r836, -4;
	@%p27 bra 	$L__BB55_28;
	mov.u32 	%r186, %tid.x;
	mov.u32 	%r187, _ZZ16sw_kernel_affineILi32ELi768EEvPKhiPiS1_S2_iS2_iiE17s_query_seq_sdata;
	mad.lo.s32 	%r188, %r186, 24, %r187;
	ld.shared.u8 	%r189, [%r188];
	add.s32 	%r190, %r26, %r189;
	mov.u32 	%r191, _ZZ16sw_kernel_affineILi32ELi768EEvPKhiPiS1_S2_iS2_iiE17s_blosum62_matrix;
	add.s32 	%r192, %r191, %r190;
	ld.shared.s8 	%r836, [%r192];
$L__BB55_28:
	ld.param.u32 	%r805, [_Z16sw_kernel_affineILi32ELi768EEvPKhiPiS1_S2_iS2_ii_param_8];
	ld.param.u32 	%r780, [_Z16sw_kernel_affineILi32ELi768EEvPKhiPiS1_S2_iS2_ii_param_7];
	setp.eq.s32 	%p28, %r21, 1;
	max.s16 	%rs241, %rs85, %rs86;
	max.s16 	%rs242, %rs84, %rs241;
	cvt.s32.s16 	%r193, %rs242;
	add.s32 	%r194, %r836, %r193;
	max.s32 	%r195, %r194, 0;
	cvt.u16.u32 	%rs389, %r195;
	cvt.s32.s16 	%r196, %rs35;
	sub.s32 	%r197, %r196, %r780;
	cvt.s32.s16 	%r198, %rs83;
	sub.s32 	%r199, %r198, %r805;
	max.s32 	%r200, %r197, %r199;
	max.s32 	%r201, %r200, 0;
	cvt.u16.u32 	%rs437, %r201;
	cvt.s32.s16 	%r29, %r195;
	cvt.s32.s16 	%r202, %r201;
	max.s32 	%r203, %r22, %r202;
	max.s32 	%r204, %r29, %r203;
	max.s32 	%r860, %r860, %r204;
	mov.u16 	%rs367, %rs13;
	mov.u16 	%rs368, %rs14;
	mov.u16 	%rs369, %rs15;
	mov.u16 	%rs370, %rs16;
	mov.u16 	%rs371, %rs17;
	mov.u16 	%rs372, %rs18;
	mov.u16 	%rs373, %rs19;
	mov.u16 	%rs374, %rs20;
	mov.u16 	%rs375, %rs21;
	mov.u16 	%rs376, %rs22;
	mov.u16 	%rs377, %rs23;
	mov.u16 	%rs378, %rs24;
	mov.u16 	%rs379, %rs25;
	mov.u16 	%rs380, %rs26;
	mov.u16 	%rs381, %rs27;
	mov.u16 	%rs382, %rs28;
	mov.u16 	%rs383, %rs29;
	mov.u16 	%rs384, %rs30;
	mov.u16 	%rs385, %rs31;
	mov.u16 	%rs386, %rs32;
	mov.u16 	%rs387, %rs33;
	mov.u16 	%rs388, %rs34;
	mov.u16 	%rs391, %rs37;
	mov.u16 	%rs392, %rs38;
	mov.u16 	%rs393, %rs39;
	mov.u16 	%rs394, %rs40;
	mov.u16 	%rs395, %rs41;
	mov.u16 	%rs396, %rs42;
	mov.u16 	%rs397, %rs43;
	mov.u16 	%rs398, %rs44;
	mov.u16 	%rs399, %rs45;
	mov.u16 	%rs400, %rs46;
	mov.u16 	%rs401, %rs47;
	mov.u16 	%rs402, %rs48;
	mov.u16 	%rs403, %rs49;
	mov.u16 	%rs404, %rs50;
	mov.u16 	%rs405, %rs51;
	mov.u16 	%rs406, %rs52;
	mov.u16 	%rs407, %rs53;
	mov.u16 	%rs408, %rs54;
	mov.u16 	%rs409, %rs55;
	mov.u16 	%rs410, %rs56;
	mov.u16 	%rs411, %rs57;
	mov.u16 	%rs412, %rs58;
	mov.u16 	%rs413, %rs11;
	mov.u16 	%rs415, %rs61;
	mov.u16 	%rs416, %rs62;
	mov.u16 	%rs417, %rs63;
	mov.u16 	%rs418, %rs64;
	mov.u16 	%rs419, %rs65;
	mov.u16 	%rs420, %rs66;
	mov.u16 	%rs421, %rs67;
	mov.u16 	%rs422, %rs68;
	mov.u16 	%rs423, %rs69;
	mov.u16 	%rs424, %rs70;
	mov.u16 	%rs425, %rs71;
	mov.u16 	%rs426, %rs72;
	mov.u16 	%rs427, %rs73;
	mov.u16 	%rs428, %rs74;
	mov.u16 	%rs429, %rs75;
	mov.u16 	%rs430, %rs76;
	mov.u16 	%rs431, %rs77;
	mov.u16 	%rs432, %rs78;
	mov.u16 	%rs433, %rs79;
	mov.u16 	%rs434, %rs80;
	mov.u16 	%rs435, %rs81;
	mov.u16 	%rs436, %rs82;
	@%p28 bra 	$L__BB55_98;
	mov.b32 	%r837, -4;
	@%p27 bra 	$L__BB55_31;
	mov.u32 	%r206, %tid.x;
	mov.u32 	%r207, _ZZ16sw_kernel_affineILi32ELi768EEvPKhiPiS1_S2_iS2_iiE17s_query_seq_sdata;
	mad.lo.s32 	%r208, %r206, 24, %r207;
	ld.shared.u8 	%r209, [%r208+1];
	add.s32 	%r210, %r26, %r209;
	mov.u32 	%r211, _ZZ16sw_kernel_affineILi32ELi768EEvPKhiPiS1_S2_iS2_iiE17s_blosum62_matrix;
	add.s32 	%r212, %r211, %r210;
	ld.shared.s8 	%r837, [%r212];
$L__BB55_31:
	ld.param.u32 	%r806, [_Z16sw_kernel_affineILi32ELi768EEvPKhiPiS1_S2_iS2_ii_param_8];
	ld.param.u32 	%r781, [_Z16sw_kernel_affineILi32ELi768EEvPKhiPiS1_S2_iS2_ii_param_7];
	setp.eq.s32 	%p30, %r21, 2;
	max.s16 	%rs243, %rs59, %rs83;
	max.s16 	%rs244, %rs35, %rs243;
	cvt.s32.s16 	%r213, %rs244;
	add.s32 	%r214, %r837, %r213;
	max.s32 	%r215, %r214, 0;
	cvt.u16.u32 	%rs388, %r215;
	sub.s32 	%r216, %r29, %r781;
	sub.s32 	%r217, %r22, %r806;
	max.s32 	%r218, %r216, %r217;
	max.s32 	%r219, %r218, 0;
	cvt.u16.u32 	%rs412, %r219;
	cvt.s32.s16 	%r220, %rs34;
	sub.s32 	%r221, %r220, %r781;
	cvt.s32.s16 	%r222, %rs82;
	sub.s32 	%r223, %r222, %r806;
	max.s32 	%r224, %r221, %r223;
	max.s32 	%r225, %r224, 0;
	cvt.u16.u32 	%rs436, %r225;
	cvt.s32.s16 	%r33, %r215;
	cvt.s32.s16 	%r34, %r219;
	cvt.s32.s16 	%r226, %r225;
	max.s32 	%r227, %r34, %r226;
	max.s32 	%r228, %r33, %r227;
	max.s32 	%r860, %r860, %r228;
	mov.u16 	%rs367, %rs13;
	mov.u16 	%rs368, %rs14;
	mov.u16 	%rs369, %rs15;
	mov.u16 	%rs370, %rs16;
	mov.u16 	%rs371, %rs17;
	mov.u16 	%rs372, %rs18;
	mov.u16 	%rs373, %rs19;
	mov.u16 	%rs374, %rs20;
	mov.u16 	%rs375, %rs21;
	mov.u16 	%rs376, %rs22;
	mov.u16 	%rs377, %rs23;
	mov.u16 	%rs378, %rs24;
	mov.u16 	%rs379, %rs25;
	mov.u16 	%rs380, %rs26;
	mov.u16 	%rs381, %rs27;
	mov.u16 	%rs382, %rs28;
	mov.u16 	%rs383, %rs29;
	mov.u16 	%rs384, %rs30;
	mov.u16 	%rs385, %rs31;
	mov.u16 	%rs386, %rs32;
	mov.u16 	%rs387, %rs33;
	mov.u16 	%rs391, %rs37;
	mov.u16 	%rs392, %rs38;
	mov.u16 	%rs393, %rs39;
	mov.u16 	%rs394, %rs40;
	mov.u16 	%rs395, %rs41;
	mov.u16 	%rs396, %rs42;
	mov.u16 	%rs397, %rs43;
	mov.u16 	%rs398, %rs44;
	mov.u16 	%rs399, %rs45;
	mov.u16 	%rs400, %rs46;
	mov.u16 	%rs401, %rs47;
	mov.u16 	%rs402, %rs48;
	mov.u16 	%rs403, %rs49;
	mov.u16 	%rs404, %rs50;
	mov.u16 	%rs405, %rs51;
	mov.u16 	%rs406, %rs52;
	mov.u16 	%rs407, %rs53;
	mov.u16 	%rs408, %rs54;
	mov.u16 	%rs409, %rs55;
	mov.u16 	%rs410, %rs56;
	mov.u16 	%rs411, %rs57;
	mov.u16 	%rs413, %rs11;
	mov.u16 	%rs415, %rs61;
	mov.u16 	%rs416, %rs62;
	mov.u16 	%rs417, %rs63;
	mov.u16 	%rs418, %rs64;
	mov.u16 	%rs419, %rs65;
	mov.u16 	%rs420, %rs66;
	mov.u16 	%rs421, %rs67;
	mov.u16 	%rs422, %rs68;
	mov.u16 	%rs423, %rs69;
	mov.u16 	%rs424, %rs70;
	mov.u16 	%rs425, %rs71;
	mov.u16 	%rs426, %rs72;
	mov.u16 	%rs427, %rs73;
	mov.u16 	%rs428, %rs74;
	mov.u16 	%rs429, %rs75;
	mov.u16 	%rs430, %rs76;
	mov.u16 	%rs431, %rs77;
	mov.u16 	%rs432, %rs78;
	mov.u16 	%rs433, %rs79;
	mov.u16 	%rs434, %rs80;
	mov.u16 	%rs435, %rs81;
	@%p30 bra 	$L__BB55_98;
	mov.b32 	%r838, -4;
	@%p27 bra 	$L__BB55_34;
	mov.u32 	%r230, %tid.x;
	mov.u32 	%r231, _ZZ16sw_kernel_affineILi32ELi768EEvPKhiPiS1_S2_iS2_iiE17s_query_seq_sdata;
	mad.lo.s32 	%r232, %r230, 24, %r231;
	ld.shared.u8 	%r233, [%r232+2];
	add.s32 	%r234, %r26, %r233;
	mov.u32 	%r235, _ZZ16sw_kernel_affineILi32ELi768EEvPKhiPiS1_S2_iS2_iiE17s_blosum62_matrix;
	add.s32 	%r236, %r235, %r234;
	ld.shared.s8 	%r838, [%r236];
$L__BB55_34:
	ld.param.u32 	%r807, [_Z16sw_kernel_affineILi32ELi768EEvPKhiPiS1_S2_iS2_ii_param_8];
	ld.param.u32 	%r782, [_Z16sw_kernel_affineILi32ELi768EEvPKhiPiS1_S2_iS2_ii_param_7];
	setp.eq.s32 	%p32, %r21, 3;
	max.s16 	%rs245, %rs58, %rs82;
	max.s16 	%rs246, %rs34, %rs245;
	cvt.s32.s16 	%r237, %rs246;
	add.s32 	%r238, %r838, %r237;
	max.s32 	%r239, %r238, 0;
	cvt.u16.u32 	%rs387, %r239;
	sub.s32 	%r240, %r33, %r782;
	sub.s32 	%r241, %r34, %r807;
	max.s32 	%r242, %r240, %r241;
	max.s32 	%r243, %r242, 0;
	cvt.u16.u32 	%rs411, %r243;
	cvt.s32.s16 	%r244, %rs33;
	sub.s32 	%r245, %r244, %r782;
	cvt.s32.s16 	%r246, %rs81;
	sub.s32 	%r247, %r246, %r807;
	max.s32 	%r248, %r245, %r247;
	max.s32 	%r249, %r248, 0;
	cvt.u16.u32 	%rs435, %r249;
	cvt.s32.s16 	%r38, %r239;
	cvt.s32.s16 	%r39, %r243;
	cvt.s32.s16 	%r250, %r249;
	max.s32 	%r251, %r39, %r250;
	max.s32 	%r252, %r38, %r251;
	max.s32 	%r860, %r860, %r252;
	mov.u16 	%rs367, %rs13;
	mov.u16 	%rs368, %rs14;
	mov.u16 	%rs369, %rs15;
	mov.u16 	%rs370, %rs16;
	mov.u16 	%rs371, %rs17;
	mov.u16 	%rs372, %rs18;
	mov.u16 	%rs373, %rs19;
	mov.u16 	%rs374, %rs20;
	mov.u16 	%rs375, %rs21;
	mov.u16 	%rs376, %rs22;
	mov.u16 	%rs377, %rs23;
	mov.u16 	%rs378, %rs24;
	mov.u16 	%rs379, %rs25;
	mov.u16 	%rs380, %rs26;
	mov.u16 	%rs381, %rs27;
	mov.u16 	%rs382, %rs28;
	mov.u16 	%rs383, %rs29;
	mov.u16 	%rs384, %rs30;
	mov.u16 	%rs385, %rs31;
	mov.u16 	%rs386, %rs32;
	mov.u16 	%rs391, %rs37;
	mov.u16 	%rs392, %rs38;
	mov.u16 	%rs393, %rs39;
	mov.u16 	%rs394, %rs40;
	mov.u16 	%rs395, %rs41;
	mov.u16 	%rs396, %rs42;
	mov.u16 	%rs397, %rs43;
	mov.u16 	%rs398, %rs44;
	mov.u16 	%rs399, %rs45;
	mov.u16 	%rs400, %rs46;
	mov.u16 	%rs401, %rs47;
	mov.u16 	%rs402, %rs48;
	mov.u16 	%rs403, %rs49;
	mov.u16 	%rs404, %rs50;
	mov.u16 	%rs405, %rs51;
	mov.u16 	%rs406, %rs52;
	mov.u16 	%rs407, %rs53;
	mov.u16 	%rs408, %rs54;
	mov.u16 	%rs409, %rs55;
	mov.u16 	%rs410, %rs56;
	mov.u16 	%rs413, %rs11;
	mov.u16 	%rs415, %rs61;
	mov.u16 	%rs416, %rs62;
	mov.u16 	%rs417, %rs63;
	mov.u16 	%rs418, %rs64;
	mov.u16 	%rs419, %rs65;
	mov.u16 	%rs420, %rs66;
	mov.u16 	%rs421, %rs67;
	mov.u16 	%rs422, %rs68;
	mov.u16 	%rs423, %rs69;
	mov.u16 	%rs424, %rs70;
	mov.u16 	%rs425, %rs71;
	mov.u16 	%rs426, %rs72;
	mov.u16 	%rs427, %rs73;
	mov.u16 	%rs428, %rs74;
	mov.u16 	%rs429, %rs75;
	mov.u16 	%rs430, %rs76;
	mov.u16 	%rs431, %rs77;
	mov.u16 	%rs432, %rs78;
	mov.u16 	%rs433, %rs79;
	mov.u16 	%rs434, %rs80;
	@%p32 bra 	$L__BB55_98;
	mov.b32 	%r839, -4;
	@%p27 bra 	$L__BB55_37;
	mov.u32 	%r254, %tid.x;
	mov.u32 	%r255, _ZZ16sw_kernel_affineILi32ELi768EEvPKhiPiS1_S2_iS2_iiE17s_query_seq_sdata;
	mad.lo.s32 	%r256, %r254, 24, %r255;
	ld.shared.u8 	%r257, [%r256+3];
	add.s32 	%r258, %r26, %r257;
	mov.u32 	%r259, _ZZ16sw_kernel_affineILi32ELi768EEvPKhiPiS1_S2_iS2_iiE17s_blosum62_matrix;
	add.s32 	%r260, %r259, %r258;
	ld.shared.s8 	%r839, [%r260];
$L__BB55_37:
	ld.param.u32 	%r808, [_Z16sw_kernel_affineILi32ELi768EEvPKhiPiS1_S2_iS2_ii_param_8];
	ld.param.u32 	%r783, [_Z16sw_kernel_affineILi32ELi768EEvPKhiPiS1_S2_iS2_ii_param_7];
	setp.eq.s32 	%p34, %r21, 4;
	max.s16 	%rs247, %rs57, %rs81;
	max.s16 	%rs248, %rs33, %rs247;
	cvt.s32.s16 	%r261, %rs248;
	add.s32 	%r262, %r839, %r261;
	max.s32 	%r263, %r262, 0;
	cvt.u16.u32 	%rs386, %r263;
	sub.s32 	%r264, %r38, %r783;
	sub.s32 	%r265, %r39, %r808;
	max.s32 	%r266, %r264, %r265;
	max.s32 	%r267, %r266, 0;
	cvt.u16.u32 	%rs410, %r267;
	cvt.s32.s16 	%r268, %rs32;
	sub.s32 	%r269, %r268, %r783;
	cvt.s32.s16 	%r270, %rs80;
	sub.s32 	%r271, %r270, %r808;
	max.s32 	%r272, %r269, %r271;
	max.s32 	%r273, %r272, 0;
	cvt.u16.u32 	%rs434, %r273;
	cvt.s32.s16 	%r43, %r263;
	cvt.s32.s16 	%r44, %r267;
	cvt.s32.s16 	%r274, %r273;
	max.s32 	%r275, %r44, %r274;
	max.s32 	%r276, %r43, %r275;
	max.s32 	%r860, %r860, %r276;
	mov.u16 	%rs367, %rs13;
	mov.u16 	%rs368, %rs14;
	mov.u16 	%rs369, %rs15;
	mov.u16 	%rs370, %rs16;
	mov.u16 	%rs371, %rs17;
	mov.u16 	%rs372, %rs18;
	mov.u16 	%rs373, %rs19;
	mov.u16 	%rs374, %rs20;
	mov.u16 	%rs375, %rs21;
	mov.u16 	%rs376, %rs22;
	mov.u16 	%rs377, %rs23;
	mov.u16 	%rs378, %rs24;
	mov.u16 	%rs379, %rs25;
	mov.u16 	%rs380, %rs26;
	mov.u16 	%rs381, %rs27;
	mov.u16 	%rs382, %rs28;
	mov.u16 	%rs383, %rs29;
	mov.u16 	%rs384, %rs30;
	mov.u16 	%rs385, %rs31;
	mov.u16 	%rs391, %rs37;
	mov.u16 	%rs392, %rs38;
	mov.u16 	%rs393, %rs39;
	mov.u16 	%rs394, %rs40;
	mov.u16 	%rs395, %rs41;
	mov.u16 	%rs396, %rs42;
	mov.u16 	%rs397, %rs43;
	mov.u16 	%rs398, %rs44;
	mov.u16 	%rs399, %rs45;
	mov.u16 	%rs400, %rs46;
	mov.u16 	%rs401, %rs47;
	mov.u16 	%rs402, %rs48;
	mov.u16 	%rs403, %rs49;
	mov.u16 	%rs404, %rs50;
	mov.u16 	%rs405, %rs51;
	mov.u16 	%rs406, %rs52;
	mov.u16 	%rs407, %rs53;
	mov.u16 	%rs408, %rs54;
	mov.u16 	%rs409, %rs55;
	mov.u16 	%rs413, %rs11;
	mov.u16 	%rs415, %rs61;
	mov.u16 	%rs416, %rs62;
	mov.u16 	%rs417, %rs63;
	mov.u16 	%rs418, %rs64;
	mov.u16 	%rs419, %rs65;
	mov.u16 	%rs420, %rs66;
	mov.u16 	%rs421, %rs67;
	mov.u16 	%rs422, %rs68;
	mov.u16 	%rs423, %rs69;
	mov.u16 	%rs424, %rs70;
	mov.u16 	%rs425, %rs71;
	mov.u16 	%rs426, %rs72;
	mov.u16 	%rs427, %rs73;
	mov.u16 	%rs428, %rs74;
	mov.u16 	%rs429, %rs75;
	mov.u16 	%rs430, %rs76;
	mov.u16 	%rs431, %rs77;
	mov.u16 	%rs432, %rs78;
	mov.u16 	%rs433, %rs79;
	@%p34 bra 	$L__BB55_98;
	mov.b32 	%r840, -4;
	@%p27 bra 	$L__BB55_40;
	mov.u32 	%r278, %tid.x;
	mov.u32 	%r279, _ZZ16sw_kernel_affineILi32ELi768EEvPKhiPiS1_S2_iS2_iiE17s_query_seq_sdata;
	mad.lo.s32 	%r280, %r278, 24, %r279;
	ld.shared.u8 	%r281, [%r280+4];
	add.s32 	%r282, %r26, %r281;
	mov.u32 	%r283, _ZZ16sw_kernel_affineILi32ELi768EEvPKhiPiS1_S2_iS2_iiE17s_blosum62_matrix;
	add.s32 	%r284, %r283, %r282;
	ld.shared.s8 	%r840, [%r284];
$L__BB55_40:
	ld.param.u32 	%r809, [_Z16sw_kernel_affineILi32ELi768EEvPKhiPiS1_S2_iS2_ii_param_8];
	ld.param.u32 	%r784, [_Z16sw_kernel_affineILi32ELi768EEvPKhiPiS1_S2_iS2_ii_param_7];
	setp.eq.s32 	%p36, %r21, 5;
	max.s16 	%rs249, %rs56, %rs80;
	max.s16 	%rs250, %rs32, %rs249;
	cvt.s32.s16 	%r285, %rs250;
	add.s32 	%r286, %r840, %r285;
	max.s32 	%r287, %r286, 0;
	cvt.u16.u32 	%rs385, %r287;
	sub.s32 	%r288, %r43, %r784;
	sub.s32 	%r289, %r44, %r809;
	max.s32 	%r290, %r288, %r289;
	max.s32 	%r291, %r290, 0;
	cvt.u16.u32 	%rs409, %r291;
	cvt.s32.s16 	%r292, %rs31;
	sub.s32 	%r293, %r292, %r784;
	cvt.s32.s16 	%r294, %rs79;
	sub.s32 	%r295, %r294, %r809;
	max.s32 	%r296, %r293, %r295;
	max.s32 	%r297, %r296, 0;
	cvt.u16.u32 	%rs433, %r297;
	cvt.s32.s16 	%r48, %r287;
	cvt.s32.s16 	%r49, %r291;
	cvt.s32.s16 	%r298, %r297;
	max.s32 	%r299, %r49, %r298;
	max.s32 	%r300, %r48, %r299;
	max.s32 	%r860, %r860, %r300;
	mov.u16 	%rs367, %rs13;
	mov.u16 	%rs368, %rs14;
	mov.u16 	%rs369, %rs15;
	mov.u16 	%rs370, %rs16;
	mov.u16 	%rs371, %rs17;
	mov.u16 	%rs372, %rs18;
	mov.u16 	%rs373, %rs19;
	mov.u16 	%rs374, %rs20;
	mov.u16 	%rs375, %rs21;
	mov.u16 	%rs376, %rs22;
	mov.u16 	%rs377, %rs23;
	mov.u16 	%rs378, %rs24;
	mov.u16 	%rs379, %rs25;
	mov.u16 	%rs380, %rs26;
	mov.u16 	%rs381, %rs27;
	mov.u16 	%rs382, %rs28;
	mov.u16 	%rs383, %rs29;
	mov.u16 	%rs384, %rs30;
	mov.u16 	%rs391, %rs37;
	mov.u16 	%rs392, %rs38;
	mov.u16 	%rs393, %rs39;
	mov.u16 	%rs394, %rs40;
	mov.u16 	%rs395, %rs41;
	mov.u16 	%rs396, %rs42;
	mov.u16 	%rs397, %rs43;
	mov.u16 	%rs398, %rs44;
	mov.u16 	%rs399, %rs45;
	mov.u16 	%rs400, %rs46;
	mov.u16 	%rs401, %rs47;
	mov.u16 	%rs402, %rs48;
	mov.u16 	%rs403, %rs49;
	mov.u16 	%rs404, %rs50;
	mov.u16 	%rs405, %rs51;
	mov.u16 	%rs406, %rs52;
	mov.u16 	%rs407, %rs53;
	mov.u16 	%rs408, %rs54;
	mov.u16 	%rs413, %rs11;
	mov.u16 	%rs415, %rs61;
	mov.u16 	%rs416, %rs62;
	mov.u16 	%rs417, %rs63;
	mov.u16 	%rs418, %rs64;
	mov.u16 	%rs419, %rs65;
	mov.u16 	%rs420, %rs66;
	mov.u16 	%rs421, %rs67;
	mov.u16 	%rs422, %rs68;
	mov.u16 	%rs423, %rs69;
	mov.u16 	%rs424, %rs70;
	mov.u16 	%rs425, %rs71;
	mov.u16 	%rs426, %rs72;
	mov.u16 	%rs427, %rs73;
	mov.u16 	%rs428, %rs74;
	mov.u16 	%rs429, %rs75;
	mov.u16 	%rs430, %rs76;
	mov.u16 	%rs431, %rs77;
	mov.u16 	%rs432, %rs78;
	@%p36 bra 	$L__BB55_98;
	mov.b32 	%r841, -4;
	@%p27 bra 	$L__BB55_43;
	mov.u32 	%r302, %tid.x;
	mov.u32 	%r303, _ZZ16sw_kernel_affineILi32ELi768EEvPKhiPiS1_S2_iS2_iiE17s_query_seq_sdata;
	mad.lo.s32 	%r304, %r302, 24, %r303;
	ld.shared.u8 	%r305, [%r304+5];
	add.s32 	%r306, %r26, %r305;
	mov.u32 	%r307, _ZZ16sw_kernel_affineILi32ELi768EEvPKhiPiS1_S2_iS2_iiE17s_blosum62_matrix;
	add.s32 	%r308, %r307, %r306;
	ld.shared.s8 	%r841, [%r308];
$L__BB55_43:
	ld.param.u32 	%r810, [_Z16sw_kernel_affineILi32ELi768EEvPKhiPiS1_S2_iS2_ii_param_8];
	ld.param.u32 	%r785, [_Z16sw_kernel_affineILi32ELi768EEvPKhiPiS1_S2_iS2_ii_param_7];
	setp.eq.s32 	%p38, %r21, 6;
	max.s16 	%rs251, %rs55, %rs79;
	max.s16 	%rs252, %rs31, %rs251;
	cvt.s32.s16 	%r309, %rs252;
	add.s32 	%r310, %r841, %r309;
	max.s32 	%r311, %r310, 0;
	cvt.u16.u32 	%rs384, %r311;
	sub.s32 	%r312, %r48, %r785;
	sub.s32 	%r313, %r49, %r810;
	max.s32 	%r314, %r312, %r313;
	max.s32 	%r315, %r314, 0;
	cvt.u16.u32 	%rs408, %r315;
	cvt.s32.s16 	%r316, %rs30;
	sub.s32 	%r317, %r316, %r785;
	cvt.s32.s16 	%r318, %rs78;
	sub.s32 	%r319, %r318, %r810;
	max.s32 	%r320, %r317, %r319;
	max.s32 	%r321, %r320, 0;
	cvt.u16.u32 	%rs432, %r321;
	cvt.s32.s16 	%r53, %r311;
	cvt.s32.s16 	%r54, %r315;
	cvt.s32.s16 	%r322, %r321;
	max.s32 	%r323, %r54, %r322;
	max.s32 	%r324, %r53, %r323;
	max.s32 	%r860, %r860, %r324;
	mov.u16 	%rs367, %rs13;
	mov.u16 	%rs368, %rs14;
	mov.u16 	%rs369, %rs15;
	mov.u16 	%rs370, %rs16;
	mov.u16 	%rs371, %rs17;
	mov.u16 	%rs372, %rs18;
	mov.u16 	%rs373, %rs19;
	mov.u16 	%rs374, %rs20;
	mov.u16 	%rs375, %rs21;
	mov.u16 	%rs376, %rs22;
	mov.u16 	%rs377, %rs23;
	mov.u16 	%rs378, %rs24;
	mov.u16 	%rs379, %rs25;
	mov.u16 	%rs380, %rs26;
	mov.u16 	%rs381, %rs27;
	mov.u16 	%rs382, %rs28;
	mov.u16 	%rs383, %rs29;
	mov.u16 	%rs391, %rs37;
	mov.u16 	%rs392, %rs38;
	mov.u16 	%rs393, %rs39;
	mov.u16 	%rs394, %rs40;
	mov.u16 	%rs395, %rs41;
	mov.u16 	%rs396, %rs42;
	mov.u16 	%rs397, %rs43;
	mov.u16 	%rs398, %rs44;
	mov.u16 	%rs399, %rs45;
	mov.u16 	%rs400, %rs46;
	mov.u16 	%rs401, %rs47;
	mov.u16 	%rs402, %rs48;
	mov.u16 	%rs403, %rs49;
	mov.u16 	%rs404, %rs50;
	mov.u16 	%rs405, %rs51;
	mov.u16 	%rs406, %rs52;
	mov.u16 	%rs407, %rs53;
	mov.u16 	%rs413, %rs11;
	mov.u16 	%rs415, %rs61;
	mov.u16 	%rs416, %rs62;
	mov.u16 	%rs417, %rs63;
	mov.u16 	%rs418, %rs64;
	mov.u16 	%rs419, %rs65;
	mov.u16 	%rs420, %rs66;
	mov.u16 	%rs421, %rs67;
	mov.u16 	%rs422, %rs68;
	mov.u16 	%rs423, %rs69;
	mov.u16 	%rs424, %rs70;
	mov.u16 	%rs425, %rs71;
	mov.u16 	%rs426, %rs72;
	mov.u16 	%rs427, %rs73;
	mov.u16 	%rs428, %rs74;
	mov.u16 	%rs429, %rs75;
	mov.u16 	%rs430, %rs76;
	mov.u16 	%rs431, %rs77;
	@%p38 bra 	$L__BB55_98;
	mov.b32 	%r842, -4;
	@%p27 bra 	$L__BB55_46;
	mov.u32 	%r326, %tid.x;
	mov.u32 	%r327, _ZZ16sw_kernel_affineILi32ELi768EEvPKhiPiS1_S2_iS2_iiE17s_query_seq_sdata;
	mad.lo.s32 	%r328, %r326, 24, %r327;
	ld.shared.u8 	%r329, [%r328+6];
	add.s32 	%r330, %r26, %r329;
	mov.u32 	%r331, _ZZ16sw_kernel_affineILi32ELi768EEvPKhiPiS1_S2_iS2_iiE17s_blosum62_matrix;
	add.s32 	%r332, %r331, %r330;
	ld.shared.s8 	%r842, [%r332];
$L__BB55_46:
	ld.param.u32 	%r811, [_Z16sw_kernel_affineILi32ELi768EEvPKhiPiS1_S2_iS2_ii_param_8];
	ld.param.u32 	%r786, [_Z16sw_kernel_affineILi32ELi768EEvPKhiPiS1_S2_iS2_ii_param_7];
	setp.eq.s32 	%p40, %r21, 7;
	max.s16 	%rs253, %rs54, %rs78;
	max.s16 	%rs254, %rs30, %rs253;
	cvt.s32.s16 	%r333, %rs254;
	add.s32 	%r334, %r842, %r333;
	max.s32 	%r335, %r334, 0;
	cvt.u16.u32 	%rs383, %r335;
	sub.s32 	%r336, %r53, %r786;
	sub.s32 	%r337, %r54, %r811;
	max.s32 	%r338, %r336, %r337;
	max.s32 	%r339, %r338, 0;
	cvt.u16.u32 	%rs407, %r339;
	cvt.s32.s16 	%r340, %rs29;
	sub.s32 	%r341, %r340, %r786;
	cvt.s32.s16 	%r342, %rs77;
	sub.s32 	%r343, %r342, %r811;
	max.s32 	%r344, %r341, %r343;
	max.s32 	%r345, %r344, 0;
	cvt.u16.u32 	%rs431, %r345;
	cvt.s32.s16 	%r58, %r335;
	cvt.s32.s16 	%r59, %r339;
	cvt.s32.s16 	%r346, %r345;
	max.s32 	%r347, %r59, %r346;
	max.s32 	%r348, %r58, %r347;
	max.s32 	%r860, %r860, %r348;
	mov.u16 	%rs367, %rs13;
	mov.u16 	%rs368, %rs14;
	mov.u16 	%rs369, %rs15;
	mov.u16 	%rs370, %rs16;
	mov.u16 	%rs371, %rs17;
	mov.u16 	%rs372, %rs18;
	mov.u16 	%rs373, %rs19;
	mov.u16 	%rs374, %rs20;
	mov.u16 	%rs375, %rs21;
	mov.u16 	%rs376, %rs22;
	mov.u16 	%rs377, %rs23;
	mov.u16 	%rs378, %rs24;
	mov.u16 	%rs379, %rs25;
	mov.u16 	%rs380, %rs26;
	mov.u16 	%rs381, %rs27;
	mov.u16 	%rs382, %rs28;
	mov.u16 	%rs391, %rs37;
	mov.u16 	%rs392, %rs38;
	mov.u16 	%rs393, %rs39;
	mov.u16 	%rs394, %rs40;
	mov.u16 	%rs395, %rs41;
	mov.u16 	%rs396, %rs42;
	mov.u16 	%rs397, %rs43;
	mov.u16 	%rs398, %rs44;
	mov.u16 	%rs399, %rs45;
	mov.u16 	%rs400, %rs46;
	mov.u16 	%rs401, %rs47;
	mov.u16 	%rs402, %rs48;
	mov.u16 	%rs403, %rs49;
	mov.u16 	%rs404, %rs50;
	mov.u16 	%rs405, %rs51;
	mov.u16 	%rs406, %rs52;
	mov.u16 	%rs413, %rs11;
	mov.u16 	%rs415, %rs61;
	mov.u16 	%rs416, %rs62;
	mov.u16 	%rs417, %rs63;
	mov.u16 	%rs418, %rs64;
	mov.u16 	%rs419, %rs65;
	mov.u16 	%rs420, %rs66;
	mov.u16 	%rs421, %rs67;
	mov.u16 	%rs422, %rs68;
	mov.u16 	%rs423, %rs69;
	mov.u16 	%rs424, %rs70;
	mov.u16 	%rs425, %rs71;
	mov.u16 	%rs426, %rs72;
	mov.u16 	%rs427, %rs73;
	mov.u16 	%rs428, %rs74;
	mov.u16 	%rs429, %rs75;
	mov.u16 	%rs430, %rs76;
	@%p40 bra 	$L__BB55_98;
	mov.b32 	%r843, -4;
	@%p27 bra 	$L__BB55_49;
	mov.u32 	%r350, %tid.x;
	mov.u32 	%r351, _ZZ16sw_kernel_affineILi32ELi768EEvPKhiPiS1_S2_iS2_iiE17s_query_seq_sdata;
	mad.lo.s32 	%r352, %r350, 24, %r351;
	ld.shared.u8 	%r353, [%r352+7];
	add.s32 	%r354, %r26, %r353;
	mov.u32 	%r355, _ZZ16sw_kernel_affineILi32ELi768EEvPKhiPiS1_S2_iS2_iiE17s_blosum62_matrix;
	add.s32 	%r356, %r355, %r354;
	ld.shared.s8 	%r843, [%r356];
$L__BB55_49:
	ld.param.u32 	%r812, [_Z16sw_kernel_affineILi32ELi768EEvPKhiPiS1_S2_iS2_ii_param_8];
	ld.param.u32 	%r787, [_Z16sw_kernel_affineILi32ELi768EEvPKhiPiS1_S2_iS2_ii_param_7];
	setp.eq.s32 	%p42, %r21, 8;
	max.s16 	%rs255, %rs53, %rs77;
	max.s16 	%rs256, %rs29, %rs255;
	cvt.s32.s16 	%r357, %rs256;
	add.s32 	%r358, %r843, %r357;
	max.s32 	%r359, %r358, 0;
	cvt.u16.u32 	%rs382, %r359;
	sub.s32 	%r360, %r58, %r787;
	sub.s32 	%r361, %r59, %r812;
	max.s32 	%r362, %r360, %r361;
	max.s32 	%r363, %r362, 0;
	cvt.u16.u32 	%rs406, %r363;
	cvt.s32.s16 	%r364, %rs28;
	sub.s32 	%r365, %r364, %r787;
	cvt.s32.s16 	%r366, %rs76;
	sub.s32 	%r367, %r366, %r812;
	max.s32 	%r368, %r365, %r367;
	max.s32 	%r369, %r368, 0;
	cvt.u16.u32 	%rs430, %r369;
	cvt.s32.s16 	%r63, %r359;
	cvt.s32.s16 	%r64, %r363;
	cvt.s32.s16 	%r370, %r369;
	max.s32 	%r371, %r64, %r370;
	max.s32 	%r372, %r63, %r371;
	max.s32 	%r860, %r860, %r372;
	mov.u16 	%rs367, %rs13;
	mov.u16 	%rs368, %rs14;
	mov.u16 	%rs369, %rs15;
	mov.u16 	%rs370, %rs16;
	mov.u16 	%rs371, %rs17;
	mov.u16 	%rs372, %rs18;
	mov.u16 	%rs373, %rs19;
	mov.u16 	%rs374, %rs20;
	mov.u16 	%rs375, %rs21;
	mov.u16 	%rs376, %rs22;
	mov.u16 	%rs377, %rs23;
	mov.u16 	%rs378, %rs24;
	mov.u16 	%rs379, %rs25;
	mov.u16 	%rs380, %rs26;
	mov.u16 	%rs381, %rs27;
	mov.u16 	%rs391, %rs37;
	mov.u16 	%rs392, %rs38;
	mov.u16 	%rs393, %rs39;
	mov.u16 	%rs394, %rs40;
	mov.u16 	%rs395, %rs41;
	mov.u16 	%rs396, %rs42;
	mov.u16 	%rs397, %rs43;
	mov.u16 	%rs398, %rs44;
	mov.u16 	%rs399, %rs45;
	mov.u16 	%rs400, %rs46;
	mov.u16 	%rs401, %rs47;
	mov.u16 	%rs402, %rs48;
	mov.u16 	%rs403, %rs49;
	mov.u16 	%rs404, %rs50;
	mov.u16 	%rs405, %rs51;
	mov.u16 	%rs413, %rs11;
	mov.u16 	%rs415, %rs61;
	mov.u16 	%rs416, %rs62;
	mov.u16 	%rs417, %rs63;
	mov.u16 	%rs418, %rs64;
	mov.u16 	%rs419, %rs65;
	mov.u16 	%rs420, %rs66;
	mov.u16 	%rs421, %rs67;
	mov.u16 	%rs422, %rs68;
	mov.u16 	%rs423, %rs69;
	mov.u16 	%rs424, %rs70;
	mov.u16 	%rs425, %rs71;
	mov.u16 	%rs426, %rs72;
	mov.u16 	%rs427, %rs73;
	mov.u16 	%rs428, %rs74;
	mov.u16 	%rs429, %rs75;
	@%p42 bra 	$L__BB55_98;
	mov.b32 	%r844, -4;
	@%p27 bra 	$L__BB55_52;
	mov.u32 	%r374, %tid.x;
	mov.u32 	%r375, _ZZ16sw_kernel_affineILi32ELi768EEvPKhiPiS1_S2_iS2_iiE17s_query_seq_sdata;
	mad.lo.s32 	%r376, %r374, 24, %r375;
	ld.shared.u8 	%r377, [%r376+8];
	add.s32 	%r378, %r26, %r377;
	mov.u32 	%r379, _ZZ16sw_kernel_affineILi32ELi768EEvPKhiPiS1_S2_iS2_iiE17s_blosum62_matrix;
	add.s32 	%r380, %r379, %r378;
	ld.shared.s8 	%r844, [%r380];
$L__BB55_52:
	ld.param.u32 	%r813, [_Z16sw_kernel_affineILi32ELi768EEvPKhiPiS1_S2_iS2_ii_param_8];
	ld.param.u32 	%r788, [_Z16sw_kernel_affineILi32ELi768EEvPKhiPiS1_S2_iS2_ii_param_7];
	setp.eq.s32 	%p44, %r21, 9;
	max.s16 	%rs257, %rs52, %rs76;
	max.s16 	%rs258, %rs28, %rs257;
	cvt.s32.s16 	%r381, %rs258;
	add.s32 	%r382, %r844, %r381;
	max.s32 	%r383, %r382, 0;
	cvt.u16.u32 	%rs381, %r383;
	sub.s32 	%r384, %r63, %r788;
	sub.s32 	%r385, %r64, %r813;
	max.s32 	%r386, %r384, %r385;
	max.s32 	%r387, %r386, 0;
	cvt.u16.u32 	%rs405, %r387;
	cvt.s32.s16 	%r388, %rs27;
	sub.s32 	%r389, %r388, %r788;
	cvt.s32.s16 	%r390, %rs75;
	sub.s32 	%r391, %r390, %r813;
	max.s32 	%r392, %r389, %r391;
	max.s32 	%r393, %r392, 0;
	cvt.u16.u32 	%rs429, %r393;
	cvt.s32.s16 	%r68, %r383;
	cvt.s32.s16 	%r69, %r387;
	cvt.s32.s16 	%r394, %r393;
	max.s32 	%r395, %r69, %r394;
	max.s32 	%r396, %r68, %r395;
	max.s32 	%r860, %r860, %r396;
	mov.u16 	%rs367, %rs13;
	mov.u16 	%rs368, %rs14;
	mov.u16 	%rs369, %rs15;
	mov.u16 	%rs370, %rs16;
	mov.u16 	%rs371, %rs17;
	mov.u16 	%rs372, %rs18;
	mov.u16 	%rs373, %rs19;
	mov.u16 	%rs374, %rs20;
	mov.u16 	%rs375, %rs21;
	mov.u16 	%rs376, %rs22;
	mov.u16 	%rs377, %rs23;
	mov.u16 	%rs378, %rs24;
	mov.u16 	%rs379, %rs25;
	mov.u16 	%rs380, %rs26;
	mov.u16 	%rs391, %rs37;
	mov.u16 	%rs392, %rs38;
	mov.u16 	%rs393, %rs39;
	mov.u16 	%rs394, %rs40;
	mov.u16 	%rs395, %rs41;
	mov.u16 	%rs396, %rs42;
	mov.u16 	%rs397, %rs43;
	mov.u16 	%rs398, %rs44;
	mov.u16 	%rs399, %rs45;
	mov.u16 	%rs400, %rs46;
	mov.u16 	%rs401, %rs47;
	mov.u16 	%rs402, %rs48;
	mov.u16 	%rs403, %rs49;
	mov.u16 	%rs404, %rs50;
	mov.u16 	%rs413, %rs11;
	mov.u16 	%rs415, %rs61;
	mov.u16 	%rs416, %rs62;
	mov.u16 	%rs417, %rs63;
	mov.u16 	%rs418, %rs64;
	mov.u16 	%rs419, %rs65;
	mov.u16 	%rs420, %rs66;
	mov.u16 	%rs421, %rs67;
	mov.u16 	%rs422, %rs68;
	mov.u16 	%rs423, %rs69;
	mov.u16 	%rs424, %rs70;
	mov.u16 	%rs425, %rs71;
	mov.u16 	%rs426, %rs72;
	mov.u16 	%rs427, %rs73;
	mov.u16 	%rs428, %rs74;
	@%p44 bra 	$L__BB55_98;
	mov.b32 	%r845, -4;
	@%p27 bra 	$L__BB55_55;
	mov.u32 	%r398, %tid.x;
	mov.u32 	%r399, _ZZ16sw_kernel_affineILi32ELi768EEvPKhiPiS1_S2_iS2_iiE17s_query_seq_sdata;
	mad.lo.s32 	%r400, %r398, 24, %r399;
	ld.shared.u8 	%r401, [%r400+9];
	add.s32 	%r402, %r26, %r401;
	mov.u32 	%r403, _ZZ16sw_kernel_affineILi32ELi768EEvPKhiPiS1_S2_iS2_iiE17s_blosum62_matrix;
	add.s32 	%r404, %r403, %r402;
	ld.shared.s8 	%r845, [%r404];
$L__BB55_55:
	ld.param.u32 	%r814, [_Z16sw_kernel_affineILi32ELi768EEvPKhiPiS1_S2_iS2_ii_param_8];
	ld.param.u32 	%r789, [_Z16sw_kernel_affineILi32ELi768EEvPKhiPiS1_S2_iS2_ii_param_7];
	setp.eq.s32 	%p46, %r21, 10;
	max.s16 	%rs259, %rs51, %rs75;
	max.s16 	%rs260, %rs27, %rs259;
	cvt.s32.s16 	%r405, %rs260;
	add.s32 	%r406, %r845, %r405;
	max.s32 	%r407, %r406, 0;
	cvt.u16.u32 	%rs380, %r407;
	sub.s32 	%r408, %r68, %r789;
	sub.s32 	%r409, %r69, %r814;
	max.s32 	%r410, %r408, %r409;
	max.s32 	%r411, %r410, 0;
	cvt.u16.u32 	%rs404, %r411;
	cvt.s32.s16 	%r412, %rs26;
	sub.s32 	%r413, %r412, %r789;
	cvt.s32.s16 	%r414, %rs74;
	sub.s32 	%r415, %r414, %r814;
	max.s32 	%r416, %r413, %r415;
	max.s32 	%r417, %r416, 0;
	cvt.u16.u32 	%rs428, %r417;
	cvt.s32.s16 	%r73, %r407;
	cvt.s32.s16 	%r74, %r411;
	cvt.s32.s16 	%r418, %r417;
	max.s32 	%r419, %r74, %r418;
	max.s32 	%r420, %r73, %r419;
	max.s32 	%r860, %r860, %r420;
	mov.u16 	%rs367, %rs13;
	mov.u16 	%rs368, %rs14;
	mov.u16 	%rs369, %rs15;
	mov.u16 	%rs370, %rs16;
	mov.u16 	%rs371, %rs17;
	mov.u16 	%rs372, %rs18;
	mov.u16 	%rs373, %rs19;
	mov.u16 	%rs374, %rs20;
	mov.u16 	%rs375, %rs21;
	mov.u16 	%rs376, %rs22;
	mov.u16 	%rs377, %rs23;
	mov.u16 	%rs378, %rs24;
	mov.u16 	%rs379, %rs25;
	mov.u16 	%rs391, %rs37;
	mov.u16 	%rs392, %rs38;
	mov.u16 	%rs393, %rs39;
	mov.u16 	%rs394, %rs40;
	mov.u16 	%rs395, %rs41;
	mov.u16 	%rs396, %rs42;
	mov.u16 	%rs397, %rs43;
	mov.u16 	%rs398, %rs44;
	mov.u16 	%rs399, %rs45;
	mov.u16 	%rs400, %rs46;
	mov.u16 	%rs401, %rs47;
	mov.u16 	%rs402, %rs48;
	mov.u16 	%rs403, %rs49;
	mov.u16 	%rs413, %rs11;
	mov.u16 	%rs415, %rs61;
	mov.u16 	%rs416, %rs62;
	mov.u16 	%rs417, %rs63;
	mov.u16 	%rs418, %rs64;
	mov.u16 	%rs419, %rs65;
	mov.u16 	%rs420, %rs66;
	mov.u16 	%rs421, %rs67;
	mov.u16 	%rs422, %rs68;
	mov.u16 	%rs423, %rs69;
	mov.u16 	%rs424, %rs70;
	mov.u16 	%rs425, %rs71;
	mov.u16 	%rs426, %rs72;
	mov.u16 	%rs427, %rs73;
	@%p46 bra 	$L__BB55_98;
	mov.b32 	%r846, -4;
	@%p27 bra 	$L__BB55_58;
	mov.u32 	%r422, %tid.x;
	mov.u32 	%r423, _ZZ16sw_kernel_affineILi32ELi768EEvPKhiPiS1_S2_iS2_iiE17s_query_seq_sdata;
	mad.lo.s32 	%r424, %r422, 24, %r423;
	ld.shared.u8 	%r425, [%r424+10];
	add.s32 	%r426, %r26, %r425;
	mov.u32 	%r427, _ZZ16sw_kernel_affineILi32ELi768EEvPKhiPiS1_S2_iS2_iiE17s_blosum62_matrix;
	add.s32 	%r428, %r427, %r426;
	ld.shared.s8 	%r846, [%r428];
$L__BB55_58:
	ld.param.u32 	%r815, [_Z16sw_kernel_affineILi32ELi768EEvPKhiPiS1_S2_iS2_ii_param_8];
	ld.param.u32 	%r790, [_Z16sw_kernel_affineILi32ELi768EEvPKhiPiS1_S2_iS2_ii_param_7];
	setp.eq.s32 	%p48, %r21, 11;
	max.s16 	%rs261, %rs50, %rs74;
	max.s16 	%rs262, %rs26, %rs261;
	cvt.s32.s16 	%r429, %rs262;
	add.s32 	%r430, %r846, %r429;
	max.s32 	%r431, %r430, 0;
	cvt.u16.u32 	%rs379, %r431;
	sub.s32 	%r432, %r73, %r790;
	sub.s32 	%r433, %r74, %r815;
	max.s32 	%r434, %r432, %r433;
	max.s32 	%r435, %r434, 0;
	cvt.u16.u32 	%rs403, %r435;
	cvt.s32.s16 	%r436, %rs25;
	sub.s32 	%r437, %r436, %r790;
	cvt.s32.s16 	%r438, %rs73;
	sub.s32 	%r439, %r438, %r815;
	max.s32 	%r440, %r437, %r439;
	max.s32 	%r441, %r440, 0;
	cvt.u16.u32 	%rs427, %r441;
	cvt.s32.s16 	%r78, %r431;
	cvt.s32.s16 	%r79, %r435;
	cvt.s32.s16 	%r442, %r441;
	max.s32 	%r443, %r79, %r442;
	max.s32 	%r444, %r78, %r443;
	max.s32 	%r860, %r860, %r444;
	mov.u16 	%rs367, %rs13;
	mov.u16 	%rs368, %rs14;
	mov.u16 	%rs369, %rs15;
	mov.u16 	%rs370, %rs16;
	mov.u16 	%rs371, %rs17;
	mov.u16 	%rs372, %rs18;
	mov.u16 	%rs373, %rs19;
	mov.u16 	%rs374, %rs20;
	mov.u16 	%rs375, %rs21;
	mov.u16 	%rs376, %rs22;
	mov.u16 	%rs377, %rs23;
	mov.u16 	%rs378, %rs24;
	mov.u16 	%rs391, %rs37;
	mov.u16 	%rs392, %rs38;
	mov.u16 	%rs393, %rs39;
	mov.u16 	%rs394, %rs40;
	mov.u16 	%rs395, %rs41;
	mov.u16 	%rs396, %rs42;
	mov.u16 	%rs397, %rs43;
	mov.u16 	%rs398, %rs44;
	mov.u16 	%rs399, %rs45;
	mov.u16 	%rs400, %rs46;
	mov.u16 	%rs401, %rs47;
	mov.u16 	%rs402, %rs48;
	mov.u16 	%rs413, %rs11;
	mov.u16 	%rs415, %rs61;
	mov.u16 	%rs416, %rs62;
	mov.u16 	%rs417, %rs63;
	mov.u16 	%rs418, %rs64;
	mov.u16 	%rs419, %rs65;
	mov.u16 	%rs420, %rs66;
	mov.u16 	%rs421, %rs67;
	mov.u16 	%rs422, %rs68;
	mov.u16 	%rs423, %rs69;
	mov.u16 	%rs424, %rs70;
	mov.u16 	%rs425, %rs71;
	mov.u16 	%rs426, %rs72;
	@%p48 bra 	$L__BB55_98;
	mov.b32 	%r847, -4;
	@%p27 bra 	$L__BB55_61;
	mov.u32 	%r446, %tid.x;
	mov.u32 	%r447, _ZZ16sw_kernel_affineILi32ELi768EEvPKhiPiS1_S2_iS2_iiE17s_query_seq_sdata;
	mad.lo.s32 	%r448, %r446, 24, %r447;
	ld.shared.u8 	%r449, [%r448+11];
	add.s32 	%r450, %r26, %r449;
	mov.u32 	%r451, _ZZ16sw_kernel_affineILi32ELi768EEvPKhiPiS1_S2_iS2_iiE17s_blosum62_matrix;
	add.s32 	%r452, %r451, %r450;
	ld.shared.s8 	%r847, [%r452];
$L__BB55_61:
	ld.param.u32 	%r816, [_Z16sw_kernel_affineILi32ELi768EEvPKhiPiS1_S2_iS2_ii_param_8];
	ld.param.u32 	%r791, [_Z16sw_kernel_affineILi32ELi768EEvPKhiPiS1_S2_iS2_ii_param_7];
	setp.eq.s32 	%p50, %r21, 12;
	max.s16 	%rs263, %rs49, %rs73;
	max.s16 	%rs264, %rs25, %rs263;
	cvt.s32.s16 	%r453, %rs264;
	add.s32 	%r454, %r847, %r453;
	max.s32 	%r455, %r454, 0;
	cvt.u16.u32 	%rs378, %r455;
	sub.s32 	%r456, %r78, %r791;
	sub.s32 	%r457, %r79, %r816;
	max.s32 	%r458, %r456, %r457;
	max.s32 	%r459, %r458, 0;
	cvt.u16.u32 	%rs402, %r459;
	cvt.s32.s16 	%r460, %rs24;
	sub.s32 	%r461, %r460, %r791;
	cvt.s32.s16 	%r462, %rs72;
	sub.s32 	%r463, %r462, %r816;
	max.s32 	%r464, %r461, %r463;
	max.s32 	%r465, %r464, 0;
	cvt.u16.u32 	%rs426, %r465;
	cvt.s32.s16 	%r83, %r455;
	cvt.s32.s16 	%r84, %r459;
	cvt.s32.s16 	%r466, %r465;
	max.s32 	%r467, %r84, %r466;
	max.s32 	%r468, %r83, %r467;
	max.s32 	%r860, %r860, %r468;
	mov.u16 	%rs367, %rs13;
	mov.u16 	%rs368, %rs14;
	mov.u16 	%rs369, %rs15;
	mov.u16 	%rs370, %rs16;
	mov.u16 	%rs371, %rs17;
	mov.u16 	%rs372, %rs18;
	mov.u16 	%rs373, %rs19;
	mov.u16 	%rs374, %rs20;
	mov.u16 	%rs375, %rs21;
	mov.u16 	%rs376, %rs22;
	mov.u16 	%rs377, %rs23;
	mov.u16 	%rs391, %rs37;
	mov.u16 	%rs392, %rs38;
	mov.u16 	%rs393, %rs39;
	mov.u16 	%rs394, %rs40;
	mov.u16 	%rs395, %rs41;
	mov.u16 	%rs396, %rs42;
	mov.u16 	%rs397, %rs43;
	mov.u16 	%rs398, %rs44;
	mov.u16 	%rs399, %rs45;
	mov.u16 	%rs400, %rs46;
	mov.u16 	%rs401, %rs47;
	mov.u16 	%rs413, %rs11;
	mov.u16 	%rs415, %rs61;
	mov.u16 	%rs416, %rs62;
	mov.u16 	%rs417, %rs63;
	mov.u16 	%rs418, %rs64;
	mov.u16 	%rs419, %rs65;
	mov.u16 	%rs420, %rs66;
	mov.u16 	%rs421, %rs67;
	mov.u16 	%rs422, %rs68;
	mov.u16 	%rs423, %rs69;
	mov.u16 	%rs424, %rs70;
	mov.u16 	%rs425, %rs71;
	@%p50 bra 	$L__BB55_98;
	mov.b32 	%r848, -4;
	@%p27 bra 	$L__BB55_64;
	mov.u32 	%r470, %tid.x;
	mov.u32 	%r471, _ZZ16sw_kernel_affineILi32ELi768EEvPKhiPiS1_S2_iS2_iiE17s_query_seq_sdata;
	mad.lo.s32 	%r472, %r470, 24, %r471;
	ld.shared.u8 	%r473, [%r472+12];
	add.s32 	%r474, %r26, %r473;
	mov.u32 	%r475, _ZZ16sw_kernel_affineILi32ELi768EEvPKhiPiS1_S2_iS2_iiE17s_blosum62_matrix;
	add.s32 	%r476, %r475, %r474;
	ld.shared.s8 	%r848, [%r476];
$L__BB55_64:
	ld.param.u32 	%r817, [_Z16sw_kernel_affineILi32ELi768EEvPKhiPiS1_S2_iS2_ii_param_8];
	ld.param.u32 	%r792, [_Z16sw_kernel_affineILi32ELi768EEvPKhiPiS1_S2_iS2_ii_param_7];
	setp.eq.s32 	%p52, %r21, 13;
	max.s16 	%rs265, %rs48, %rs72;
	max.s16 	%rs266, %rs24, %rs265;
	cvt.s32.s16 	%r477, %rs266;
	add.s32 	%r478, %r848, %r477;
	max.s32 	%r479, %r478, 0;
	cvt.u16.u32 	%rs377, %r479;
	sub.s32 	%r480, %r83, %r792;
	sub.s32 	%r481, %r84, %r817;
	max.s32 	%r482, %r480, %r481;
	max.s32 	%r483, %r482, 0;
	cvt.u16.u32 	%rs401, %r483;
	cvt.s32.s16 	%r484, %rs23;
	sub.s32 	%r485, %r484, %r792;
	cvt.s32.s16 	%r486, %rs71;
	sub.s32 	%r487, %r486, %r817;
	max.s32 	%r488, %r485, %r487;
	max.s32 	%r489, %r488, 0;
	cvt.u16.u32 	%rs425, %r489;
	cvt.s32.s16 	%r88, %r479;
	cvt.s32.s16 	%r89, %r483;
	cvt.s32.s16 	%r490, %r489;
	max.s32 	%r491, %r89, %r490;
	max.s32 	%r492, %r88, %r491;
	max.s32 	%r860, %r860, %r492;
	mov.u16 	%rs367, %rs13;
	mov.u16 	%rs368, %rs14;
	mov.u16 	%rs369, %rs15;
	mov.u16 	%rs370, %rs16;
	mov.u16 	%rs371, %rs17;
	mov.u16 	%rs372, %rs18;
	mov.u16 	%rs373, %rs19;
	mov.u16 	%rs374, %rs20;
	mov.u16 	%rs375, %rs21;
	mov.u16 	%rs376, %rs22;
	mov.u16 	%rs391, %rs37;
	mov.u16 	%rs392, %rs38;
	mov.u16 	%rs393, %rs39;
	mov.u16 	%rs394, %rs40;
	mov.u16 	%rs395, %rs41;
	mov.u16 	%rs396, %rs42;
	mov.u16 	%rs397, %rs43;
	mov.u16 	%rs398, %rs44;
	mov.u16 	%rs399, %rs45;
	mov.u16 	%rs400, %rs46;
	mov.u16 	%rs413, %rs11;
	mov.u16 	%rs415, %rs61;
	mov.u16 	%rs416, %rs62;
	mov.u16 	%rs417, %rs63;
	mov.u16 	%rs418, %rs64;
	mov.u16 	%rs419, %rs65;
	mov.u16 	%rs420, %rs66;
	mov.u16 	%rs421, %rs67;
	mov.u16 	%rs422, %rs68;
	mov.u16 	%rs423, %rs69;
	mov.u16 	%rs424, %rs70;
	@%p52 bra 	$L__BB55_98;
	mov.b32 	%r849, -4;
	@%p27 bra 	$L__BB55_67;
	mov.u32 	%r494, %tid.x;
	mov.u32 	%r495, _ZZ16sw_kernel_affineILi32ELi768EEvPKhiPiS1_S2_iS2_iiE17s_query_seq_sdata;
	mad.lo.s32 	%r496, %r494, 24, %r495;
	ld.shared.u8 	%r497, [%r496+13];
	add.s32 	%r498, %r26, %r497;
	mov.u32 	%r499, _ZZ16sw_kernel_affineILi32ELi768EEvPKhiPiS1_S2_iS2_iiE17s_blosum62_matrix;
	add.s32 	%r500, %r499, %r498;
	ld.shared.s8 	%r849, [%r500];
$L__BB55_67:
	ld.param.u32 	%r818, [_Z16sw_kernel_affineILi32ELi768EEvPKhiPiS1_S2_iS2_ii_param_8];
	ld.param.u32 	%r793, [_Z16sw_kernel_affineILi32ELi768EEvPKhiPiS1_S2_iS2_ii_param_7];
	setp.eq.s32 	%p54, %r21, 14;
	max.s16 	%rs267, %rs47, %rs71;
	max.s16 	%rs268, %rs23, %rs267;
	cvt.s32.s16 	%r501, %rs268;
	add.s32 	%r502, %r849, %r501;
	max.s32 	%r503, %r502, 0;
	cvt.u16.u32 	%rs376, %r503;
	sub.s32 	%r504, %r88, %r793;
	sub.s32 	%r505, %r89, %r818;
	max.s32 	%r506, %r504, %r505;
	max.s32 	%r507, %r506, 0;
	cvt.u16.u32 	%rs400, %r507;
	cvt.s32.s16 	%r508, %rs22;
	sub.s32 	%r509, %r508, %r793;
	cvt.s32.s16 	%r510, %rs70;
	sub.s32 	%r511, %r510, %r818;
	max.s32 	%r512, %r509, %r511;
	max.s32 	%r513, %r512, 0;
	cvt.u16.u32 	%rs424, %r513;
	cvt.s32.s16 	%r93, %r503;
	cvt.s32.s16 	%r94, %r507;
	cvt.s32.s16 	%r514, %r513;
	max.s32 	%r515, %r94, %r514;
	max.s32 	%r516, %r93, %r515;
	max.s32 	%r860, %r860, %r516;
	mov.u16 	%rs367, %rs13;
	mov.u16 	%rs368, %rs14;
	mov.u16 	%rs369, %rs15;
	mov.u16 	%rs370, %rs16;
	mov.u16 	%rs371, %rs17;
	mov.u16 	%rs372, %rs18;
	mov.u16 	%rs373, %rs19;
	mov.u16 	%rs374, %rs20;
	mov.u16 	%rs375, %rs21;
	mov.u16 	%rs391, %rs37;
	mov.u16 	%rs392, %rs38;
	mov.u16 	%rs393, %rs39;
	mov.u16 	%rs394, %rs40;
	mov.u16 	%rs395, %rs41;
	mov.u16 	%rs396, %rs42;
	mov.u16 	%rs397, %rs43;
	mov.u16 	%rs398, %rs44;
	mov.u16 	%rs399, %rs45;
	mov.u16 	%rs413, %rs11;
	mov.u16 	%rs415, %rs61;
	mov.u16 	%rs416, %rs62;
	mov.u16 	%rs417, %rs63;
	mov.u16 	%rs418, %rs64;
	mov.u16 	%rs419, %rs65;
	mov.u16 	%rs420, %rs66;
	mov.u16 	%rs421, %rs67;
	mov.u16 	%rs422, %rs68;
	mov.u16 	%rs423, %rs69;
	@%p54 bra 	$L__BB55_98;
	mov.b32 	%r850, -4;
	@%p27 bra 	$L__BB55_70;
	mov.u32 	%r518, %tid.x;
	mov.u32 	%r519, _ZZ16sw_kernel_affineILi32ELi768EEvPKhiPiS1_S2_iS2_iiE17s_query_seq_sdata;
	mad.lo.s32 	%r520, %r518, 24, %r519;
	ld.shared.u8 	%r521, [%r520+14];
	add.s32 	%r522, %r26, %r521;
	mov.u32 	%r523, _ZZ16sw_kernel_affineILi32ELi768EEvPKhiPiS1_S2_iS2_iiE17s_blosum62_matrix;
	add.s32 	%r524, %r523, %r522;
	ld.shared.s8 	%r850, [%r524];
$L__BB55_70:
	ld.param.u32 	%r819, [_Z16sw_kernel_affineILi32ELi768EEvPKhiPiS1_S2_iS2_ii_param_8];
	ld.param.u32 	%r794, [_Z16sw_kernel_affineILi32ELi768EEvPKhiPiS1_S2_iS2_ii_param_7];
	setp.eq.s32 	%p56, %r21, 15;
	max.s16 	%rs269, %rs46, %rs70;
	max.s16 	%rs270, %rs22, %rs269;
	cvt.s32.s16 	%r525, %rs270;
	add.s32 	%r526, %r850, %r525;
	max.s32 	%r527, %r526, 0;
	cvt.u16.u32 	%rs375, %r527;
	sub.s32 	%r528, %r93, %r794;
	sub.s32 	%r529, %r94, %r819;
	max.s32 	%r530, %r528, %r529;
	max.s32 	%r531, %r530, 0;
	cvt.u16.u32 	%rs399, %r531;
	cvt.s32.s16 	%r532, %rs21;
	sub.s32 	%r533, %r532, %r794;
	cvt.s32.s16 	%r534, %rs69;
	sub.s32 	%r535, %r534, %r819;
	max.s32 	%r536, %r533, %r535;
	max.s32 	%r537, %r536, 0;
	cvt.u16.u32 	%rs423, %r537;
	cvt.s32.s16 	%r98, %r527;
	cvt.s32.s16 	%r99, %r531;
	cvt.s32.s16 	%r538, %r537;
	max.s32 	%r539, %r99, %r538;
	max.s32 	%r540, %r98, %r539;
	max.s32 	%r860, %r860, %r540;
	mov.u16 	%rs367, %rs13;
	mov.u16 	%rs368, %rs14;
	mov.u16 	%rs369, %rs15;
	mov.u16 	%rs370, %rs16;
	mov.u16 	%rs371, %rs17;
	mov.u16 	%rs372, %rs18;
	mov.u16 	%rs373, %rs19;
	mov.u16 	%rs374, %rs20;
	mov.u16 	%rs391, %rs37;
	mov.u16 	%rs392, %rs38;
	mov.u16 	%rs393, %rs39;
	mov.u16 	%rs394, %rs40;
	mov.u16 	%rs395, %rs41;
	mov.u16 	%rs396, %rs42;
	mov.u16 	%rs397, %rs43;
	mov.u16 	%rs398, %rs44;
	mov.u16 	%rs413, %rs11;
	mov.u16 	%rs415, %rs61;
	mov.u16 	%rs416, %rs62;
	mov.u16 	%rs417, %rs63;
	mov.u16 	%rs418, %rs64;
	mov.u16 	%rs419, %rs65;
	mov.u16 	%rs420, %rs66;
	mov.u16 	%rs421, %rs67;
	mov.u16 	%rs422, %rs68;
	@%p56 bra 	$L__BB55_98;
	mov.b32 	%r851, -4;
	@%p27 bra 	$L__BB55_73;
	mov.u32 	%r542, %tid.x;
	mov.u32 	%r543, _ZZ16sw_kernel_affineILi32ELi768EEvPKhiPiS1_S2_iS2_iiE17s_query_seq_sdata;
	mad.lo.s32 	%r544, %r542, 24, %r543;
	ld.shared.u8 	%r545, [%r544+15];
	add.s32 	%r546, %r26, %r545;
	mov.u32 	%r547, _ZZ16sw_kernel_affineILi32ELi768EEvPKhiPiS1_S2_iS2_iiE17s_blosum62_matrix;
	add.s32 	%r548, %r547, %r546;
	ld.shared.s8 	%r851, [%r548];
$L__BB55_73:
	ld.param.u32 	%r820, [_Z16sw_kernel_affineILi32ELi768EEvPKhiPiS1_S2_iS2_ii_param_8];
	ld.param.u32 	%r795, [_Z16sw_kernel_affineILi32ELi768EEvPKhiPiS1_S2_iS2_ii_param_7];
	setp.eq.s32 	%p58, %r21, 16;
	max.s16 	%rs271, %rs45, %rs69;
	max.s16 	%rs272, %rs21, %rs271;
	cvt.s32.s16 	%r549, %rs272;
	add.s32 	%r550, %r851, %r549;
	max.s32 	%r551, %r550, 0;
	cvt.u16.u32 	%rs374, %r551;
	sub.s32 	%r552, %r98, %r795;
	sub.s32 	%r553, %r99, %r820;
	max.s32 	%r554, %r552, %r553;
	max.s32 	%r555, %r554, 0;
	cvt.u16.u32 	%rs398, %r555;
	cvt.s32.s16 	%r556, %rs20;
	sub.s32 	%r557, %r556, %r795;
	cvt.s32.s16 	%r558, %rs68;
	sub.s32 	%r559, %r558, %r820;
	max.s32 	%r560, %r557, %r559;
	max.s32 	%r561, %r560, 0;
	cvt.u16.u32 	%rs422, %r561;
	cvt.s32.s16 	%r103, %r551;
	cvt.s32.s16 	%r104, %r555;
	cvt.s32.s16 	%r562, %r561;
	max.s32 	%r563, %r104, %r562;
	max.s32 	%r564, %r103, %r563;
	max.s32 	%r860, %r860, %r564;
	mov.u16 	%rs367, %rs13;
	mov.u16 	%rs368, %rs14;
	mov.u16 	%rs369, %rs15;
	mov.u16 	%rs370, %rs16;
	mov.u16 	%rs371, %rs17;
	mov.u16 	%rs372, %rs18;
	mov.u16 	%rs373, %rs19;
	mov.u16 	%rs391, %rs37;
	mov.u16 	%rs392, %rs38;
	mov.u16 	%rs393, %rs39;
	mov.u16 	%rs394, %rs40;
	mov.u16 	%rs395, %rs41;
	mov.u16 	%rs396, %rs42;
	mov.u16 	%rs397, %rs43;
	mov.u16 	%rs413, %rs11;
	mov.u16 	%rs415, %rs61;
	mov.u16 	%rs416, %rs62;
	mov.u16 	%rs417, %rs63;
	mov.u16 	%rs418, %rs64;
	mov.u16 	%rs419, %rs65;
	mov.u16 	%rs420, %rs66;
	mov.u16 	%rs421, %rs67;
	@%p58 bra 	$L__BB55_98;
	mov.b32 	%r852, -4;
	@%p27 bra 	$L__BB55_76;
	mov.u32 	%r566, %tid.x;
	mov.u32 	%r567, _ZZ16sw_kernel_affineILi32ELi768EEvPKhiPiS1_S2_iS2_iiE17s_query_seq_sdata;
	mad.lo.s32 	%r568, %r566, 24, %r567;
	ld.shared.u8 	%r569, [%r568+16];
	add.s32 	%r570, %r26, %r569;
	mov.u32 	%r571, _ZZ16sw_kernel_affineILi32ELi768EEvPKhiPiS1_S2_iS2_iiE17s_blosum62_matrix;
	add.s32 	%r572, %r571, %r570;
	ld.shared.s8 	%r852, [%r572];
$L__BB55_76:
	ld.param.u32 	%r821, [_Z16sw_kernel_affineILi32ELi768EEvPKhiPiS1_S2_iS2_ii_param_8];
	ld.param.u32 	%r796, [_Z16sw_kernel_affineILi32ELi768EEvPKhiPiS1_S2_iS2_ii_param_7];
	setp.eq.s32 	%p60, %r21, 17;
	max.s16 	%rs273, %rs44, %rs68;
	max.s16 	%rs274, %rs20, %rs273;
	cvt.s32.s16 	%r573, %rs274;
	add.s32 	%r574, %r852, %r573;
	max.s32 	%r575, %r574, 0;
	cvt.u16.u32 	%rs373, %r575;
	sub.s32 	%r576, %r103, %r796;
	sub.s32 	%r577, %r104, %r821;
	max.s32 	%r578, %r576, %r577;
	max.s32 	%r579, %r578, 0;
	cvt.u16.u32 	%rs397, %r579;
	cvt.s32.s16 	%r580, %rs19;
	sub.s32 	%r581, %r580, %r796;
	cvt.s32.s16 	%r582, %rs67;
	sub.s32 	%r583, %r582, %r821;
	max.s32 	%r584, %r581, %r583;
	max.s32 	%r585, %r584, 0;
	cvt.u16.u32 	%rs421, %r585;
	cvt.s32.s16 	%r108, %r575;
	cvt.s32.s16 	%r109, %r579;
	cvt.s32.s16 	%r586, %r585;
	max.s32 	%r587, %r109, %r586;
	max.s32 	%r588, %r108, %r587;
	max.s32 	%r860, %r860, %r588;
	mov.u16 	%rs367, %rs13;
	mov.u16 	%rs368, %rs14;
	mov.u16 	%rs369, %rs15;
	mov.u16 	%rs370, %rs16;
	mov.u16 	%rs371, %rs17;
	mov.u16 	%rs372, %rs18;
	mov.u16 	%rs391, %rs37;
	mov.u16 	%rs392, %rs38;
	mov.u16 	%rs393, %rs39;
	mov.u16 	%rs394, %rs40;
	mov.u16 	%rs395, %rs41;
	mov.u16 	%rs396, %rs42;
	mov.u16 	%rs413, %rs11;
	mov.u16 	%rs415, %rs61;
	mov.u16 	%rs416, %rs62;
	mov.u16 	%rs417, %rs63;
	mov.u16 	%rs418, %rs64;
	mov.u16 	%rs419, %rs65;
	mov.u16 	%rs420, %rs66;
	@%p60 bra 	$L__BB55_98;
	mov.b32 	%r853, -4;
	@%p27 bra 	$L__BB55_79;
	mov.u32 	%r590, %tid.x;
	mov.u32 	%r591, _ZZ16sw_kernel_affineILi32ELi768EEvPKhiPiS1_S2_iS2_iiE17s_query_seq_sdata;
	mad.lo.s32 	%r592, %r590, 24, %r591;
	ld.shared.u8 	%r593, [%r592+17];
	add.s32 	%r594, %r26, %r593;
	mov.u32 	%r595, _ZZ16sw_kernel_affineILi32ELi768EEvPKhiPiS1_S2_iS2_iiE17s_blosum62_matrix;
	add.s32 	%r596, %r595, %r594;
	ld.shared.s8 	%r853, [%r596];
$L__BB55_79:
	ld.param.u32 	%r822, [_Z16sw_kernel_affineILi32ELi768EEvPKhiPiS1_S2_iS2_ii_param_8];
	ld.param.u32 	%r797, [_Z16sw_kernel_affineILi32ELi768EEvPKhiPiS1_S2_iS2_ii_param_7];
	setp.eq.s32 	%p62, %r21, 18;
	max.s16 	%rs275, %rs43, %rs67;
	max.s16 	%rs276, %rs19, %rs275;
	cvt.s32.s16 	%r597, %rs276;
	add.s32 	%r598, %r853, %r597;
	max.s32 	%r599, %r598, 0;
	cvt.u16.u32 	%rs372, %r599;
	sub.s32 	%r600, %r108, %r797;
	sub.s32 	%r601, %r109, %r822;
	max.s32 	%r602, %r600, %r601;
	max.s32 	%r603, %r602, 0;
	cvt.u16.u32 	%rs396, %r603;
	cvt.s32.s16 	%r604, %rs18;
	sub.s32 	%r605, %r604, %r797;
	cvt.s32.s16 	%r606, %rs66;
	sub.s32 	%r607, %r606, %r822;
	max.s32 	%r608, %r605, %r607;
	max.s32 	%r609, %r608, 0;
	cvt.u16.u32 	%rs420, %r609;
	cvt.s32.s16 	%r113, %r599;
	cvt.s32.s16 	%r114, %r603;
	cvt.s32.s16 	%r610, %r609;
	max.s32 	%r611, %r114, %r610;
	max.s32 	%r612, %r113, %r611;
	max.s32 	%r860, %r860, %r612;
	mov.u16 	%rs367, %rs13;
	mov.u16 	%rs368, %rs14;
	mov.u16 	%rs369, %rs15;
	mov.u16 	%rs370, %rs16;
	mov.u16 	%rs371, %rs17;
	mov.u16 	%rs391, %rs37;
	mov.u16 	%rs392, %rs38;
	mov.u16 	%rs393, %rs39;
	mov.u16 	%rs394, %rs40;
	mov.u16 	%rs395, %rs41;
	mov.u16 	%rs413, %rs11;
	mov.u16 	%rs415, %rs61;
	mov.u16 	%rs416, %rs62;
	mov.u16 	%rs417, %rs63;
	mov.u16 	%rs418, %rs64;
	mov.u16 	%rs419, %rs65;
	@%p62 bra 	$L__BB55_98;
	mov.b32 	%r854, -4;
	@%p27 bra 	$L__BB55_82;
	mov.u32 	%r614, %tid.x;
	mov.u32 	%r615, _ZZ16sw_kernel_affineILi32ELi768EEvPKhiPiS1_S2_iS2_iiE17s_query_seq_sdata;
	mad.lo.s32 	%r616, %r614, 24, %r615;
	ld.shared.u8 	%r617, [%r616+18];
	add.s32 	%r618, %r26, %r617;
	mov.u32 	%r619, _ZZ16sw_kernel_affineILi32ELi768EEvPKhiPiS1_S2_iS2_iiE17s_blosum62_matrix;
	add.s32 	%r620, %r619, %r618;
	ld.shared.s8 	%r854, [%r620];
$L__BB55_82:
	ld.param.u32 	%r823, [_Z16sw_kernel_affineILi32ELi768EEvPKhiPiS1_S2_iS2_ii_param_8];
	ld.param.u32 	%r798, [_Z16sw_kernel_affineILi32ELi768EEvPKhiPiS1_S2_iS2_ii_param_7];
	setp.eq.s32 	%p64, %r21, 19;
	max.s16 	%rs277, %rs42, %rs66;
	max.s16 	%rs278, %rs18, %rs277;
	cvt.s32.s16 	%r621, %rs278;
	add.s32 	%r622, %r854, %r621;
	max.s32 	%r623, %r622, 0;
	cvt.u16.u32 	%rs371, %r623;
	sub.s32 	%r624, %r113, %r798;
	sub.s32 	%r625, %r114, %r823;
	max.s32 	%r626, %r624, %r625;
	max.s32 	%r627, %r626, 0;
	cvt.u16.u32 	%rs395, %r627;
	cvt.s32.s16 	%r628, %rs17;
	sub.s32 	%r629, %r628, %r798;
	cvt.s32.s16 	%r630, %rs65;
	sub.s32 	%r631, %r630, %r823;
	max.s32 	%r632, %r629, %r631;
	max.s32 	%r633, %r632, 0;
	cvt.u16.u32 	%rs419, %r633;
	cvt.s32.s16 	%r118, %r623;
	cvt.s32.s16 	%r119, %r627;
	cvt.s32.s16 	%r634, %r633;
	max.s32 	%r635, %r119, %r634;
	max.s32 	%r636, %r118, %r635;
	max.s32 	%r860, %r860, %r636;
	mov.u16 	%rs367, %rs13;
	mov.u16 	%rs368, %rs14;
	mov.u16 	%rs369, %rs15;
	mov.u16 	%rs370, %rs16;
	mov.u16 	%rs391, %rs37;
	mov.u16 	%rs392, %rs38;
	mov.u16 	%rs393, %rs39;
	mov.u16 	%rs394, %rs40;
	mov.u16 	%rs413, %rs11;
	mov.u16 	%rs415, %rs61;
	mov.u16 	%rs416, %rs62;
	mov.u16 	%rs417, %rs63;
	mov.u16 	%rs418, %rs64;
	@%p64 bra 	$L__BB55_98;
	mov.b32 	%r855, -4;
	@%p27 bra 	$L__BB55_85;
	mov.u32 	%r638, %tid.x;
	mov.u32 	%r639, _ZZ16sw_kernel_affineILi32ELi768EEvPKhiPiS1_S2_iS2_iiE17s_query_seq_sdata;
	mad.lo.s32 	%r640, %r638, 24, %r639;
	ld.shared.u8 	%r641, [%r640+19];
	add.s32 	%r642, %r26, %r641;
	mov.u32 	%r643, _ZZ16sw_kernel_affineILi32ELi768EEvPKhiPiS1_S2_iS2_iiE17s_blosum62_matrix;
	add.s32 	%r644, %r643, %r642;
	ld.shared.s8 	%r855, [%r644];
$L__BB55_85:
	ld.param.u32 	%r824, [_Z16sw_kernel_affineILi32ELi768EEvPKhiPiS1_S2_iS2_ii_param_8];
	ld.param.u32 	%r799, [_Z16sw_kernel_affineILi32ELi768EEvPKhiPiS1_S2_iS2_ii_param_7];
	setp.eq.s32 	%p66, %r21, 20;
	max.s16 	%rs279, %rs41, %rs65;
	max.s16 	%rs280, %rs17, %rs279;
	cvt.s32.s16 	%r645, %rs280;
	add.s32 	%r646, %r855, %r645;
	max.s32 	%r647, %r646, 0;
	cvt.u16.u32 	%rs370, %r647;
	sub.s32 	%r648, %r118, %r799;
	sub.s32 	%r649, %r119, %r824;
	max.s32 	%r650, %r648, %r649;
	max.s32 	%r651, %r650, 0;
	cvt.u16.u32 	%rs394, %r651;
	cvt.s32.s16 	%r652, %rs16;
	sub.s32 	%r653, %r652, %r799;
	cvt.s32.s16 	%r654, %rs64;
	sub.s32 	%r655, %r654, %r824;
	max.s32 	%r656, %r653, %r655;
	max.s32 	%r657, %r656, 0;
	cvt.u16.u32 	%rs418, %r657;
	cvt.s32.s16 	%r123, %r647;
	cvt.s32.s16 	%r124, %r651;
	cvt.s32.s16 	%r658, %r657;
	max.s32 	%r659, %r124, %r658;
	max.s32 	%r660, %r123, %r659;
	max.s32 	%r860, %r860, %r660;
	mov.u16 	%rs367, %rs13;
	mov.u16 	%rs368, %rs14;
	mov.u16 	%rs369, %rs15;
	mov.u16 	%rs391, %rs37;
	mov.u16 	%rs392, %rs38;
	mov.u16 	%rs393, %rs39;
	mov.u16 	%rs413, %rs11;
	mov.u16 	%rs415, %rs61;
	mov.u16 	%rs416, %rs62;
	mov.u16 	%rs417, %rs63;
	@%p66 bra 	$L__BB55_98;
	mov.b32 	%r856, -4;
	@%p27 bra 	$L__BB55_88;
	mov.u32 	%r662, %tid.x;
	mov.u32 	%r663, _ZZ16sw_kernel_affineILi32ELi768EEvPKhiPiS1_S2_iS2_iiE17s_query_seq_sdata;
	mad.lo.s32 	%r664, %r662, 24, %r663;
	ld.shared.u8 	%r665, [%r664+20];
	add.s32 	%r666, %r26, %r665;
	mov.u32 	%r667, _ZZ16sw_kernel_affineILi32ELi768EEvPKhiPiS1_S2_iS2_iiE17s_blosum62_matrix;
	add.s32 	%r668, %r667, %r666;
	ld.shared.s8 	%r856, [%r668];
$L__BB55_88:
	ld.param.u32 	%r825, [_Z16sw_kernel_affineILi32ELi768EEvPKhiPiS1_S2_iS2_ii_param_8];
	ld.param.u32 	%r800, [_Z16sw_kernel_affineILi32ELi768EEvPKhiPiS1_S2_iS2_ii_param_7];
	setp.eq.s32 	%p68, %r21, 21;
	max.s16 	%rs281, %rs40, %rs64;
	max.s16 	%rs282, %rs16, %rs281;
	cvt.s32.s16 	%r669, %rs282;
	add.s32 	%r670, %r856, %r669;
	max.s32 	%r671, %r670, 0;
	cvt.u16.u32 	%rs369, %r671;
	sub.s32 	%r672, %r123, %r800;
	sub.s32 	%r673, %r124, %r825;
	max.s32 	%r674, %r672, %r673;
	max.s32 	%r675, %r674, 0;
	cvt.u16.u32 	%rs393, %r675;
	cvt.s32.s16 	%r676, %rs15;
	sub.s32 	%r677, %r676, %r800;
	cvt.s32.s16 	%r678, %rs63;
	sub.s32 	%r679, %r678, %r825;
	max.s32 	%r680, %r677, %r679;
	max.s32 	%r681, %r680, 0;
	cvt.u16.u32 	%rs417, %r681;
	cvt.s32.s16 	%r128, %r671;
	cvt.s32.s16 	%r129, %r675;
	cvt.s32.s16 	%r682, %r681;
	max.s32 	%r683, %r129, %r682;
	max.s32 	%r684, %r128, %r683;
	max.s32 	%r860, %r860, %r684;
	mov.u16 	%rs367, %rs13;
	mov.u16 	%rs368, %rs14;
	mov.u16 	%rs391, %rs37;
	mov.u16 	%rs392, %rs38;
	mov.u16 	%rs413, %rs11;
	mov.u16 	%rs415, %rs61;
	mov.u16 	%rs416, %rs62;
	@%p68 bra 	$L__BB55_98;
	mov.b32 	%r857, -4;
	@%p27 bra 	$L__BB55_91;
	mov.u32 	%r686, %tid.x;
	mov.u32 	%r687, _ZZ16sw_kernel_affineILi32ELi768EEvPKhiPiS1_S2_iS2_iiE17s_query_seq_sdata;
	mad.lo.s32 	%r688, %r686, 24, %r687;
	ld.shared.u8 	%r689, [%r688+21];
	add.s32 	%r690, %r26, %r689;
	mov.u32 	%r691, _ZZ16sw_kernel_affineILi32ELi768EEvPKhiPiS1_S2_iS2_iiE17s_blosum62_matrix;
	add.s32 	%r692, %r691, %r690;
	ld.shared.s8 	%r857, [%r692];
$L__BB55_91:
	ld.param.u32 	%r826, [_Z16sw_kernel_affineILi32ELi768EEvPKhiPiS1_S2_iS2_ii_param_8];
	ld.param.u32 	%r801, [_Z16sw_kernel_affineILi32ELi768EEvPKhiPiS1_S2_iS2_ii_param_7];
	setp.eq.s32 	%p70, %r21, 22;
	max.s16 	%rs283, %rs39, %rs63;
	max.s16 	%rs284, %rs15, %rs283;
	cvt.s32.s16 	%r693, %rs284;
	add.s32 	%r694, %r857, %r693;
	max.s32 	%r695, %r694, 0;
	cvt.u16.u32 	%rs368, %r695;
	sub.s32 	%r696, %r128, %r801;
	sub.s32 	%r697, %r129, %r826;
	max.s32 	%r698, %r696, %r697;
	max.s32 	%r699, %r698, 0;
	cvt.u16.u32 	%rs392, %r699;
	cvt.s32.s16 	%r700, %rs14;
	sub.s32 	%r701, %r700, %r801;
	cvt.s32.s16 	%r702, %rs62;
	sub.s32 	%r703, %r702, %r826;
	max.s32 	%r704, %r701, %r703;
	max.s32 	%r705, %r704, 0;
	cvt.u16.u32 	%rs416, %r705;
	cvt.s32.s16 	%r133, %r695;
	cvt.s32.s16 	%r134, %r699;
	cvt.s32.s16 	%r706, %r705;
	max.s32 	%r707, %r134, %r706;
	max.s32 	%r708, %r133, %r707;
	max.s32 	%r860, %r860, %r708;
	mov.u16 	%rs367, %rs13;
	mov.u16 	%rs391, %rs37;
	mov.u16 	%rs413, %rs11;
	mov.u16 	%rs415, %rs61;
	@%p70 bra 	$L__BB55_98;
	mov.b32 	%r858, -4;
	@%p27 bra 	$L__BB55_94;
	mov.u32 	%r710, %tid.x;
	mov.u32 	%r711, _ZZ16sw_kernel_affineILi32ELi768EEvPKhiPiS1_S2_iS2_iiE17s_query_seq_sdata;
	mad.lo.s32 	%r712, %r710, 24, %r711;
	ld.shared.u8 	%r713, [%r712+22];
	add.s32 	%r714, %r26, %r713;
	mov.u32 	%r715, _ZZ16sw_kernel_affineILi32ELi768EEvPKhiPiS1_S2_iS2_iiE17s_blosum62_matrix;
	add.s32 	%r716, %r715, %r714;
	ld.shared.s8 	%r858, [%r716];
$L__BB55_94:
	ld.param.u32 	%r827, [_Z16sw_kernel_affineILi32ELi768EEvPKhiPiS1_S2_iS2_ii_param_8];
	ld.param.u32 	%r802, [_Z16sw_kernel_affineILi32ELi768EEvPKhiPiS1_S2_iS2_ii_param_7];
	setp.eq.s32 	%p72, %r21, 23;
	max.s16 	%rs285, %rs38, %rs62;
	max.s16 	%rs286, %rs14, %rs285;
	cvt.s32.s16 	%r717, %rs286;
	add.s32 	%r718, %r858, %r717;
	max.s32 	%r719, %r718, 0;
	cvt.u16.u32 	%rs367, %r719;
	sub.s32 	%r720, %r133, %r802;
	sub.s32 	%r721, %r134, %r827;
	max.s32 	%r722, %r720, %r721;
	max.s32 	%r723, %r722, 0;
	cvt.u16.u32 	%rs391, %r723;
	cvt.s32.s16 	%r724, %rs13;
	sub.s32 	%r725, %r724, %r802;
	cvt.s32.s16 	%r726, %rs61;
	sub.s32 	%r727, %r726, %r827;
	max.s32 	%r728, %r725, %r727;
	max.s32 	%r729, %r728, 0;
	cvt.u16.u32 	%rs415, %r729;
	cvt.s32.s16 	%r138, %r719;
	cvt.s32.s16 	%r139, %r723;
	cvt.s32.s16 	%r730, %r729;
	max.s32 	%r731, %r139, %r730;
	max.s32 	%r732, %r138, %r731;
	max.s32 	%r860, %r860, %r732;
	mov.u16 	%rs413, %rs11;
	@%p72 bra 	$L__BB55_98;
	mov.b32 	%r859, -4;
	@%p27 bra 	$L__BB55_97;
	mov.u32 	%r734, %tid.x;
	mov.u32 	%r735, _ZZ16sw_kernel_affineILi32ELi768EEvPKhiPiS1_S2_iS2_iiE17s_query_seq_sdata;
	mad.lo.s32 	%r736, %r734, 24, %r735;
	ld.shared.u8 	%r737, [%r736+23];
	add.s32 	%r738, %r26, %r737;
	mov.u32 	%r739, _ZZ16sw_kernel_affineILi32ELi768EEvPKhiPiS1_S2_iS2_iiE17s_blosum62_matrix;
	add.s32 	%r740, %r739, %r738;
	ld.shared.s8 	%r859, [%r740];
$L__BB55_97:
	ld.param.u32 	%r828, [_Z16sw_kernel_affineILi32ELi768EEvPKhiPiS1_S2_iS2_ii_param_8];
	ld.param.u32 	%r803, [_Z16sw_kernel_affineILi32ELi768EEvPKhiPiS1_S2_iS2_ii_param_7];
	max.s16 	%rs287, %rs37, %rs61;
	max.s16 	%rs288, %rs13, %rs287;
	cvt.s32.s16 	%r741, %rs288;
	add.s32 	%r742, %r859, %r741;
	max.s32 	%r743, %r742, 0;
	cvt.u16.u32 	%rs156, %r743;
	sub.s32 	%r744, %r138, %r803;
	sub.s32 	%r745, %r139, %r828;
	max.s32 	%r746, %r744, %r745;
	max.s32 	%r747, %r746, 0;
	cvt.u16.u32 	%rs390, %r747;
	cvt.s32.s16 	%r748, %rs366;
	sub.s32 	%r749, %r748, %r803;
	cvt.s32.s16 	%r750, %rs414;
	sub.s32 	%r751, %r750, %r828;
	max.s32 	%r752, %r749, %r751;
	max.s32 	%r753, %r752, 0;
	cvt.u16.u32 	%rs414, %r753;
	cvt.s32.s16 	%r754, %r743;
	cvt.s32.s16 	%r755, %r747;
	cvt.s32.s16 	%r756, %r753;
	max.s32 	%r757, %r755, %r756;
	max.s32 	%r758, %r754, %r757;
	max.s32 	%r860, %r860, %r758;
	mov.u16 	%rs366, %rs156;
	mov.u16 	%rs413, %rs11;
$L__BB55_98:
	add.s32 	%r834, %r834, 1;
	add.s64 	%rd46, %rd46, 1;
	setp.ne.s32 	%p74, %r834, -1;
	@%p74 bra 	$L__BB55_25;
$L__BB55_99:
	mov.u32 	%r147, %tid.x;
	shl.b32 	%r759, %r147, 2;
	mov.u32 	%r760, _ZZ16sw_kernel_affineILi32ELi768EEvPKhiPiS1_S2_iS2_iiE17s_reduction_array;
	add.s32 	%r148, %r760, %r759;
	st.shared.u32 	[%r148], %r860;
	bar.warp.sync 	-1;
	setp.gt.u32 	%p75, %r147, 15;
	@%p75 bra 	$L__BB55_101;
	ld.shared.u32 	%r761, [%r148];
	ld.shared.u32 	%r762, [%r148+64];
	max.s32 	%r763, %r761, %r762;
	st.shared.u32 	[%r148], %r763;
$L__BB55_101:
	bar.warp.sync 	-1;
	setp.gt.u32 	%p76, %r147, 7;
	@%p76 bra 	$L__BB55_103;
	ld.shared.u32 	%r764, [%r148];
	ld.shared.u32 	%r765, [%r148+32];
	max.s32 	%r766, %r764, %r765;
	st.shared.u32 	[%r148], %r766;
$L__BB55_103:
	bar.warp.sync 	-1;
	setp.gt.u32 	%p77, %r147, 3;
	@%p77 bra 	$L__BB55_105;
	ld.shared.u32 	%r767, [%r148];
	ld.shared.u32 	%r768, [%r148+16];
	max.s32 	%r769, %r767, %r768;
	st.shared.u32 	[%r148], %r769;
$L__BB55_105:
	bar.warp.sync 	-1;
	setp.gt.u32 	%p78, %r147, 1;
	@%p78 bra 	$L__BB55_107;
	ld.shared.u32 	%r770, [%r148];
	ld.shared.u32 	%r771, [%r148+8];
	max.s32 	%r772, %r770, %r771;
	st.shared.u32 	[%r148], %r772;
$L__BB55_107:
	bar.warp.sync 	-1;
	setp.ne.s32 	%p79, %r147, 0;
	@%p79 bra 	$L__BB55_109;
	ld.shared.u32 	%r773, [%r148];
	ld.shared.u32 	%r774, [_ZZ16sw_kernel_affineILi32ELi768EEvPKhiPiS1_S2_iS2_iiE17s_reduction_array+4];
	max.s32 	%r775, %r773, %r774;
	st.shared.u32 	[%r148], %r775;
$L__BB55_109:
	setp.ne.s32 	%p80, %r147, 0;
	bar.warp.sync 	-1;
	@%p80 bra 	$L__BB55_111;
	ld.param.u64 	%rd42, [_Z16sw_kernel_affineILi32ELi768EEvPKhiPiS1_S2_iS2_ii_param_6];
	mov.u32 	%r776, %ctaid.x;
	ld.shared.u32 	%r777, [_ZZ16sw_kernel_affineILi32ELi768EEvPKhiPiS1_S2_iS2_iiE17s_reduction_array];
	cvta.to.global.u64 	%rd37, %rd42;
	mul.wide.u32 	%rd38, %r776, 4;
	add.s64 	%rd39, %rd37, %rd38;
	st.global.u32 	[%rd39], %r777;
$L__BB55_111:
	bar.sync 	0;
$L__BB55_112:
	ret;

}
	// .globl	_Z16sw_kernel_affineILi32ELi800EEvPKhiPiS1_S2_iS2_ii
.visible .entry _Z16sw_kernel_affineILi32ELi800EEvPKhiPiS1_S2_iS2_ii(
	.param .u64 .ptr .align 1 _Z16sw_kernel_affineILi32ELi800EEvPKhiPiS1_S2_iS2_ii_param_0,
	.param .u32 _Z16sw_kernel_affineILi32ELi800EEvPKhiPiS1_S2_iS2_ii_param_1,
	.param .u64 .ptr .align 1 _Z16sw_kernel_affineILi32ELi800EEvPKhiPiS1_S2_iS2_ii_param_2,
	.param .u64 .ptr .align 1 _Z16sw_kernel_affineILi32ELi800EEvPKhiPiS1_S2_iS2_ii_param_3,
	.param .u64 .ptr .align 1 _Z16sw_kernel_affineILi32ELi800EEvPKhiPiS1_S2_iS2_ii_param_4,
	.param .u32 _Z16sw_kernel_affineILi32ELi800EEvPKhiPiS1_S2_iS2_ii_param_5,
	.param .u64 .ptr .align 1 _Z16sw_kernel_affineILi32ELi800EEvPKhiPiS1_S2_iS2_ii_param_6,
	.param .u32 _Z16sw_kernel_affineILi32ELi800EEvPKhiPiS1_S2_iS2_ii_param_7,
	.param .u32 _Z16sw_kernel_affineILi32ELi800EEvPKhiPiS1_S2_iS2_ii_param_8
)
{
	.reg .pred 	%p<83>;
	.reg .b16 	%rs<455>;
	.reg .b32 	%r<894>;
	.reg .b64 	%rd<47>;
	// demoted variable
	.shared .align 1 .b8 _ZZ16sw_kernel_affineILi32ELi800EEvPKhiPiS1_S2_iS2_iiE17s_blosum62_matrix[400];
	// demoted variable
	.shared .align 1 .b8 _ZZ16sw_kernel_affineILi32ELi800EEvPKhiPiS1_S2_iS2_iiE17s_query_seq_sdata[800];
	// demoted variable
	.shared .align 4 .b8 _ZZ16sw_kernel_affineILi32ELi800EEvPKhiPiS1_S2_iS2_iiE17s_reduction_array[128];
	ld.param.u64 	%rd19, [_Z16sw_kernel_affineILi32ELi800EEvPKhiPiS1_S2_iS2_ii_param_0];
	ld.param.u32 	%r154, [_Z16sw_kernel_affineILi32ELi800EEvPKhiPiS1_S2_iS2_ii_param_1];
	ld.param.u64 	%rd15, [_Z16sw_kernel_affineILi32ELi800EEvPKhiPiS1_S2_iS2_ii_param_2];
	ld.param.u64 	%rd16, [_Z16sw_kernel_affineILi32ELi800EEvPKhiPiS1_S2_iS2_ii_param_3];
	ld.param.u64 	%rd17, [_Z16sw_kernel_affineILi32ELi800EEvPKhiPiS1_S2_iS2_ii_param_4];
	ld.param.u32 	%r157, [_Z16sw_kernel_affineILi32ELi800EEvPKhiPiS1_S2_iS2_ii_param_5];
	ld.param.u64 	%rd18, [_Z16sw_kernel_affineILi32ELi800EEvPKhiPiS1_S2_iS2_ii_param_6];
	cvta.to.global.u64 	%rd1, %rd19;
	cvta.to.global.u64 	%rd2, %rd18;
	mov.u32 	%r1, %ctaid.x;
	setp.ge.s32 	%p1, %r1, %r157;
	@%p1 bra 	$L__BB56_115;
	cvta.to.global.u64 	%rd20, %rd15;
	cvta.to.global.u64 	%rd21, %rd17;
	mul.wide.u32 	%rd22, %r1, 4;
	add.s64 	%rd23, %rd20, %rd22;
	ld.global.u32 	%r158, [%rd23];
	mul.wide.s32 	%rd24, %r158, 4;
	add.s64 	%rd25, %rd21, %rd24;
	ld.global.u32 	%r159, [%rd25+-4];
	ld.global.u32 	%r160, [%rd25];
	not.b32 	%r161, %r159;
	add.s32 	%r4, %r160, %r161;
	setp.ne.s32 	%p2, %r154, 0;
	setp.ne.s32 	%p3, %r4, 0;
	and.pred  	%p4, %p2, %p3;
	setp.lt.s32 	%p5, %r154, 801;
	and.pred  	%p6, %p5, %p4;
	setp.le.s32 	%p7, %r159, %r160;
	and.pred  	%p8, %p6, %p7;
	@%p8 bra 	$L__BB56_3;
	add.s64 	%rd41, %rd2, %rd22;
	mov.b32 	%r807, -1;
	st.global.u32 	[%rd41], %r807;
	bra.uni 	$L__BB56_115;
$L__BB56_3:
	mov.u32 	%r5, %tid.x;
	setp.gt.u32 	%p9, %r5, 399;
	@%p9 bra 	$L__BB56_6;
	cvt.u64.u32 	%rd26, %r5;
	mov.u64 	%rd27, blosum62_matrix_cuda_global;
	add.s64 	%rd44, %rd27, %rd26;
	mov.u32 	%r162, _ZZ16sw_kernel_affineILi32ELi800EEvPKhiPiS1_S2_iS2_iiE17s_blosum62_matrix;
	mov.u32 	%r863, %r5;
$L__BB56_5:
	ld.global.u8 	%rs240, [%rd44];
	add.s32 	%r163, %r162, %r863;
	st.shared.u8 	[%r163], %rs240;
	add.s32 	%r15, %r863, 32;
	add.s64 	%rd44, %rd44, 32;
	setp.lt.u32 	%p10, %r863, 368;
	mov.u32 	%r863, %r15;
	@%p10 bra 	$L__BB56_5;
$L__BB56_6:
	setp.gt.u32 	%p11, %r5, 799;
	@%p11 bra 	$L__BB56_23;
	max.u32 	%r164, %r5, 768;
	sub.s32 	%r165, %r164, %r5;
	add.s32 	%r6, %r165, 31;
	and.b32  	%r166, %r6, 96;
	setp.eq.s32 	%p12, %r166, 96;
	mov.u32 	%r862, %r5;
	@%p12 bra 	$L__BB56_12;
	cvt.u64.u32 	%rd28, %r5;
	add.s64 	%rd43, %rd1, %rd28;
	shr.u32 	%r167, %r6, 5;
	add.s32 	%r168, %r167, 1;
	and.b32  	%r169, %r168, 3;
	neg.s32 	%r860, %r169;
	mov.u32 	%r170, _ZZ16sw_kernel_affineILi32ELi800EEvPKhiPiS1_S2_iS2_iiE17s_query_seq_sdata;
	mov.u32 	%r862, %r5;
$L__BB56_9:
	.pragma "nounroll";
	setp.ge.s32 	%p13, %r862, %r154;
	mov.b16 	%rs300, 0;
	@%p13 bra 	$L__BB56_11;
	ld.global.u8 	%rs300, [%rd43];
$L__BB56_11:
	add.s32 	%r171, %r170, %r862;
	st.shared.u8 	[%r171], %rs300;
	add.s32 	%r862, %r862, 32;
	add.s64 	%rd43, %rd43, 32;
	add.s32 	%r860, %r860, 1;
	setp.ne.s32 	%p14, %r860, 0;
	@%p14 bra 	$L__BB56_9;
$L__BB56_12:
	setp.lt.u32 	%p15, %r6, 96;
	@%p15 bra 	$L__BB56_23;
	add.s32 	%r864, %r862, 64;
	cvt.u64.u32 	%rd29, %r862;
	add.s64 	%rd30, %rd29, %rd1;
	add.s64 	%rd45, %rd30, 64;
	mov.u32 	%r172, _ZZ16sw_kernel_affineILi32ELi800EEvPKhiPiS1_S2_iS2_iiE17s_query_seq_sdata;
$L__BB56_14:
	add.s32 	%r17, %r864, -64;
	setp.ge.s32 	%p16, %r17, %r154;
	mov.b16 	%rs301, 0;
	@%p16 bra 	$L__BB56_16;
	ld.global.u8 	%rs301, [%rd45+-64];
$L__BB56_16:
	add.s32 	%r173, %r172, %r864;
	add.s32 	%r18, %r173, 96;
	st.shared.u8 	[%r173+-64], %rs301;
	add.s32 	%r174, %r17, 32;
	setp.ge.s32 	%p17, %r174, %r154;
	mov.b16 	%rs302, 0;
	@%p17 bra 	$L__BB56_18;
	ld.global.u8 	%rs302, [%rd45+-32];
$L__BB56_18:
	st.shared.u8 	[%r18+-128], %rs302;
	setp.ge.s32 	%p18, %r864, %r154;
	mov.b16 	%rs303, 0;
	@%p18 bra 	$L__BB56_20;
	ld.global.u8 	%rs303, [%rd45];
$L__BB56_20:
	st.shared.u8 	[%r18+-96], %rs303;
	add.s32 	%r19, %r864, 32;
	setp.ge.s32 	%p19, %r19, %r154;
	mov.b16 	%rs304, 0;
	@%p19 bra 	$L__BB56_22;
	ld.global.u8 	%rs304, [%rd45+32];
$L__BB56_22:
	st.shared.u8 	[%r18+-64], %rs304;
	add.s32 	%r864, %r864, 128;
	add.s64 	%rd45, %rd45, 128;
	add.s32 	%r175, %r19, -96;
	setp.lt.u32 	%p20, %r175, 672;
	@%p20 bra 	$L__BB56_14;
$L__BB56_23:
	setp.lt.s32 	%p21, %r4, 1;
	mov.b32 	%r892, 0;
	@%p21 bra 	$L__BB56_102;
	ld.param.u32 	%r834, [_Z16sw_kernel_affineILi32ELi800EEvPKhiPiS1_S2_iS2_ii_param_8];
	ld.param.u32 	%r808, [_Z16sw_kernel_affineILi32ELi800EEvPKhiPiS1_S2_iS2_ii_param_7];
	cvt.s64.s32 	%rd31, %r159;
	mul.lo.s32 	%r178, %r5, 25;
	max.s32 	%r179, %r154, %r178;
	sub.s32 	%r21, %r179, %r178;
	min.s32 	%r180, %r808, %r834;
	neg.s32 	%r181, %r180;
	max.s32 	%r182, %r181, 0;
	cvt.u16.u32 	%rs11, %r182;
	cvt.s32.s16 	%r22, %r182;
	sub.s32 	%r865, %r159, %r160;
	cvta.to.global.u64 	%rd32, %rd16;
	add.s64 	%rd33, %rd31, %rd32;
	add.s64 	%rd46, %rd33, 1;
	mov.b32 	%r892, 0;
	mov.b16 	%rs380, 0;
	mov.u64 	%rd35, char_to_uint;
	mov.u16 	%rs381, %rs380;
	mov.u16 	%rs382, %rs380;
	mov.u16 	%rs383, %rs380;
	mov.u16 	%rs384, %rs380;
	mov.u16 	%rs385, %rs380;
	mov.u16 	%rs386, %rs380;
	mov.u16 	%rs387, %rs380;
	mov.u16 	%rs388, %rs380;
	mov.u16 	%rs389, %rs380;
	mov.u16 	%rs390, %rs380;
	mov.u16 	%rs391, %rs380;
	mov.u16 	%rs392, %rs380;
	mov.u16 	%rs393, %rs380;
	mov.u16 	%rs394, %rs380;
	mov.u16 	%rs395, %rs380;
	mov.u16 	%rs396, %rs380;
	mov.u16 	%rs397, %rs380;
	mov.u16 	%rs398, %rs380;
	mov.u16 	%rs399, %rs380;
	mov.u16 	%rs400, %rs380;
	mov.u16 	%rs401, %rs380;
	mov.u16 	%rs402, %rs380;
	mov.u16 	%rs403, %rs380;
	mov.u16 	%rs404, %rs380;
	mov.u16 	%rs405, %rs380;
	mov.u16 	%rs406, %rs380;
	mov.u16 	%rs407, %rs380;
	mov.u16 	%rs408, %rs380;
	mov.u16 	%rs409, %rs380;
	mov.u16 	%rs410, %rs380;
	mov.u16 	%rs411, %rs380;
	mov.u16 	%rs412, %rs380;
	mov.u16 	%rs413, %rs380;
	mov.u16 	%rs414, %rs380;
	mov.u16 	%rs415, %rs380;
	mov.u16 	%rs416, %rs380;
	mov.u16 	%rs417, %rs380;
	mov.u16 	%rs418, %rs380;
	mov.u16 	%rs419, %rs380;
	mov.u16 	%rs420, %rs380;
	mov.u16 	%rs421, %rs380;
	mov.u16 	%rs422, %rs380;
	mov.u16 	%rs423, %rs380;
	mov.u16 	%rs424, %rs380;
	mov.u16 	%rs425, %rs380;
	mov.u16 	%rs426, %rs380;
	mov.u16 	%rs427, %rs380;
	mov.u16 	%rs428, %rs380;
	mov.u16 	%rs429, %rs380;
	mov.u16 	%rs430, %rs380;
	mov.u16 	%rs431, %rs380;
	mov.u16 	%rs432, %rs380;
	mov.u16 	%rs433, %rs380;
	mov.u16 	%rs434, %rs380;
	mov.u16 	%rs435, %rs380;
	mov.u16 	%rs436, %rs380;
	mov.u16 	%rs437, %rs380;
	mov.u16 	%rs438, %rs380;
	mov.u16 	%rs439, %rs380;
	mov.u16 	%rs440, %rs380;
	mov.u16 	%rs441, %rs380;
	mov.u16 	%rs442, %rs380;
	mov.u16 	%rs443, %rs380;
	mov.u16 	%rs444, %rs380;
	mov.u16 	%rs445, %rs380;
	mov.u16 	%rs446, %rs380;
	mov.u16 	%rs447, %rs380;
	mov.u16 	%rs448, %rs380;
	mov.u16 	%rs449, %rs380;
	mov.u16 	%rs450, %rs380;
	mov.u16 	%rs451, %rs380;
	mov.u16 	%rs452, %rs380;
	mov.u16 	%rs453, %rs380;
	mov.u16 	%rs454, %rs380;
$L__BB56_25:
	mov.u16 	%rs86, %rs454;
	mov.u16 	%rs85, %rs453;
	mov.u16 	%rs84, %rs452;
	mov.u16 	%rs83, %rs451;
	mov.u16 	%rs82, %rs450;
	mov.u16 	%rs81, %rs449;
	mov.u16 	%rs80, %rs448;
	mov.u16 	%rs79, %rs447;
	mov.u16 	%rs78, %rs446;
	mov.u16 	%rs77, %rs445;
	mov.u16 	%rs76, %rs444;
	mov.u16 	%rs75, %rs443;
	mov.u16 	%rs74, %rs442;
	mov.u16 	%rs73, %rs441;
	mov.u16 	%rs72, %rs440;
	mov.u16 	%rs71, %rs439;
	mov.u16 	%rs70, %rs438;
	mov.u16 	%rs69, %rs437;
	mov.u16 	%rs68, %rs436;
	mov.u16 	%rs67, %rs435;
	mov.u16 	%rs66, %rs434;
	mov.u16 	%rs65, %rs433;
	mov.u16 	%rs64, %rs432;
	mov.u16 	%rs63, %rs431;
	mov.u16 	%rs61, %rs429;
	mov.u16 	%rs60, %rs428;
	mov.u16 	%rs59, %rs427;
	mov.u16 	%rs58, %rs426;
	mov.u16 	%rs57, %rs425;
	mov.u16 	%rs56, %rs424;
	mov.u16 	%rs55, %rs423;
	mov.u16 	%rs54, %rs422;
	mov.u16 	%rs53, %rs421;
	mov.u16 	%rs52, %rs420;
	mov.u16 	%rs51, %rs419;
	mov.u16 	%rs50, %rs418;
	mov.u16 	%rs49, %rs417;
	mov.u16 	%rs48, %rs416;
	mov.u16 	%rs47, %rs415;
	mov.u16 	%rs46, %rs414;
	mov.u16 	%rs45, %rs413;
	mov.u16 	%rs44, %rs412;
	mov.u16 	%rs43, %rs411;
	mov.u16 	%rs42, %rs410;
	mov.u16 	%rs41, %rs409;
	mov.u16 	%rs40, %rs408;
	mov.u16 	%rs39, %rs407;
	mov.u16 	%rs38, %rs406;
	mov.u16 	%rs36, %rs404;
	mov.u16 	%rs35, %rs403;
	mov.u16 	%rs34, %rs402;
	mov.u16 	%rs33, %rs401;
	mov.u16 	%rs32, %rs400;
	mov.u16 	%rs31, %rs399;
	mov.u16 	%rs30, %rs398;
	mov.u16 	%rs29, %rs397;
	mov.u16 	%rs28, %rs396;
	mov.u16 	%rs27, %rs395;
	mov.u16 	%rs26, %rs394;
	mov.u16 	%rs25, %rs393;
	mov.u16 	%rs24, %rs392;
	mov.u16 	%rs23, %rs391;
	mov.u16 	%rs22, %rs390;
	mov.u16 	%rs21, %rs389;
	mov.u16 	%rs20, %rs388;
	mov.u16 	%rs19, %rs387;
	mov.u16 	%rs18, %rs386;
	mov.u16 	%rs17, %rs385;
	mov.u16 	%rs16, %rs384;
	mov.u16 	%rs15, %rs383;
	mov.u16 	%rs14, %rs382;
	mov.u16 	%rs13, %rs381;
	setp.eq.s32 	%p22, %r21, 0;
	mov.u32 	%r183, %tid.x;
	setp.eq.s32 	%p23, %r183, 0;
	cvt.u32.u16 	%r184, %rs380;
	shfl.sync.up.b32	%r185|%p24, %r184, 1, 0, -1;
	cvt.u16.u32 	%rs247, %r185;
	cvt.u32.u16 	%r186, %rs405;
	shfl.sync.up.b32	%r187|%p25, %r186, 1, 0, -1;
	cvt.u16.u32 	%rs248, %r187;
	cvt.u32.u16 	%r188, %rs430;
	shfl.sync.up.b32	%r189|%p26, %r188, 1, 0, -1;
	cvt.u16.u32 	%rs249, %r189;
	selp.b16 	%rs87, 0, %rs247, %p23;
	selp.b16 	%rs88, 0, %rs248, %p23;
	selp.b16 	%rs89, 0, %rs249, %p23;
	ld.global.s8 	%rd34, [%rd46];
	add.s64 	%rd36, %rd35, %rd34;
	ld.const.u8 	%rs90, [%rd36];
	mul.wide.u16 	%r26, %rs90, 20;
	@%p22 bra 	$L__BB56_101;
	setp.gt.u16 	%p27, %rs90, 19;
	mov.b32 	%r867, -4;
	@%p27 bra 	$L__BB56_28;
	mov.u32 	%r191, %tid.x;
	mov.u32 	%r192, _ZZ16sw_kernel_affineILi32ELi800EEvPKhiPiS1_S2_iS2_iiE17s_query_seq_sdata;
	mad.lo.s32 	%r193, %r191, 25, %r192;
	ld.shared.u8 	%r194, [%r193];
	add.s32 	%r195, %r26, %r194;
	mov.u32 	%r196, _ZZ16sw_kernel_affineILi32ELi800EEvPKhiPiS1_S2_iS2_iiE17s_blosum62_matrix;
	add.s32 	%r197, %r196, %r195;
	ld.shared.s8 	%r867, [%r197];
$L__BB56_28:
	ld.param.u32 	%r835, [_Z16sw_kernel_affineILi32ELi800EEvPKhiPiS1_S2_iS2_ii_param_8];
	ld.param.u32 	%r809, [_Z16sw_kernel_affineILi32ELi800EEvPKhiPiS1_S2_iS2_ii_param_7];
	setp.eq.s32 	%p28, %r21, 1;
	max.s16 	%rs250, %rs88, %rs89;
	max.s16 	%rs251, %rs87, %rs250;
	cvt.s32.s16 	%r198, %rs251;
	add.s32 	%r199, %r867, %r198;
	max.s32 	%r200, %r199, 0;
	cvt.u16.u32 	%rs404, %r200;
	cvt.s32.s16 	%r201, %rs36;
	sub.s32 	%r202, %r201, %r809;
	cvt.s32.s16 	%r203, %rs86;
	sub.s32 	%r204, %r203, %r835;
	max.s32 	%r205, %r202, %r204;
	max.s32 	%r206, %r205, 0;
	cvt.u16.u32 	%rs454, %r206;
	cvt.s32.s16 	%r29, %r200;
	cvt.s32.s16 	%r207, %r206;
	max.s32 	%r208, %r22, %r207;
	max.s32 	%r209, %r29, %r208;
	max.s32 	%r892, %r892, %r209;
	mov.u16 	%rs381, %rs13;
	mov.u16 	%rs382, %rs14;
	mov.u16 	%rs383, %rs15;
	mov.u16 	%rs384, %rs16;
	mov.u16 	%rs385, %rs17;
	mov.u16 	%rs386, %rs18;
	mov.u16 	%rs387, %rs19;
	mov.u16 	%rs388, %rs20;
	mov.u16 	%rs389, %rs21;
	mov.u16 	%rs390, %rs22;
	mov.u16 	%rs391, %rs23;
	mov.u16 	%rs392, %rs24;
	mov.u16 	%rs393, %rs25;
	mov.u16 	%rs394, %rs26;
	mov.u16 	%rs395, %rs27;
	mov.u16 	%rs396, %rs28;
	mov.u16 	%rs397, %rs29;
	mov.u16 	%rs398, %rs30;
	mov.u16 	%rs399, %rs31;
	mov.u16 	%rs400, %rs32;
	mov.u16 	%rs401, %rs33;
	mov.u16 	%rs402, %rs34;
	mov.u16 	%rs403, %rs35;
	mov.u16 	%rs406, %rs38;
	mov.u16 	%rs407, %rs39;
	mov.u16 	%rs408, %rs40;
	mov.u16 	%rs409, %rs41;
	mov.u16 	%rs410, %rs42;
	mov.u16 	%rs411, %rs43;
	mov.u16 	%rs412, %rs44;
	mov.u16 	%rs413, %rs45;
	mov.u16 	%rs414, %rs46;
	mov.u16 	%rs415, %rs47;
	mov.u16 	%rs416, %rs48;
	mov.u16 	%rs417, %rs49;
	mov.u16 	%rs418, %rs50;
	mov.u16 	%rs419, %rs51;
	mov.u16 	%rs420, %rs52;
	mov.u16 	%rs421, %rs53;
	mov.u16 	%rs422, %rs54;
	mov.u16 	%rs423, %rs55;
	mov.u16 	%rs424, %rs56;
	mov.u16 	%rs425, %rs57;
	mov.u16 	%rs426, %rs58;
	mov.u16 	%rs427, %rs59;
	mov.u16 	%rs428, %rs60;
	mov.u16 	%rs429, %rs11;
	mov.u16 	%rs431, %rs63;
	mov.u16 	%rs432, %rs64;
	mov.u16 	%rs433, %rs65;
	mov.u16 	%rs434, %rs66;
	mov.u16 	%rs435, %rs67;
	mov.u16 	%rs436, %rs68;
	mov.u16 	%rs437, %rs69;
	mov.u16 	%rs438, %rs70;
	mov.u16 	%rs439, %rs71;
	mov.u16 	%rs440, %rs72;
	mov.u16 	%rs441, %rs73;
	mov.u16 	%rs442, %rs74;
	mov.u16 	%rs443, %rs75;
	mov.u16 	%rs444, %rs76;
	mov.u16 	%rs445, %rs77;
	mov.u16 	%rs446, %rs78;
	mov.u16 	%rs447, %rs79;
	mov.u16 	%rs448, %rs80;
	mov.u16 	%rs449, %rs81;
	mov.u16 	%rs450, %rs82;
	mov.u16 	%rs451, %rs83;
	mov.u16 	%rs452, %rs84;
	mov.u16 	%rs453, %rs85;
	@%p28 bra 	$L__BB56_101;
	mov.b32 	%r868, -4;
	@%p27 bra 	$L__BB56_31;
	mov.u32 	%r211, %tid.x;
	mov.u32 	%r212, _ZZ16sw_kernel_affineILi32ELi800EEvPKhiPiS1_S2_iS2_iiE17s_query_seq_sdata;
	mad.lo.s32 	%r213, %r211, 25, %r212;
	ld.shared.u8 	%r214, [%r213+1];
	add.s32 	%r215, %r26, %r214;
	mov.u32 	%r216, _ZZ16sw_kernel_affineILi32ELi800EEvPKhiPiS1_S2_iS2_iiE17s_blosum62_matrix;
	add.s32 	%r217, %r216, %r215;
	ld.shared.s8 	%r868, [%r217];
$L__BB56_31:
	ld.param.u32 	%r836, [_Z16sw_kernel_affineILi32ELi800EEvPKhiPiS1_S2_iS2_ii_param_8];
	ld.param.u32 	%r810, [_Z16sw_kernel_affineILi32ELi800EEvPKhiPiS1_S2_iS2_ii_param_7];
	setp.eq.s32 	%p30, %r21, 2;
	max.s16 	%rs252, %rs61, %rs86;
	max.s16 	%rs253, %rs36, %rs252;
	cvt.s32.s16 	%r218, %rs253;
	add.s32 	%r219, %r868, %r218;
	max.s32 	%r220, %r219, 0;
	cvt.u16.u32 	%rs403, %r220;
	sub.s32 	%r221, %r29, %r810;
	sub.s32 	%r222, %r22, %r836;
	max.s32 	%r223, %r221, %r222;
	max.s32 	%r224, %r223, 0;
	cvt.u16.u32 	%rs428, %r224;
	cvt.s32.s16 	%r225, %rs35;
	sub.s32 	%r226, %r225, %r810;
	cvt.s32.s16 	%r227, %rs85;
	sub.s32 	%r228, %r227, %r836;
	max.s32 	%r229, %r226, %r228;
	max.s32 	%r230, %r229, 0;
	cvt.u16.u32 	%rs453, %r230;
	cvt.s32.s16 	%r33, %r220;
	cvt.s32.s16 	%r34, %r224;
	cvt.s32.s16 	%r231, %r230;
	max.s32 	%r232, %r34, %r231;
	max.s32 	%r233, %r33, %r232;
	max.s32 	%r892, %r892, %r233;
	mov.u16 	%rs381, %rs13;
	mov.u16 	%rs382, %rs14;
	mov.u16 	%rs383, %rs15;
	mov.u16 	%rs384, %rs16;
	mov.u16 	%rs385, %rs17;
	mov.u16 	%rs386, %rs18;
	mov.u16 	%rs387, %rs19;
	mov.u16 	%rs388, %rs20;
	mov.u16 	%rs389, %rs21;
	mov.u16 	%rs390, %rs22;
	mov.u16 	%rs391, %rs23;
	mov.u16 	%rs392, %rs24;
	mov.u16 	%rs393, %rs25;
	mov.u16 	%rs394, %rs26;
	mov.u16 	%rs395, %rs27;
	mov.u16 	%rs396, %rs28;
	mov.u16 	%rs397, %rs29;
	mov.u16 	%rs398, %rs30;
	mov.u16 	%rs399, %rs31;
	mov.u16 	%rs400, %rs32;
	mov.u16 	%rs401, %rs33;
	mov.u16 	%rs402, %rs34;
	mov.u16 	%rs406, %rs38;
	mov.u16 	%rs407, %rs39;
	mov.u16 	%rs408, %rs40;
	mov.u16 	%rs409, %rs41;
	mov.u16 	%rs410, %rs42;
	mov.u16 	%rs411, %rs43;
	mov.u16 	%rs412, %rs44;
	mov.u16 	%rs413, %rs45;
	mov.u16 	%rs414, %rs46;
	mov.u16 	%rs415, %rs47;
	mov.u16 	%rs416, %rs48;
	mov.u16 	%rs417, %rs49;
	mov.u16 	%rs418, %rs50;
	mov.u16 	%rs419, %rs51;
	mov.u16 	%rs420, %rs52;
	mov.u16 	%rs421, %rs53;
	mov.u16 	%rs422, %rs54;
	mov.u16 	%rs423, %rs55;
	mov.u16 	%rs424, %rs56;
	mov.u16 	%rs425, %rs57;
	mov.u16 	%rs426, %rs58;
	mov.u16 	%rs427, %rs59;
	mov.u16 	%rs429, %rs11;
	mov.u16 	%rs431, %rs63;
	mov.u16 	%rs432, %rs64;
	mov.u16 	%rs433, %rs65;
	mov.u16 	%rs434, %rs66;
	mov.u16 	%rs435, %rs67;
	mov.u16 	%rs436, %rs68;
	mov.u16 	%rs437, %rs69;
	mov.u16 	%rs438, %rs70;
	mov.u16 	%rs439, %rs71;
	mov.u16 	%rs440, %rs72;
	mov.u16 	%rs441, %rs73;
	mov.u16 	%rs442, %rs74;
	mov.u16 	%rs443, %rs75;
	mov.u16 	%rs444, %rs76;
	mov.u16 	%rs445, %rs77;
	mov.u16 	%rs446, %rs78;
	mov.u16 	%rs447, %rs79;
	mov.u16 	%rs448, %rs80;
	mov.u16 	%rs449, %rs81;
	mov.u16 	%rs450, %rs82;
	mov.u16 	%rs451, %rs83;
	mov.u16 	%rs452, %rs84;
	@%p30 bra 	$L__BB56_101;
	mov.b32 	%r869, -4;
	@%p27 bra 	$L__BB56_34;
	mov.u32 	%r235, %tid.x;
	mov.u32 	%r236, _ZZ16sw_kernel_affineILi32ELi800EEvPKhiPiS1_S2_iS2_iiE17s_query_seq_sdata;
	mad.lo.s32 	%r237, %r235, 25, %r236;
	ld.shared.u8 	%r238, [%r237+2];
	add.s32 	%r239, %r26, %r238;
	mov.u32 	%r240, _ZZ16sw_kernel_affineILi32ELi800EEvPKhiPiS1_S2_iS2_iiE17s_blosum62_matrix;
	add.s32 	%r241, %r240, %r239;
	ld.shared.s8 	%r869, [%r241];
$L__BB56_34:
	ld.param.u32 	%r837, [_Z16sw_kernel_affineILi32ELi800EEvPKhiPiS1_S2_iS2_ii_param_8];
	ld.param.u32 	%r811, [_Z16sw_kernel_affineILi32ELi800EEvPKhiPiS1_S2_iS2_ii_param_7];
	setp.eq.s32 	%p32, %r21, 3;
	max.s16 	%rs254, %rs60, %rs85;
	max.s16 	%rs255, %rs35, %rs254;
	cvt.s32.s16 	%r242, %rs255;
	add.s32 	%r243, %r869, %r242;
	max.s32 	%r244, %r243, 0;
	cvt.u16.u32 	%rs402, %r244;
	sub.s32 	%r245, %r33, %r811;
	sub.s32 	%r246, %r34, %r837;
	max.s32 	%r247, %r245, %r246;
	max.s32 	%r248, %r247, 0;
	cvt.u16.u32 	%rs427, %r248;
	cvt.s32.s16 	%r249, %rs34;
	sub.s32 	%r250, %r249, %r811;
	cvt.s32.s16 	%r251, %rs84;
	sub.s32 	%r252, %r251, %r837;
	max.s32 	%r253, %r250, %r252;
	max.s32 	%r254, %r253, 0;
	cvt.u16.u32 	%rs452, %r254;
	cvt.s32.s16 	%r38, %r244;
	cvt.s32.s16 	%r39, %r248;
	cvt.s32.s16 	%r255, %r254;
	max.s32 	%r256, %r39, %r255;
	max.s32 	%r257, %r38, %r256;
	max.s32 	%r892, %r892, %r257;
	mov.u16 	%rs381, %rs13;
	mov.u16 	%rs382, %rs14;
	mov.u16 	%rs383, %rs15;
	mov.u16 	%rs384, %rs16;
	mov.u16 	%rs385, %rs17;
	mov.u16 	%rs386, %rs18;
	mov.u16 	%rs387, %rs19;
	mov.u16 	%rs388, %rs20;
	mov.u16 	%rs389, %rs21;
	mov.u16 	%rs390, %rs22;
	mov.u16 	%rs391, %rs23;
	mov.u16 	%rs392, %rs24;
	mov.u16 	%rs393, %rs25;
	mov.u16 	%rs394, %rs26;
	mov.u16 	%rs395, %rs27;
	mov.u16 	%rs396, %rs28;
	mov.u16 	%rs397, %rs29;
	mov.u16 	%rs398, %rs30;
	mov.u16 	%rs399, %rs31;
	mov.u16 	%rs400, %rs32;
	mov.u16 	%rs401, %rs33;
	mov.u16 	%rs406, %rs38;
	mov.u16 	%rs407, %rs39;
	mov.u16 	%rs408, %rs40;
	mov.u16 	%rs409, %rs41;
	mov.u16 	%rs410, %rs42;
	mov.u16 	%rs411, %rs43;
	mov.u16 	%rs412, %rs44;
	mov.u16 	%rs413, %rs45;
	mov.u16 	%rs414, %rs46;
	mov.u16 	%rs415, %rs47;
	mov.u16 	%rs416, %rs48;
	mov.u16 	%rs417, %rs49;
	mov.u16 	%rs418, %rs50;
	mov.u16 	%rs419, %rs51;
	mov.u16 	%rs420, %rs52;
	mov.u16 	%rs421, %rs53;
	mov.u16 	%rs422, %rs54;
	mov.u16 	%rs423, %rs55;
	mov.u16 	%rs424, %rs56;
	mov.u16 	%rs425, %rs57;
	mov.u16 	%rs426, %rs58;
	mov.u16 	%rs429, %rs11;
	mov.u16 	%rs431, %rs63;
	mov.u16 	%rs432, %rs64;
	mov.u16 	%rs433, %rs65;
	mov.u16 	%rs434, %rs66;
	mov.u16 	%rs435, %rs67;
	mov.u16 	%rs436, %rs68;
	mov.u16 	%rs437, %rs69;
	mov.u16 	%rs438, %rs70;
	mov.u16 	%rs439, %rs71;
	mov.u16 	%rs440, %rs72;
	mov.u16 	%rs441, %rs73;
	mov.u16 	%rs442, %rs74;
	mov.u16 	%rs443, %rs75;
	mov.u16 	%rs444, %rs76;
	mov.u16 	%rs445, %rs77;
	mov.u16 	%rs446, %rs78;
	mov.u16 	%rs447, %rs79;
	mov.u16 	%rs448, %rs80;
	mov.u16 	%rs449, %rs81;
	mov.u16 	%rs450, %rs82;
	mov.u16 	%rs451, %rs83;
	@%p32 bra 	$L__BB56_101;
	mov.b32 	%r870, -4;
	@%p27 bra 	$L__BB56_37;
	mov.u32 	%r259, %tid.x;
	mov.u32 	%r260, _ZZ16sw_kernel_affineILi32ELi800EEvPKhiPiS1_S2_iS2_iiE17s_query_seq_sdata;
	mad.lo.s32 	%r261, %r259, 25, %r260;
	ld.shared.u8 	%r262, [%r261+3];
	add.s32 	%r263, %r26, %r262;
	mov.u32 	%r264, _ZZ16sw_kernel_affineILi32ELi800EEvPKhiPiS1_S2_iS2_iiE17s_blosum62_matrix;
	add.s32 	%r265, %r264, %r263;
	ld.shared.s8 	%r870, [%r265];
$L__BB56_37:
	ld.param.u32 	%r838, [_Z16sw_kernel_affineILi32ELi800EEvPKhiPiS1_S2_iS2_ii_param_8];
	ld.param.u32 	%r812, [_Z16sw_kernel_affineILi32ELi800EEvPKhiPiS1_S2_iS2_ii_param_7];
	setp.eq.s32 	%p34, %r21, 4;
	max.s16 	%rs256, %rs59, %rs84;
	max.s16 	%rs257, %rs34, %rs256;
	cvt.s32.s16 	%r266, %rs257;
	add.s32 	%r267, %r870, %r266;
	max.s32 	%r268, %r267, 0;
	cvt.u16.u32 	%rs401, %r268;
	sub.s32 	%r269, %r38, %r812;
	sub.s32 	%r270, %r39, %r838;
	max.s32 	%r271, %r269, %r270;
	max.s32 	%r272, %r271, 0;
	cvt.u16.u32 	%rs426, %r272;
	cvt.s32.s16 	%r273, %rs33;
	sub.s32 	%r274, %r273, %r812;
	cvt.s32.s16 	%r275, %rs83;
	sub.s32 	%r276, %r275, %r838;
	max.s32 	%r277, %r274, %r276;
	max.s32 	%r278, %r277, 0;
	cvt.u16.u32 	%rs451, %r278;
	cvt.s32.s16 	%r43, %r268;
	cvt.s32.s16 	%r44, %r272;
	cvt.s32.s16 	%r279, %r278;
	max.s32 	%r280, %r44, %r279;
	max.s32 	%r281, %r43, %r280;
	max.s32 	%r892, %r892, %r281;
	mov.u16 	%rs381, %rs13;
	mov.u16 	%rs382, %rs14;
	mov.u16 	%rs383, %rs15;
	mov.u16 	%rs384, %rs16;
	mov.u16 	%rs385, %rs17;
	mov.u16 	%rs386, %rs18;
	mov.u16 	%rs387, %rs19;
	mov.u16 	%rs388, %rs20;
	mov.u16 	%rs389, %rs21;
	mov.u16 	%rs390, %rs22;
	mov.u16 	%rs391, %rs23;
	mov.u16 	%rs392, %rs24;
	mov.u16 	%rs393, %rs25;
	mov.u16 	%rs394, %rs26;
	mov.u16 	%rs395, %rs27;
	mov.u16 	%rs396, %rs28;
	mov.u16 	%rs397, %rs29;
	mov.u16 	%rs398, %rs30;
	mov.u16 	%rs399, %rs31;
	mov.u16 	%rs400, %rs32;
	mov.u16 	%rs406, %rs38;
	mov.u16 	%rs407, %rs39;
	mov.u16 	%rs408, %rs40;
	mov.u16 	%rs409, %rs41;
	mov.u16 	%rs410, %rs42;
	mov.u16 	%rs411, %rs43;
	mov.u16 	%rs412, %rs44;
	mov.u16 	%rs413, %rs45;
	mov.u16 	%rs414, %rs46;
	mov.u16 	%rs415, %rs47;
	mov.u16 	%rs416, %rs48;
	mov.u16 	%rs417, %rs49;
	mov.u16 	%rs418, %rs50;
	mov.u16 	%rs419, %rs51;
	mov.u16 	%rs420, %rs52;
	mov.u16 	%rs421, %rs53;
	mov.u16 	%rs422, %rs54;
	mov.u16 	%rs423, %rs55;
	mov.u16 	%rs424, %rs56;
	mov.u16 	%rs425, %rs57;
	mov.u16 	%rs429, %rs11;
	mov.u16 	%rs431, %rs63;
	mov.u16 	%rs432, %rs64;
	mov.u16 	%rs433, %rs65;
	mov.u16 	%rs434, %rs66;
	mov.u16 	%rs435, %rs67;
	mov.u16 	%rs436, %rs68;
	mov.u16 	%rs437, %rs69;
	mov.u16 	%rs438, %rs70;
	mov.u16 	%rs439, %rs71;
	mov.u16 	%rs440, %rs72;
	mov.u16 	%rs441, %rs73;
	mov.u16 	%rs442, %rs74;
	mov.u16 	%rs443, %rs75;
	mov.u16 	%rs444, %rs76;
	mov.u16 	%rs445, %rs77;
	mov.u16 	%rs446, %rs78;
	mov.u16 	%rs447, %rs79;
	mov.u16 	%rs448, %rs80;
	mov.u16 	%rs449, %rs81;
	mov.u16 	%rs450, %rs82;
	@%p34 bra 	$L__BB56_101;
	mov.b32 	%r871, -4;
	@%p27 bra 	$L__BB56_40;
	mov.u32 	%r283, %tid.x;
	mov.u32 	%r284, _ZZ16sw_kernel_affineILi32ELi800EEvPKhiPiS1_S2_iS2_iiE17s_query_seq_sdata;
	mad.lo.s32 	%r285, %r283, 25, %r284;
	ld.shared.u8 	%r286, [%r285+4];
	add.s32 	%r287, %r26, %r286;
	mov.u32 	%r288, _ZZ16sw_kernel_affineILi32ELi800EEvPKhiPiS1_S2_iS2_iiE17s_blosum62_matrix;
	add.s32 	%r289, %r288, %r287;
	ld.shared.s8 	%r871, [%r289];
$L__BB56_40:
	ld.param.u32 	%r839, [_Z16sw_kernel_affineILi32ELi800EEvPKhiPiS1_S2_iS2_ii_param_8];
	ld.param.u32 	%r813, [_Z16sw_kernel_affineILi32ELi800EEvPKhiPiS1_S2_iS2_ii_param_7];
	setp.eq.s32 	%p36, %r21, 5;
	max.s16 	%rs258, %rs58, %rs83;
	max.s16 	%rs259, %rs33, %rs258;
	cvt.s32.s16 	%r290, %rs259;
	add.s32 	%r291, %r871, %r290;
	max.s32 	%r292, %r291, 0;
	cvt.u16.u32 	%rs400, %r292;
	sub.s32 	%r293, %r43, %r813;
	sub.s32 	%r294, %r44, %r839;
	max.s32 	%r295, %r293, %r294;
	max.s32 	%r296, %r295, 0;
	cvt.u16.u32 	%rs425, %r296;
	cvt.s32.s16 	%r297, %rs32;
	sub.s32 	%r298, %r297, %r813;
	cvt.s32.s16 	%r299, %rs82;
	sub.s32 	%r300, %r299, %r839;
	max.s32 	%r301, %r298, %r300;
	max.s32 	%r302, %r301, 0;
	cvt.u16.u32 	%rs450, %r302;
	cvt.s32.s16 	%r48, %r292;
	cvt.s32.s16 	%r49, %r296;
	cvt.s32.s16 	%r303, %r302;
	max.s32 	%r304, %r49, %r303;
	max.s32 	%r305, %r48, %r304;
	max.s32 	%r892, %r892, %r305;
	mov.u16 	%rs381, %rs13;
	mov.u16 	%rs382, %rs14;
	mov.u16 	%rs383, %rs15;
	mov.u16 	%rs384, %rs16;
	mov.u16 	%rs385, %rs17;
	mov.u16 	%rs386, %rs18;
	mov.u16 	%rs387, %rs19;
	mov.u16 	%rs388, %rs20;
	mov.u16 	%rs389, %rs21;
	mov.u16 	%rs390, %rs22;
	mov.u16 	%rs391, %rs23;
	mov.u16 	%rs392, %rs24;
	mov.u16 	%rs393, %rs25;
	mov.u16 	%rs394, %rs26;
	mov.u16 	%rs395, %rs27;
	mov.u16 	%rs396, %rs28;
	mov.u16 	%rs397, %rs29;
	mov.u16 	%rs398, %rs30;
	mov.u16 	%rs399, %rs31;
	mov.u16 	%rs406, %rs38;
	mov.u16 	%rs407, %rs39;
	mov.u16 	%rs408, %rs40;
	mov.u16 	%rs409, %rs41;
	mov.u16 	%rs410, %rs42;
	mov.u16 	%rs411, %rs43;
	mov.u16 	%rs412, %rs44;
	mov.u16 	%rs413, %rs45;
	mov.u16 	%rs414, %rs46;
	mov.u16 	%rs415, %rs47;
	mov.u16 	%rs416, %rs48;
	mov.u16 	%rs417, %rs49;
	mov.u16 	%rs418, %rs50;
	mov.u16 	%rs419, %rs51;
	mov.u16 	%rs420, %rs52;
	mov.u16 	%rs421, %rs53;
	mov.u16 	%rs422, %rs54;
	mov.u16 	%rs423, %rs55;
	mov.u16 	%rs424, %rs56;
	mov.u16 	%rs429, %rs11;
	mov.u16 	%rs431, %rs63;
	mov.u16 	%rs432, %rs64;
	mov.u16 	%rs433, %rs65;
	mov.u16 	%rs434, %rs66;
	mov.u16 	%rs435, %rs67;
	mov.u16 	%rs436, %rs68;
	mov.u16 	%rs437, %rs69;
	mov.u16 	%rs438, %rs70;
	mov.u16 	%rs439, %rs71;
	mov.u16 	%rs440, %rs72;
	mov.u16 	%rs441, %rs73;
	mov.u16 	%rs442, %rs74;
	mov.u16 	%rs443, %rs75;
	mov.u16 	%rs444, %rs76;
	mov.u16 	%rs445, %rs77;
	mov.u16 	%rs446, %rs78;
	mov.u16 	%rs447, %rs79;
	mov.u16 	%rs448, %rs80;
	mov.u16 	%rs449, %rs81;
	@%p36 bra 	$L__BB56_101;
	mov.b32 	%r872, -4;
	@%p27 bra 	$L__BB56_43;
	mov.u32 	%r307, %tid.x;
	mov.u32 	%r308, _ZZ16sw_kernel_affineILi32ELi800EEvPKhiPiS1_S2_iS2_iiE17s_query_seq_sdata;
	mad.lo.s32 	%r309, %r307, 25, %r308;
	ld.shared.u8 	%r310, [%r309+5];
	add.s32 	%r311, %r26, %r310;
	mov.u32 	%r312, _ZZ16sw_kernel_affineILi32ELi800EEvPKhiPiS1_S2_iS2_iiE17s_blosum62_matrix;
	add.s32 	%r313, %r312, %r311;
	ld.shared.s8 	%r872, [%r313];
$L__BB56_43:
	ld.param.u32 	%r840, [_Z16sw_kernel_affineILi32ELi800EEvPKhiPiS1_S2_iS2_ii_param_8];
	ld.param.u32 	%r814, [_Z16sw_kernel_affineILi32ELi800EEvPKhiPiS1_S2_iS2_ii_param_7];
	setp.eq.s32 	%p38, %r21, 6;
	max.s16 	%rs260, %rs57, %rs82;
	max.s16 	%rs261, %rs32, %rs260;
	cvt.s32.s16 	%r314, %rs261;
	add.s32 	%r315, %r872, %r314;
	max.s32 	%r316, %r315, 0;
	cvt.u16.u32 	%rs399, %r316;
	sub.s32 	%r317, %r48, %r814;
	sub.s32 	%r318, %r49, %r840;
	max.s32 	%r319, %r317, %r318;
	max.s32 	%r320, %r319, 0;
	cvt.u16.u32 	%rs424, %r320;
	cvt.s32.s16 	%r321, %rs31;
	sub.s32 	%r322, %r321, %r814;
	cvt.s32.s16 	%r323, %rs81;
	sub.s32 	%r324, %r323, %r840;
	max.s32 	%r325, %r322, %r324;
	max.s32 	%r326, %r325, 0;
	cvt.u16.u32 	%rs449, %r326;
	cvt.s32.s16 	%r53, %r316;
	cvt.s32.s16 	%r54, %r320;
	cvt.s32.s16 	%r327, %r326;
	max.s32 	%r328, %r54, %r327;
	max.s32 	%r329, %r53, %r328;
	max.s32 	%r892, %r892, %r329;
	mov.u16 	%rs381, %rs13;
	mov.u16 	%rs382, %rs14;
	mov.u16 	%rs383, %rs15;
	mov.u16 	%rs384, %rs16;
	mov.u16 	%rs385, %rs17;
	mov.u16 	%rs386, %rs18;
	mov.u16 	%rs387, %rs19;
	mov.u16 	%rs388, %rs20;
	mov.u16 	%rs389, %rs21;
	mov.u16 	%rs390, %rs22;
	mov.u16 	%rs391, %rs23;
	mov.u16 	%rs392, %rs24;
	mov.u16 	%rs393, %rs25;
	mov.u16 	%rs394, %rs26;
	mov.u16 	%rs395, %rs27;
	mov.u16 	%rs396, %rs28;
	mov.u16 	%rs397, %rs29;
	mov.u16 	%rs398, %rs30;
	mov.u16 	%rs406, %rs38;
	mov.u16 	%rs407, %rs39;
	mov.u16 	%rs408, %rs40;
	mov.u16 	%rs409, %rs41;
	mov.u16 	%rs410, %rs42;
	mov.u16 	%rs411, %rs43;
	mov.u16 	%rs412, %rs44;
	mov.u16 	%rs413, %rs45;
	mov.u16 	%rs414, %rs46;
	mov.u16 	%rs415, %rs47;
	mov.u16 	%rs416, %rs48;
	mov.u16 	%rs417, %rs49;
	mov.u16 	%rs418, %rs50;
	mov.u16 	%rs419, %rs51;
	mov.u16 	%rs420, %rs52;
	mov.u16 	%rs421, %rs53;
	mov.u16 	%rs422, %rs54;
	mov.u16 	%rs423, %rs55;
	mov.u16 	%rs429, %rs11;
	mov.u16 	%rs431, %rs63;
	mov.u16 	%rs432, %rs64;
	mov.u16 	%rs433, %rs65;
	mov.u16 	%rs434, %rs66;
	mov.u16 	%rs435, %rs67;
	mov.u16 	%rs436, %rs68;
	mov.u16 	%rs437, %rs69;
	mov.u16 	%rs438, %rs70;
	mov.u16 	%rs439, %rs71;
	mov.u16 	%rs440, %rs72;
	mov.u16 	%rs441, %rs73;
	mov.u16 	%rs442, %rs74;
	mov.u16 	%rs443, %rs75;
	mov.u16 	%rs444, %rs76;
	mov.u16 	%rs445, %rs77;
	mov.u16 	%rs446, %rs78;
	mov.u16 	%rs447, %rs79;
	mov.u16 	%rs448, %rs80;
	@%p38 bra 	$L__BB56_101;
	mov.b32 	%r873, -4;
	@%p27 bra 	$L__BB56_46;
	mov.u32 	%r331, %tid.x;
	mov.u32 	%r332, _ZZ16sw_kernel_affineILi32ELi800EEvPKhiPiS1_S2_iS2_iiE17s_query_seq_sdata;
	mad.lo.s32 	%r333, %r331, 25, %r332;
	ld.shared.u8 	%r334, [%r333+6];
	add.s32 	%r335, %r26, %r334;
	mov.u32 	%r336, _ZZ16sw_kernel_affineILi32ELi800EEvPKhiPiS1_S2_iS2_iiE17s_blosum62_matrix;
	add.s32 	%r337, %r336, %r335;
	ld.shared.s8 	%r873, [%r337];
$L__BB56_46:
	ld.param.u32 	%r841, [_Z16sw_kernel_affineILi32ELi800EEvPKhiPiS1_S2_iS2_ii_param_8];
	ld.param.u32 	%r815, [_Z16sw_kernel_affineILi32ELi800EEvPKhiPiS1_S2_iS2_ii_param_7];
	setp.eq.s32 	%p40, %r21, 7;
	max.s16 	%rs262, %rs56, %rs81;
	max.s16 	%rs263, %rs31, %rs262;
	cvt.s32.s16 	%r338, %rs263;
	add.s32 	%r339, %r873, %r338;
	max.s32 	%r340, %r339, 0;
	cvt.u16.u32 	%rs398, %r340;
	sub.s32 	%r341, %r53, %r815;
	sub.s32 	%r342, %r54, %r841;
	max.s32 	%r343, %r341, %r342;
	max.s32 	%r344, %r343, 0;
	cvt.u16.u32 	%rs423, %r344;
	cvt.s32.s16 	%r345, %rs30;
	sub.s32 	%r346, %r345, %r815;
	cvt.s32.s16 	%r347, %rs80;
	sub.s32 	%r348, %r347, %r841;
	max.s32 	%r349, %r346, %r348;
	max.s32 	%r350, %r349, 0;
	cvt.u16.u32 	%rs448, %r350;
	cvt.s32.s16 	%r58, %r340;
	cvt.s32.s16 	%r59, %r344;
	cvt.s32.s16 	%r351, %r350;
	max.s32 	%r352, %r59, %r351;
	max.s32 	%r353, %r58, %r352;
	max.s32 	%r892, %r892, %r353;
	mov.u16 	%rs381, %rs13;
	mov.u16 	%rs382, %rs14;
	mov.u16 	%rs383, %rs15;
	mov.u16 	%rs384, %rs16;
	mov.u16 	%rs385, %rs17;
	mov.u16 	%rs386, %rs18;
	mov.u16 	%rs387, %rs19;
	mov.u16 	%rs388, %rs20;
	mov.u16 	%rs389, %rs21;
	mov.u16 	%rs390, %rs22;
	mov.u16 	%rs391, %rs23;
	mov.u16 	%rs392, %rs24;
	mov.u16 	%rs393, %rs25;
	mov.u16 	%rs394, %rs26;
	mov.u16 	%rs395, %rs27;
	mov.u16 	%rs396, %rs28;
	mov.u16 	%rs397, %rs29;
	mov.u16 	%rs406, %rs38;
	mov.u16 	%rs407, %rs39;
	mov.u16 	%rs408, %rs40;
	mov.u16 	%rs409, %rs41;
	mov.u16 	%rs410, %rs42;
	mov.u16 	%rs411, %rs43;
	mov.u16 	%rs412, %rs44;
	mov.u16 	%rs413, %rs45;
	mov.u16 	%rs414, %rs46;
	mov.u16 	%rs415, %rs47;
	mov.u16 	%rs416, %rs48;
	mov.u16 	%rs417, %rs49;
	mov.u16 	%rs418, %rs50;
	mov.u16 	%rs419, %rs51;
	mov.u16 	%rs420, %rs52;
	mov.u16 	%rs421, %rs53;
	mov.u16 	%rs422, %rs54;
	mov.u16 	%rs429, %rs11;
	mov.u16 	%rs431, %rs63;
	mov.u16 	%rs432, %rs64;
	mov.u16 	%rs433, %rs65;
	mov.u16 	%rs434, %rs66;
	mov.u16 	%rs435, %rs67;
	mov.u16 	%rs436, %rs68;
	mov.u16 	%rs437, %rs69;
	mov.u16 	%rs438, %rs70;
	mov.u16 	%rs439, %rs71;
	mov.u16 	%rs440, %rs72;
	mov.u16 	%rs441, %rs73;
	mov.u16 	%rs442, %rs74;
	mov.u16 	%rs443, %rs75;
	mov.u16 	%rs444, %rs76;
	mov.u16 	%rs445, %rs77;
	mov.u16 	%rs446, %rs78;
	mov.u16 	%rs447, %rs79;
	@%p40 bra 	$L__BB56_101;
	mov.b32 	%r874, -4;
	@%p27 bra 	$L__BB56_49;
	mov.u32 	%r355, %tid.x;
	mov.u32 	%r356, _ZZ16sw_kernel_affineILi32ELi800EEvPKhiPiS1_S2_iS2_iiE17s_query_seq_sdata;
	mad.lo.s32 	%r357, %r355, 25, %r356;
	ld.shared.u8 	%r358, [%r357+7];
	add.s32 	%r359, %r26, %r358;
	mov.u32 	%r360, _ZZ16sw_kernel_affineILi32ELi800EEvPKhiPiS1_S2_iS2_iiE17s_blosum62_matrix;
	add.s32 	%r361, %r360, %r359;
	ld.shared.s8 	%r874, [%r361];
$L__BB56_49:
	ld.param.u32 	%r842, [_Z16sw_kernel_affineILi32ELi800EEvPKhiPiS1_S2_iS2_ii_param_8];
	ld.param.u32 	%r816, [_Z16sw_kernel_affineILi32ELi800EEvPKhiPiS1_S2_iS2_ii_param_7];
	setp.eq.s32 	%p42, %r21, 8;
	max.s16 	%rs264, %rs55, %rs80;
	max.s16 	%rs265, %rs30, %rs264;
	cvt.s32.s16 	%r362, %rs265;
	add.s32 	%r363, %r874, %r362;
	max.s32 	%r364, %r363, 0;
	cvt.u16.u32 	%rs397, %r364;
	sub.s32 	%r365, %r58, %r816;
	sub.s32 	%r366, %r59, %r842;
	max.s32 	%r367, %r365, %r366;
	max.s32 	%r368, %r367, 0;
	cvt.u16.u32 	%rs422, %r368;
	cvt.s32.s16 	%r369, %rs29;
	sub.s32 	%r370, %r369, %r816;
	cvt.s32.s16 	%r371, %rs79;
	sub.s32 	%r372, %r371, %r842;
	max.s32 	%r373, %r370, %r372;
	max.s32 	%r374, %r373, 0;
	cvt.u16.u32 	%rs447, %r374;
	cvt.s32.s16 	%r63, %r364;
	cvt.s32.s16 	%r64, %r368;
	cvt.s32.s16 	%r375, %r374;
	max.s32 	%r376, %r64, %r375;
	max.s32 	%r377, %r63, %r376;
	max.s32 	%r892, %r892, %r377;
	mov.u16 	%rs381, %rs13;
	mov.u16 	%rs382, %rs14;
	mov.u16 	%rs383, %rs15;
	mov.u16 	%rs384, %rs16;
	mov.u16 	%rs385, %rs17;
	mov.u16 	%rs386, %rs18;
	mov.u16 	%rs387, %rs19;
	mov.u16 	%rs388, %rs20;
	mov.u16 	%rs389, %rs21;
	mov.u16 	%rs390, %rs22;
	mov.u16 	%rs391, %rs23;
	mov.u16 	%rs392, %rs24;
	mov.u16 	%rs393, %rs25;
	mov.u16 	%rs394, %rs26;
	mov.u16 	%rs395, %rs27;
	mov.u16 	%rs396, %rs28;
	mov.u16 	%rs406, %rs38;
	mov.u16 	%rs407, %rs39;
	mov.u16 	%rs408, %rs40;
	mov.u16 	%rs409, %rs41;
	mov.u16 	%rs410, %rs42;
	mov.u16 	%rs411, %rs43;
	mov.u16 	%rs412, %rs44;
	mov.u16 	%rs413, %rs45;
	mov.u16 	%rs414, %rs46;
	mov.u16 	%rs415, %rs47;
	mov.u16 	%rs416, %rs48;
	mov.u16 	%rs417, %rs49;
	mov.u16 	%rs418, %rs50;
	mov.u16 	%rs419, %rs51;
	mov.u16 	%rs420, %rs52;
	mov.u16 	%rs421, %rs53;
	mov.u16 	%rs429, %rs11;
	mov.u16 	%rs431, %rs63;
	mov.u16 	%rs432, %rs64;
	mov.u16 	%rs433, %rs65;
	mov.u16 	%rs434, %rs66;
	mov.u16 	%rs435, %rs67;
	mov.u16 	%rs436, %rs68;
	mov.u16 	%rs437, %rs69;
	mov.u16 	%rs438, %rs70;
	mov.u16 	%rs439, %rs71;
	mov.u16 	%rs440, %rs72;
	mov.u16 	%rs441, %rs73;
	mov.u16 	%rs442, %rs74;
	mov.u16 	%rs443, %rs75;
	mov.u16 	%rs444, %rs76;
	mov.u16 	%rs445, %rs77;
	mov.u16 	%rs446, %rs78;
	@%p42 bra 	$L__BB56_101;
	mov.b32 	%r875, -4;
	@%p27 bra 	$L__BB56_52;
	mov.u32 	%r379, %tid.x;
	mov.u32 	%r380, _ZZ16sw_kernel_affineILi32ELi800EEvPKhiPiS1_S2_iS2_iiE17s_query_seq_sdata;
	mad.lo.s32 	%r381, %r379, 25, %r380;
	ld.shared.u8 	%r382, [%r381+8];
	add.s32 	%r383, %r26, %r382;
	mov.u32 	%r384, _ZZ16sw_kernel_affineILi32ELi800EEvPKhiPiS1_S2_iS2_iiE17s_blosum62_matrix;
	add.s32 	%r385, %r384, %r383;
	ld.shared.s8 	%r875, [%r385];
$L__BB56_52:
	ld.param.u32 	%r843, [_Z16sw_kernel_affineILi32ELi800EEvPKhiPiS1_S2_iS2_ii_param_8];
	ld.param.u32 	%r817, [_Z16sw_kernel_affineILi32ELi800EEvPKhiPiS1_S2_iS2_ii_param_7];
	setp.eq.s32 	%p44, %r21, 9;
	max.s16 	%rs266, %rs54, %rs79;
	max.s16 	%rs267, %rs29, %rs266;
	cvt.s32.s16 	%r386, %rs267;
	add.s32 	%r387, %r875, %r386;
	max.s32 	%r388, %r387, 0;
	cvt.u16.u32 	%rs396, %r388;
	sub.s32 	%r389, %r63, %r817;
	sub.s32 	%r390, %r64, %r843;
	max.s32 	%r391, %r389, %r390;
	max.s32 	%r392, %r391, 0;
	cvt.u16.u32 	%rs421, %r392;
	cvt.s32.s16 	%r393, %rs28;
	sub.s32 	%r394, %r393, %r817;
	cvt.s32.s16 	%r395, %rs78;
	sub.s32 	%r396, %r395, %r843;
	max.s32 	%r397, %r394, %r396;
	max.s32 	%r398, %r397, 0;
	cvt.u16.u32 	%rs446, %r398;
	cvt.s32.s16 	%r68, %r388;
	cvt.s32.s16 	%r69, %r392;
	cvt.s32.s16 	%r399, %r398;
	max.s32 	%r400, %r69, %r399;
	max.s32 	%r401, %r68, %r400;
	max.s32 	%r892, %r892, %r401;
	mov.u16 	%rs381, %rs13;
	mov.u16 	%rs382, %rs14;
	mov.u16 	%rs383, %rs15;
	mov.u16 	%rs384, %rs16;
	mov.u16 	%rs385, %rs17;
	mov.u16 	%rs386, %rs18;
	mov.u16 	%rs387, %rs19;
	mov.u16 	%rs388, %rs20;
	mov.u16 	%rs389, %rs21;
	mov.u16 	%rs390, %rs22;
	mov.u16 	%rs391, %rs23;
	mov.u16 	%rs392, %rs24;
	mov.u16 	%rs393, %rs25;
	mov.u16 	%rs394, %rs26;
	mov.u16 	%rs395, %rs27;
	mov.u16 	%rs406, %rs38;
	mov.u16 	%rs407, %rs39;
	mov.u16 	%rs408, %rs40;
	mov.u16 	%rs409, %rs41;
	mov.u16 	%rs410, %rs42;
	mov.u16 	%rs411, %rs43;
	mov.u16 	%rs412, %rs44;
	mov.u16 	%rs413, %rs45;
	mov.u16 	%rs414, %rs46;
	mov.u16 	%rs415, %rs47;
	mov.u16 	%rs416, %rs48;
	mov.u16 	%rs417, %rs49;
	mov.u16 	%rs418, %rs50;
	mov.u16 	%rs419, %rs51;
	mov.u16 	%rs420, %rs52;
	mov.u16 	%rs429, %rs11;
	mov.u16 	%rs431, %rs63;
	mov.u16 	%rs432, %rs64;
	mov.u16 	%rs433, %rs65;
	mov.u16 	%rs434, %rs66;
	mov.u16 	%rs435, %rs67;
	mov.u16 	%rs436, %rs68;
	mov.u16 	%rs437, %rs69;
	mov.u16 	%rs438, %rs70;
	mov.u16 	%rs439, %rs71;
	mov.u16 	%rs440, %rs72;
	mov.u16 	%rs441, %rs73;
	mov.u16 	%rs442, %rs74;
	mov.u16 	%rs443, %rs75;
	mov.u16 	%rs444, %rs76;
	mov.u16 	%rs445, %rs77;
	@%p44 bra 	$L__BB56_101;
	mov.b32 	%r876, -4;
	@%p27 bra 	$L__BB56_55;
	mov.u32 	%r403, %tid.x;
	mov.u32 	%r404, _ZZ16sw_kernel_affineILi32ELi800EEvPKhiPiS1_S2_iS2_iiE17s_query_seq_sdata;
	mad.lo.s32 	%r405, %r403, 25, %r404;
	ld.shared.u8 	%r406, [%r405+9];
	add.s32 	%r407, %r26, %r406;
	mov.u32 	%r408, _ZZ16sw_kernel_affineILi32ELi800EEvPKhiPiS1_S2_iS2_iiE17s_blosum62_matrix;
	add.s32 	%r409, %r408, %r407;
	ld.shared.s8 	%r876, [%r409];
$L__BB56_55:
	ld.param.u32 	%r844, [_Z16sw_kernel_affineILi32ELi800EEvPKhiPiS1_S2_iS2_ii_param_8];
	ld.param.u32 	%r818, [_Z16sw_kernel_affineILi32ELi800EEvPKhiPiS1_S2_iS2_ii_param_7];
	setp.eq.s32 	%p46, %r21, 10;
	max.s16 	%rs268, %rs53, %rs78;
	max.s16 	%rs269, %rs28, %rs268;
	cvt.s32.s16 	%r410, %rs269;
	add.s32 	%r411, %r876, %r410;
	max.s32 	%r412, %r411, 0;
	cvt.u16.u32 	%rs395, %r412;
	sub.s32 	%r413, %r68, %r818;
	sub.s32 	%r414, %r69, %r844;
	max.s32 	%r415, %r413, %r414;
	max.s32 	%r416, %r415, 0;
	cvt.u16.u32 	%rs420, %r416;
	cvt.s32.s16 	%r417, %rs27;
	sub.s32 	%r418, %r417, %r818;
	cvt.s32.s16 	%r419, %rs77;
	sub.s32 	%r420, %r419, %r844;
	max.s32 	%r421, %r418, %r420;
	max.s32 	%r422, %r421, 0;
	cvt.u16.u32 	%rs445, %r422;
	cvt.s32.s16 	%r73, %r412;
	cvt.s32.s16 	%r74, %r416;
	cvt.s32.s16 	%r423, %r422;
	max.s32 	%r424, %r74, %r423;
	max.s32 	%r425, %r73, %r424;
	max.s32 	%r892, %r892, %r425;
	mov.u16 	%rs381, %rs13;
	mov.u16 	%rs382, %rs14;
	mov.u16 	%rs383, %rs15;
	mov.u16 	%rs384, %rs16;
	mov.u16 	%rs385, %rs17;
	mov.u16 	%rs386, %rs18;
	mov.u16 	%rs387, %rs19;
	mov.u16 	%rs388, %rs20;
	mov.u16 	%rs389, %rs21;
	mov.u16 	%rs390, %rs22;
	mov.u16 	%rs391, %rs23;
	mov.u16 	%rs392, %rs24;
	mov.u16 	%rs393, %rs25;
	mov.u16 	%rs394, %rs26;
	mov.u16 	%rs406, %rs38;
	mov.u16 	%rs407, %rs39;
	mov.u16 	%rs408, %rs40;
	mov.u16 	%rs409, %rs41;
	mov.u16 	%rs410, %rs42;
	mov.u16 	%rs411, %rs43;
	mov.u16 	%rs412, %rs44;
	mov.u16 	%rs413, %rs45;
	mov.u16 	%rs414, %rs46;
	mov.u16 	%rs415, %rs47;
	mov.u16 	%rs416, %rs48;
	mov.u16 	%rs417, %rs49;
	mov.u16 	%rs418, %rs50;
	mov.u16 	%rs419, %rs51;
	mov.u16 	%rs429, %rs11;
	mov.u16 	%rs431, %rs63;
	mov.u16 	%rs432, %rs64;
	mov.u16 	%rs433, %rs65;
	mov.u16 	%rs434, %rs66;
	mov.u16 	%rs435, %rs67;
	mov.u16 	%rs436, %rs68;
	mov.u16 	%rs437, %rs69;
	mov.u16 	%rs438, %rs70;
	mov.u16 	%rs439, %rs71;
	mov.u16 	%rs440, %rs72;
	mov.u16 	%rs441, %rs73;
	mov.u16 	%rs442, %rs74;
	mov.u16 	%rs443, %rs75;
	mov.u16 	%rs444, %rs76;
	@%p46 bra 	$L__BB56_101;
	mov.b32 	%r877, -4;
	@%p27 bra 	$L__BB56_58;
	mov.u32 	%r427, %tid.x;
	mov.u32 	%r428, _ZZ16sw_kernel_affineILi32ELi800EEvPKhiPiS1_S2_iS2_iiE17s_query_seq_sdata;
	mad.lo.s32 	%r429, %r427, 25, %r428;
	ld.shared.u8 	%r430, [%r429+10];
	add.s32 	%r431, %r26, %r430;
	mov.u32 	%r432, _ZZ16sw_kernel_affineILi32ELi800EEvPKhiPiS1_S2_iS2_iiE17s_blosum62_matrix;
	add.s32 	%r433, %r432, %r431;
	ld.shared.s8 	%r877, [%r433];
$L__BB56_58:
	ld.param.u32 	%r845, [_Z16sw_kernel_affineILi32ELi800EEvPKhiPiS1_S2_iS2_ii_param_8];
	ld.param.u32 	%r819, [_Z16sw_kernel_affineILi32ELi800EEvPKhiPiS1_S2_iS2_ii_param_7];
	setp.eq.s32 	%p48, %r21, 11;
	max.s16 	%rs270, %rs52, %rs77;
	max.s16 	%rs271, %rs27, %rs270;
	cvt.s32.s16 	%r434, %rs271;
	add.s32 	%r435, %r877, %r434;
	max.s32 	%r436, %r435, 0;
	cvt.u16.u32 	%rs394, %r436;
	sub.s32 	%r437, %r73, %r819;
	sub.s32 	%r438, %r74, %r845;
	max.s32 	%r439, %r437, %r438;
	max.s32 	%r440, %r439, 0;
	cvt.u16.u32 	%rs419, %r440;
	cvt.s32.s16 	%r441, %rs26;
	sub.s32 	%r442, %r441, %r819;
	cvt.s32.s16 	%r443, %rs76;
	sub.s32 	%r444, %r443, %r845;
	max.s32 	%r445, %r442, %r444;
	max.s32 	%r446, %r445, 0;
	cvt.u16.u32 	%rs444, %r446;
	cvt.s32.s16 	%r78, %r436;
	cvt.s32.s16 	%r79, %r440;
	cvt.s32.s16 	%r447, %r446;
	max.s32 	%r448, %r79, %r447;
	max.s32 	%r449, %r78, %r448;
	max.s32 	%r892, %r892, %r449;
	mov.u16 	%rs381, %rs13;
	mov.u16 	%rs382, %rs14;
	mov.u16 	%rs383, %rs15;
	mov.u16 	%rs384, %rs16;
	mov.u16 	%rs385, %rs17;
	mov.u16 	%rs386, %rs18;
	mov.u16 	%rs387, %rs19;
	mov.u16 	%rs388, %rs20;
	mov.u16 	%rs389, %rs21;
	mov.u16 	%rs390, %rs22;
	mov.u16 	%rs391, %rs23;
	mov.u16 	%rs392, %rs24;
	mov.u16 	%rs393, %rs25;
	mov.u16 	%rs406, %rs38;
	mov.u16 	%rs407, %rs39;
	mov.u16 	%rs408, %rs40;
	mov.u16 	%rs409, %rs41;
	mov.u16 	%rs410, %rs42;
	mov.u16 	%rs411, %rs43;
	mov.u16 	%rs412, %rs44;
	mov.u16 	%rs413, %rs45;
	mov.u16 	%rs414, %rs46;
	mov.u16 	%rs415, %rs47;
	mov.u16 	%rs416, %rs48;
	mov.u16 	%rs417, %rs49;
	mov.u16 	%rs418, %rs50;
	mov.u16 	%rs429, %rs11;
	mov.u16 	%rs431, %rs63;
	mov.u16 	%rs432, %rs64;
	mov.u16 	%rs433, %rs65;
	mov.u16 	%rs434, %rs66;
	mov.u16 	%rs435, %rs67;
	mov.u16 	%rs436, %rs68;
	mov.u16 	%rs437, %rs69;
	mov.u16 	%rs438, %rs70;
	mov.u16 	%rs439, %rs71;
	mov.u16 	%rs440, %rs72;
	mov.u16 	%rs441, %rs73;
	mov.u16 	%rs442, %rs74;
	mov.u16 	%rs443, %rs75;
	@%p48 bra 	$L__BB56_101;
	mov.b32 	%r878, -4;
	@%p27 bra 	$L__BB56_61;
	mov.u32 	%r451, %tid.x;
	mov.u32 	%r452, _ZZ16sw_kernel_affineILi32ELi800EEvPKhiPiS1_S2_iS2_iiE17s_query_seq_sdata;
	mad.lo.s32 	%r453, %r451, 25, %r452;
	ld.shared.u8 	%r454, [%r453+11];
	add.s32 	%r455, %r26, %r454;
	mov.u32 	%r456, _ZZ16sw_kernel_affineILi32ELi800EEvPKhiPiS1_S2_iS2_iiE17s_blosum62_matrix;
	add.s32 	%r457, %r456, %r455;
	ld.shared.s8 	%r878, [%r457];
$L__BB56_61:
	ld.param.u32 	%r846, [_Z16sw_kernel_affineILi32ELi800EEvPKhiPiS1_S2_iS2_ii_param_8];
	ld.param.u32 	%r820, [_Z16sw_kernel_affineILi32ELi800EEvPKhiPiS1_S2_iS2_ii_param_7];
	setp.eq.s32 	%p50, %r21, 12;
	max.s16 	%rs272, %rs51, %rs76;
	max.s16 	%rs273, %rs26, %rs272;
	cvt.s32.s16 	%r458, %rs273;
	add.s32 	%r459, %r878, %r458;
	max.s32 	%r460, %r459, 0;
	cvt.u16.u32 	%rs393, %r460;
	sub.s32 	%r461, %r78, %r820;
	sub.s32 	%r462, %r79, %r846;
	max.s32 	%r463, %r461, %r462;
	max.s32 	%r464, %r463, 0;
	cvt.u16.u32 	%rs418, %r464;
	cvt.s32.s16 	%r465, %rs25;
	sub.s32 	%r466, %r465, %r820;
	cvt.s32.s16 	%r467, %rs75;
	sub.s32 	%r468, %r467, %r846;
	max.s32 	%r469, %r466, %r468;
	max.s32 	%r470, %r469, 0;
	cvt.u16.u32 	%rs443, %r470;
	cvt.s32.s16 	%r83, %r460;
	cvt.s32.s16 	%r84, %r464;
	cvt.s32.s16 	%r471, %r470;
	max.s32 	%r472, %r84, %r471;
	max.s32 	%r473, %r83, %r472;
	max.s32 	%r892, %r892, %r473;
	mov.u16 	%rs381, %rs13;
	mov.u16 	%rs382, %rs14;
	mov.u16 	%rs383, %rs15;
	mov.u16 	%rs384, %rs16;
	mov.u16 	%rs385, %rs17;
	mov.u16 	%rs386, %rs18;
	mov.u16 	%rs387, %rs19;
	mov.u16 	%rs388, %rs20;
	mov.u16 	%rs389, %rs21;
	mov.u16 	%rs390, %rs22;
	mov.u16 	%rs391, %rs23;
	mov.u16 	%rs392, %rs24;
	mov.u16 	%rs406, %rs38;
	mov.u16 	%rs407, %rs39;
	mov.u16 	%rs408, %rs40;
	mov.u16 	%rs409, %rs41;
	mov.u16 	%rs410, %rs42;
	mov.u16 	%rs411, %rs43;
	mov.u16 	%rs412, %rs44;
	mov.u16 	%rs413, %rs45;
	mov.u16 	%rs414, %rs46;
	mov.u16 	%rs415, %rs47;
	mov.u16 	%rs416, %rs48;
	mov.u16 	%rs417, %rs49;
	mov.u16 	%rs429, %rs11;
	mov.u16 	%rs431, %rs63;
	mov.u16 	%rs432, %rs64;
	mov.u16 	%rs433, %rs65;
	mov.u16 	%rs434, %rs66;
	mov.u16 	%rs435, %rs67;
	mov.u16 	%rs436, %rs68;
	mov.u16 	%rs437, %rs69;
	mov.u16 	%rs438, %rs70;
	mov.u16 	%rs439, %rs71;
	mov.u16 	%rs440, %rs72;
	mov.u16 	%rs441, %rs73;
	mov.u16 	%rs442, %rs74;
	@%p50 bra 	$L__BB56_101;
	mov.b32 	%r879, -4;
	@%p27 bra 	$L__BB56_64;
	mov.u32 	%r475, %tid.x;
	mov.u32 	%r476, _ZZ16sw_kernel_affineILi32ELi800EEvPKhiPiS1_S2_iS2_iiE17s_query_seq_sdata;
	mad.lo.s32 	%r477, %r475, 25, %r476;
	ld.shared.u8 	%r478, [%r477+12];
	add.s32 	%r479, %r26, %r478;
	mov.u32 	%r480, _ZZ16sw_kernel_affineILi32ELi800EEvPKhiPiS1_S2_iS2_iiE17s_blosum62_matrix;
	add.s32 	%r481, %r480, %r479;
	ld.shared.s8 	%r879, [%r481];
$L__BB56_64:
	ld.param.u32 	%r847, [_Z16sw_kernel_affineILi32ELi800EEvPKhiPiS1_S2_iS2_ii_param_8];
	ld.param.u32 	%r821, [_Z16sw_kernel_affineILi32ELi800EEvPKhiPiS1_S2_iS2_ii_param_7];
	setp.eq.s32 	%p52, %r21, 13;
	max.s16 	%rs274, %rs50, %rs75;
	max.s16 	%rs275, %rs25, %rs274;
	cvt.s32.s16 	%r482, %rs275;
	add.s32 	%r483, %r879, %r482;
	max.s32 	%r484, %r483, 0;
	cvt.u16.u32 	%rs392, %r484;
	sub.s32 	%r485, %r83, %r821;
	sub.s32 	%r486, %r84, %r847;
	max.s32 	%r487, %r485, %r486;
	max.s32 	%r488, %r487, 0;
	cvt.u16.u32 	%rs417, %r488;
	cvt.s32.s16 	%r489, %rs24;
	sub.s32 	%r490, %r489, %r821;
	cvt.s32.s16 	%r491, %rs74;
	sub.s32 	%r492, %r491, %r847;
	max.s32 	%r493, %r490, %r492;
	max.s32 	%r494, %r493, 0;
	cvt.u16.u32 	%rs442, %r494;
	cvt.s32.s16 	%r88, %r484;
	cvt.s32.s16 	%r89, %r488;
	cvt.s32.s16 	%r495, %r494;
	max.s32 	%r496, %r89, %r495;
	max.s32 	%r497, %r88, %r496;
	max.s32 	%r892, %r892, %r497;
	mov.u16 	%rs381, %rs13;
	mov.u16 	%rs382, %rs14;
	mov.u16 	%rs383, %rs15;
	mov.u16 	%rs384, %rs16;
	mov.u16 	%rs385, %rs17;
	mov.u16 	%rs386, %rs18;
	mov.u16 	%rs387, %rs19;
	mov.u16 	%rs388, %rs20;
	mov.u16 	%rs389, %rs21;
	mov.u16 	%rs390, %rs22;
	mov.u16 	%rs391, %rs23;
	mov.u16 	%rs406, %rs38;
	mov.u16 	%rs407, %rs39;
	mov.u16 	%rs408, %rs40;
	mov.u16 	%rs409, %rs41;
	mov.u16 	%rs410, %rs42;
	mov.u16 	%rs411, %rs43;
	mov.u16 	%rs412, %rs44;
	mov.u16 	%rs413, %rs45;
	mov.u16 	%rs414, %rs46;
	mov.u16 	%rs415, %rs47;
	mov.u16 	%rs416, %rs48;
	mov.u16 	%rs429, %rs11;
	mov.u16 	%rs431, %rs63;
	mov.u16 	%rs432, %rs64;
	mov.u16 	%rs433, %rs65;
	mov.u16 	%rs434, %rs66;
	mov.u16 	%rs435, %rs67;
	mov.u16 	%rs436, %rs68;
	mov.u16 	%rs437, %rs69;
	mov.u16 	%rs438, %rs70;
	mov.u16 	%rs439, %rs71;
	mov.u16 	%rs440, %rs72;
	mov.u16 	%rs441, %rs73;
	@%p52 bra 	$L__BB56_101;
	mov.b32 	%r880, -4;
	@%p27 bra 	$L__BB56_67;
	mov.u32 	%r499, %tid.x;
	mov.u32 	%r500, _ZZ16sw_kernel_affineILi32ELi800EEvPKhiPiS1_S2_iS2_iiE17s_query_seq_sdata;
	mad.lo.s32 	%r501, %r499, 25, %r500;
	ld.shared.u8 	%r502, [%r501+13];
	add.s32 	%r503, %r26, %r502;
	mov.u32 	%r504, _ZZ16sw_kernel_affineILi32ELi800EEvPKhiPiS1_S2_iS2_iiE17s_blosum62_matrix;
	add.s32 	%r505, %r504, %r503;
	ld.shared.s8 	%r880, [%r505];
$L__BB56_67:
	ld.param.u32 	%r848, [_Z16sw_kernel_affineILi32ELi800EEvPKhiPiS1_S2_iS2_ii_param_8];
	ld.param.u32 	%r822, [_Z16sw_kernel_affineILi32ELi800EEvPKhiPiS1_S2_iS2_ii_param_7];
	setp.eq.s32 	%p54, %r21, 14;
	max.s16 	%rs276, %rs49, %rs74;
	max.s16 	%rs277, %rs24, %rs276;
	cvt.s32.s16 	%r506, %rs277;
	add.s32 	%r507, %r880, %r506;
	max.s32 	%r508, %r507, 0;
	cvt.u16.u32 	%rs391, %r508;
	sub.s32 	%r509, %r88, %r822;
	sub.s32 	%r510, %r89, %r848;
	max.s32 	%r511, %r509, %r510;
	max.s32 	%r512, %r511, 0;
	cvt.u16.u32 	%rs416, %r512;
	cvt.s32.s16 	%r513, %rs23;
	sub.s32 	%r514, %r513, %r822;
	cvt.s32.s16 	%r515, %rs73;
	sub.s32 	%r516, %r515, %r848;
	max.s32 	%r517, %r514, %r516;
	max.s32 	%r518, %r517, 0;
	cvt.u16.u32 	%rs441, %r518;
	cvt.s32.s16 	%r93, %r508;
	cvt.s32.s16 	%r94, %r512;
	cvt.s32.s16 	%r519, %r518;
	max.s32 	%r520, %r94, %r519;
	max.s32 	%r521, %r93, %r520;
	max.s32 	%r892, %r892, %r521;
	mov.u16 	%rs381, %rs13;
	mov.u16 	%rs382, %rs14;
	mov.u16 	%rs383, %rs15;
	mov.u16 	%rs384, %rs16;
	mov.u16 	%rs385, %rs17;
	mov.u16 	%rs386, %rs18;
	mov.u16 	%rs387, %rs19;
	mov.u16 	%rs388, %rs20;
	mov.u16 	%rs389, %rs21;
	mov.u16 	%rs390, %rs22;
	mov.u16 	%rs406, %rs38;
	mov.u16 	%rs407, %rs39;
	mov.u16 	%rs408, %rs40;
	mov.u16 	%rs409, %rs41;
	mov.u16 	%rs410, %rs42;
	mov.u16 	%rs411, %rs43;
	mov.u16 	%rs412, %rs44;
	mov.u16 	%rs413, %rs45;
	mov.u16 	%rs414, %rs46;
	mov.u16 	%rs415, %rs47;
	mov.u16 	%rs429, %rs11;
	mov.u16 	%rs431, %rs63;
	mov.u16 	%rs432, %rs64;
	mov.u16 	%rs433, %rs65;
	mov.u16 	%rs434, %rs66;
	mov.u16 	%rs435, %rs67;
	mov.u16 	%rs436, %rs68;
	mov.u16 	%rs437, %rs69;
	mov.u16 	%rs438, %rs70;
	mov.u16 	%rs439, %rs71;
	mov.u16 	%rs440, %rs72;
	@%p54 bra 	$L__BB56_101;
	mov.b32 	%r881, -4;
	@%p27 bra 	$L__BB56_70;
	mov.u32 	%r523, %tid.x;
	mov.u32 	%r524, _ZZ16sw_kernel_affineILi32ELi800EEvPKhiPiS1_S2_iS2_iiE17s_query_seq_sdata;
	mad.lo.s32 	%r525, %r523, 25, %r524;
	ld.shared.u8 	%r526, [%r525+14];
	add.s32 	%r527, %r26, %r526;
	mov.u32 	%r528, _ZZ16sw_kernel_affineILi32ELi800EEvPKhiPiS1_S2_iS2_iiE17s_blosum62_matrix;
	add.s32 	%r529, %r528, %r527;
	ld.shared.s8 	%r881, [%r529];
$L__BB56_70:
	ld.param.u32 	%r849, [_Z16sw_kernel_affineILi32ELi800EEvPKhiPiS1_S2_iS2_ii_param_8];
	ld.param.u32 	%r823, [_Z16sw_kernel_affineILi32ELi800EEvPKhiPiS1_S2_iS2_ii_param_7];
	setp.eq.s32 	%p56, %r21, 15;
	max.s16 	%rs278, %rs48, %rs73;
	max.s16 	%rs279, %rs23, %rs278;
	cvt.s32.s16 	%r530, %rs279;
	add.s32 	%r531, %r881, %r530;
	max.s32 	%r532, %r531, 0;
	cvt.u16.u32 	%rs390, %r532;
	sub.s32 	%r533, %r93, %r823;
	sub.s32 	%r534, %r94, %r849;
	max.s32 	%r535, %r533, %r534;
	max.s32 	%r536, %r535, 0;
	cvt.u16.u32 	%rs415, %r536;
	cvt.s32.s16 	%r537, %rs22;
	sub.s32 	%r538, %r537, %r823;
	cvt.s32.s16 	%r539, %rs72;
	sub.s32 	%r540, %r539, %r849;
	max.s32 	%r541, %r538, %r540;
	max.s32 	%r542, %r541, 0;
	cvt.u16.u32 	%rs440, %r542;
	cvt.s32.s16 	%r98, %r532;
	cvt.s32.s16 	%r99, %r536;
	cvt.s32.s16 	%r543, %r542;
	max.s32 	%r544, %r99, %r543;
	max.s32 	%r545, %r98, %r544;
	max.s32 	%r892, %r892, %r545;
	mov.u16 	%rs381, %rs13;
	mov.u16 	%rs382, %rs14;
	mov.u16 	%rs383, %rs15;
	mov.u16 	%rs384, %rs16;
	mov.u16 	%rs385, %rs17;
	mov.u16 	%rs386, %rs18;
	mov.u16 	%rs387, %rs19;
	mov.u16 	%rs388, %rs20;
	mov.u16 	%rs389, %rs21;
	mov.u16 	%rs406, %rs38;
	mov.u16 	%rs407, %rs39;
	mov.u16 	%rs408, %rs40;
	mov.u16 	%rs409, %rs41;
	mov.u16 	%rs410, %rs42;
	mov.u16 	%rs411, %rs43;
	mov.u16 	%rs412, %rs44;
	mov.u16 	%rs413, %rs45;
	mov.u16 	%rs414, %rs46;
	mov.u16 	%rs429, %rs11;
	mov.u16 	%rs431, %rs63;
	mov.u16 	%rs432, %rs64;
	mov.u16 	%rs433, %rs65;
	mov.u16 	%rs434, %rs66;
	mov.u16 	%rs435, %rs67;
	mov.u16 	%rs436, %rs68;
	mov.u16 	%rs437, %rs69;
	mov.u16 	%rs438, %rs70;
	mov.u16 	%rs439, %rs71;
	@%p56 bra 	$L__BB56_101;
	mov.b32 	%r882, -4;
	@%p27 bra 	$L__BB56_73;
	mov.u32 	%r547, %tid.x;
	mov.u32 	%r548, _ZZ16sw_kernel_affineILi32ELi800EEvPKhiPiS1_S2_iS2_iiE17s_query_seq_sdata;
	mad.lo.s32 	%r549, %r547, 25, %r548;
	ld.shared.u8 	%r550, [%r549+15];
	add.s32 	%r551, %r26, %r550;
	mov.u32 	%r552, _ZZ16sw_kernel_affineILi32ELi800EEvPKhiPiS1_S2_iS2_iiE17s_blosum62_matrix;
	add.s32 	%r553, %r552, %r551;
	ld.shared.s8 	%r882, [%r553];
$L__BB56_73:
	ld.param.u32 	%r850, [_Z16sw_kernel_affineILi32ELi800EEvPKhiPiS1_S2_iS2_ii_param_8];
	ld.param.u32 	%r824, [_Z16sw_kernel_affineILi32ELi800EEvPKhiPiS1_S2_iS2_ii_param_7];
	setp.eq.s32 	%p58, %r21, 16;
	max.s16 	%rs280, %rs47, %rs72;
	max.s16 	%rs281, %rs22, %rs280;
	cvt.s32.s16 	%r554, %rs281;
	add.s32 	%r555, %r882, %r554;
	max.s32 	%r556, %r555, 0;
	cvt.u16.u32 	%rs389, %r556;
	sub.s32 	%r557, %r98, %r824;
	sub.s32 	%r558, %r99, %r850;
	max.s32 	%r559, %r557, %r558;
	max.s32 	%r560, %r559, 0;
	cvt.u16.u32 	%rs414, %r560;
	cvt.s32.s16 	%r561, %rs21;
	sub.s32 	%r562, %r561, %r824;
	cvt.s32.s16 	%r563, %rs71;
	sub.s32 	%r564, %r563, %r850;
	max.s32 	%r565, %r562, %r564;
	max.s32 	%r566, %r565, 0;
	cvt.u16.u32 	%rs439, %r566;
	cvt.s32.s16 	%r103, %r556;
	cvt.s32.s16 	%r104, %r560;
	cvt.s32.s16 	%r567, %r566;
	max.s32 	%r568, %r104, %r567;
	max.s32 	%r569, %r103, %r568;
	max.s32 	%r892, %r892, %r569;
	mov.u16 	%rs381, %rs13;
	mov.u16 	%rs382, %rs14;
	mov.u16 	%rs383, %rs15;
	mov.u16 	%rs384, %rs16;
	mov.u16 	%rs385, %rs17;
	mov.u16 	%rs386, %rs18;
	mov.u16 	%rs387, %rs19;
	mov.u16 	%rs388, %rs20;
	mov.u16 	%rs406, %rs38;
	mov.u16 	%rs407, %rs39;
	mov.u16 	%rs408, %rs40;
	mov.u16 	%rs409, %rs41;
	mov.u16 	%rs410, %rs42;
	mov.u16 	%rs411, %rs43;
	mov.u16 	%rs412, %rs44;
	mov.u16 	%rs413, %rs45;
	mov.u16 	%rs429, %rs11;
	mov.u16 	%rs431, %rs63;
	mov.u16 	%rs432, %rs64;
	mov.u16 	%rs433, %rs65;
	mov.u16 	%rs434, %rs66;
	mov.u16 	%rs435, %rs67;
	mov.u16 	%rs436, %rs68;
	mov.u16 	%rs437, %rs69;
	mov.u16 	%rs438, %rs70;
	@%p58 bra 	$L__BB56_101;
	mov.b32 	%r883, -4;
	@%p27 bra 	$L__BB56_76;
	mov.u32 	%r571, %tid.x;
	mov.u32 	%r572, _ZZ16sw_kernel_affineILi32ELi800EEvPKhiPiS1_S2_iS2_iiE17s_query_seq_sdata;
	mad.lo.s32 	%r573, %r571, 25, %r572;
	ld.shared.u8 	%r574, [%r573+16];
	add.s32 	%r575, %r26, %r574;
	mov.u32 	%r576, _ZZ16sw_kernel_affineILi32ELi800EEvPKhiPiS1_S2_iS2_iiE17s_blosum62_matrix;
	add.s32 	%r577, %r576, %r575;
	ld.shared.s8 	%r883, [%r577];
$L__BB56_76:
	ld.param.u32 	%r851, [_Z16sw_kernel_affineILi32ELi800EEvPKhiPiS1_S2_iS2_ii_param_8];
	ld.param.u32 	%r825, [_Z16sw_kernel_affineILi32ELi800EEvPKhiPiS1_S2_iS2_ii_param_7];
	setp.eq.s32 	%p60, %r21, 17;
	max.s16 	%rs282, %rs46, %rs71;
	max.s16 	%rs283, %rs21, %rs282;
	cvt.s32.s16 	%r578, %rs283;
	add.s32 	%r579, %r883, %r578;
	max.s32 	%r580, %r579, 0;
	cvt.u16.u32 	%rs388, %r580;
	sub.s32 	%r581, %r103, %r825;
	sub.s32 	%r582, %r104, %r851;
	max.s32 	%r583, %r581, %r582;
	max.s32 	%r584, %r583, 0;
	cvt.u16.u32 	%rs413, %r584;
	cvt.s32.s16 	%r585, %rs20;
	sub.s32 	%r586, %r585, %r825;
	cvt.s32.s16 	%r587, %rs70;
	sub.s32 	%r588, %r587, %r851;
	max.s32 	%r589, %r586, %r588;
	max.s32 	%r590, %r589, 0;
	cvt.u16.u32 	%rs438, %r590;
	cvt.s32.s16 	%r108, %r580;
	cvt.s32.s16 	%r109, %r584;
	cvt.s32.s16 	%r591, %r590;
	max.s32 	%r592, %r109, %r591;
	max.s32 	%r593, %r108, %r592;
	max.s32 	%r892, %r892, %r593;
	mov.u16 	%rs381, %rs13;
	mov.u16 	%rs382, %rs14;
	mov.u16 	%rs383, %rs15;
	mov.u16 	%rs384, %rs16;
	mov.u16 	%rs385, %rs17;
	mov.u16 	%rs386, %rs18;
	mov.u16 	%rs387, %rs19;
	mov.u16 	%rs406, %rs38;
	mov.u16 	%rs407, %rs39;
	mov.u16 	%rs408, %rs40;
	mov.u16 	%rs409, %rs41;
	mov.u16 	%rs410, %rs42;
	mov.u16 	%rs411, %rs43;
	mov.u16 	%rs412, %rs44;
	mov.u16 	%rs429, %rs11;
	mov.u16 	%rs431, %rs63;
	mov.u16 	%rs432, %rs64;
	mov.u16 	%rs433, %rs65;
	mov.u16 	%rs434, %rs66;
	mov.u16 	%rs435, %rs67;
	mov.u16 	%rs436, %rs68;
	mov.u16 	%rs437, %rs69;
	@%p60 bra 	$L__BB56_101;
	mov.b32 	%r884, -4;
	@%p27 bra 	$L__BB56_79;
	mov.u32 	%r595, %tid.x;
	mov.u32 	%r596, _ZZ16sw_kernel_affineILi32ELi800EEvPKhiPiS1_S2_iS2_iiE17s_query_seq_sdata;
	mad.lo.s32 	%r597, %r595, 25, %r596;
	ld.shared.u8 	%r598, [%r597+17];
	add.s32 	%r599, %r26, %r598;
	mov.u32 	%r600, _ZZ16sw_kernel_affineILi32ELi800EEvPKhiPiS1_S2_iS2_iiE17s_blosum62_matrix;
	add.s32 	%r601, %r600, %r599;
	ld.shared.s8 	%r884, [%r601];
$L__BB56_79:
	ld.param.u32 	%r852, [_Z16sw_kernel_affineILi32ELi800EEvPKhiPiS1_S2_iS2_ii_param_8];
	ld.param.u32 	%r826, [_Z16sw_kernel_affineILi32ELi800EEvPKhiPiS1_S2_iS2_ii_param_7];
	setp.eq.s32 	%p62, %r21, 18;
	max.s16 	%rs284, %rs45, %rs70;
	max.s16 	%rs285, %rs20, %rs284;
	cvt.s32.s16 	%r602, %rs285;
	add.s32 	%r603, %r884, %r602;
	max.s32 	%r604, %r603, 0;
	cvt.u16.u32 	%rs387, %r604;
	sub.s32 	%r605, %r108, %r826;
	sub.s32 	%r606, %r109, %r852;
	max.s32 	%r607, %r605, %r606;
	max.s32 	%r608, %r607, 0;
	cvt.u16.u32 	%rs412, %r608;
	cvt.s32.s16 	%r609, %rs19;
	sub.s32 	%r610, %r609, %r826;
	cvt.s32.s16 	%r611, %rs69;
	sub.s32 	%r612, %r611, %r852;
	max.s32 	%r613, %r610, %r612;
	max.s32 	%r614, %r613, 0;
	cvt.u16.u32 	%rs437, %r614;
	cvt.s32.s16 	%r113, %r604;
	cvt.s32.s16 	%r114, %r608;
	cvt.s32.s16 	%r615, %r614;
	max.s32 	%r616, %r114, %r615;
	max.s32 	%r617, %r113, %r616;
	max.s32 	%r892, %r892, %r617;
	mov.u16 	%rs381, %rs13;
	mov.u16 	%rs382, %rs14;
	mov.u16 	%rs383, %rs15;
	mov.u16 	%rs384, %rs16;
	mov.u16 	%rs385, %rs17;
	mov.u16 	%rs386, %rs18;
	mov.u16 	%rs406, %rs38;
	mov.u16 	%rs407, %rs39;
	mov.u16 	%rs408, %rs40;
	mov.u16 	%rs409, %rs41;
	mov.u16 	%rs410, %rs42;
	mov.u16 	%rs411, %rs43;
	mov.u16 	%rs429, %rs11;
	mov.u16 	%rs431, %rs63;
	mov.u16 	%rs432, %rs64;
	mov.u16 	%rs433, %rs65;
	mov.u16 	%rs434, %rs66;
	mov.u16 	%rs435, %rs67;
	mov.u16 	%rs436, %rs68;
	@%p62 bra 	$L__BB56_101;
	mov.b32 	%r885, -4;
	@%p27 bra 	$L__BB56_82;
	mov.u32 	%r619, %tid.x;
	mov.u32 	%r620, _ZZ16sw_kernel_affineILi32ELi800EEvPKhiPiS1_S2_iS2_iiE17s_query_seq_sdata;
	mad.lo.s32 	%r621, %r619, 25, %r620;
	ld.shared.u8 	%r622, [%r621+18];
	add.s32 	%r623, %r26, %r622;
	mov.u32 	%r624, _ZZ16sw_kernel_affineILi32ELi800EEvPKhiPiS1_S2_iS2_iiE17s_blosum62_matrix;
	add.s32 	%r625, %r624, %r623;
	ld.shared.s8 	%r885, [%r625];
$L__BB56_82:
	ld.param.u32 	%r853, [_Z16sw_kernel_affineILi32ELi800EEvPKhiPiS1_S2_iS2_ii_param_8];
	ld.param.u32 	%r827, [_Z16sw_kernel_affineILi32ELi800EEvPKhiPiS1_S2_iS2_ii_param_7];
	setp.eq.s32 	%p64, %r21, 19;
	max.s16 	%rs286, %rs44, %rs69;
	max.s16 	%rs287, %rs19, %rs286;
	cvt.s32.s16 	%r626, %rs287;
	add.s32 	%r627, %r885, %r626;
	max.s32 	%r628, %r627, 0;
	cvt.u16.u32 	%rs386, %r628;
	sub.s32 	%r629, %r113, %r827;
	sub.s32 	%r630, %r114, %r853;
	max.s32 	%r631, %r629, %r630;
	max.s32 	%r632, %r631, 0;
	cvt.u16.u32 	%rs411, %r632;
	cvt.s32.s16 	%r633, %rs18;
	sub.s32 	%r634, %r633, %r827;
	cvt.s32.s16 	%r635, %rs68;
	sub.s32 	%r636, %r635, %r853;
	max.s32 	%r637, %r634, %r636;
	max.s32 	%r638, %r637, 0;
	cvt.u16.u32 	%rs436, %r638;
	cvt.s32.s16 	%r118, %r628;
	cvt.s32.s16 	%r119, %r632;
	cvt.s32.s16 	%r639, %r638;
	max.s32 	%r640, %r119, %r639;
	max.s32 	%r641, %r118, %r640;
	max.s32 	%r892, %r892, %r641;
	mov.u16 	%rs381, %rs13;
	mov.u16 	%rs382, %rs14;
	mov.u16 	%rs383, %rs15;
	mov.u16 	%rs384, %rs16;
	mov.u16 	%rs385, %rs17;
	mov.u16 	%rs406, %rs38;
	mov.u16 	%rs407, %rs39;
	mov.u16 	%rs408, %rs40;
	mov.u16 	%rs409, %rs41;
	mov.u16 	%rs410, %rs42;
	mov.u16 	%rs429, %rs11;
	mov.u16 	%rs431, %rs63;
	mov.u16 	%rs432, %rs64;
	mov.u16 	%rs433, %rs65;
	mov.u16 	%rs434, %rs66;
	mov.u16 	%rs435, %rs67;
	@%p64 bra 	$L__BB56_101;
	mov.b32 	%r886, -4;
	@%p27 bra 	$L__BB56_85;
	mov.u32 	%r643, %tid.x;
	mov.u32 	%r644, _ZZ16sw_kernel_affineILi32ELi800EEvPKhiPiS1_S2_iS2_iiE17s_query_seq_sdata;
	mad.lo.s32 	%r645, %r643, 25, %r644;
	ld.shared.u8 	%r646, [%r645+19];
	add.s32 	%r647, %r26, %r646;
	mov.u32 	%r648, _ZZ16sw_kernel_affineILi32ELi800EEvPKhiPiS1_S2_iS2_iiE17s_blosum62_matrix;
	add.s32 	%r649, %r648, %r647;
	ld.shared.s8 	%r886, [%r649];
$L__BB56_85:
	ld.param.u32 	%r854, [_Z16sw_kernel_affineILi32ELi800EEvPKhiPiS1_S2_iS2_ii_param_8];
	ld.param.u32 	%r828, [_Z16sw_kernel_affineILi32ELi800EEvPKhiPiS1_S2_iS2_ii_param_7];
	setp.eq.s32 	%p66, %r21, 20;
	max.s16 	%rs288, %rs43, %rs68;
	max.s16 	%rs289, %rs18, %rs288;
	cvt.s32.s16 	%r650, %rs289;
	add.s32 	%r651, %r886, %r650;
	max.s32 	%r652, %r651, 0;
	cvt.u16.u32 	%rs385, %r652;
	sub.s32 	%r653, %r118, %r828;
	sub.s32 	%r654, %r119, %r854;
	max.s32 	%r655, %r653, %r654;
	max.s32 	%r656, %r655, 0;
	cvt.u16.u32 	%rs410, %r656;
	cvt.s32.s16 	%r657, %rs17;
	sub.s32 	%r658, %r657, %r828;
	cvt.s32.s16 	%r659, %rs67;
	sub.s32 	%r660, %r659, %r854;
	max.s32 	%r661, %r658, %r660;
	max.s32 	%r662, %r661, 0;
	cvt.u16.u32 	%rs435, %r662;
	cvt.s32.s16 	%r123, %r652;
	cvt.s32.s16 	%r124, %r656;
	cvt.s32.s16 	%r663, %r662;
	max.s32 	%r664, %r124, %r663;
	max.s32 	%r665, %r123, %r664;
	max.s32 	%r892, %r892, %r665;
	mov.u16 	%rs381, %rs13;
	mov.u16 	%rs382, %rs14;
	mov.u16 	%rs383, %rs15;
	mov.u16 	%rs384, %rs16;
	mov.u16 	%rs406, %rs38;
	mov.u16 	%rs407, %rs39;
	mov.u16 	%rs408, %rs40;
	mov.u16 	%rs409, %rs41;
	mov.u16 	%rs429, %rs11;
	mov.u16 	%rs431, %rs63;
	mov.u16 	%rs432, %rs64;
	mov.u16 	%rs433, %rs65;
	mov.u16 	%rs434, %rs66;
	@%p66 bra 	$L__BB56_101;
	mov.b32 	%r887, -4;
	@%p27 bra 	$L__BB56_88;
	mov.u32 	%r667, %tid.x;
	mov.u32 	%r668, _ZZ16sw_kernel_affineILi32ELi800EEvPKhiPiS1_S2_iS2_iiE17s_query_seq_sdata;
	mad.lo.s32 	%r669, %r667, 25, %r668;
	ld.shared.u8 	%r670, [%r669+20];
	add.s32 	%r671, %r26, %r670;
	mov.u32 	%r672, _ZZ16sw_kernel_affineILi32ELi800EEvPKhiPiS1_S2_iS2_iiE17s_blosum62_matrix;
	add.s32 	%r673, %r672, %r671;
	ld.shared.s8 	%r887, [%r673];
$L__BB56_88:
	ld.param.u32 	%r855, [_Z16sw_kernel_affineILi32ELi800EEvPKhiPiS1_S2_iS2_ii_param_8];
	ld.param.u32 	%r829, [_Z16sw_kernel_affineILi32ELi800EEvPKhiPiS1_S2_iS2_ii_param_7];
	setp.eq.s32 	%p68, %r21, 21;
	max.s16 	%rs290, %rs42, %rs67;
	max.s16 	%rs291, %rs17, %rs290;
	cvt.s32.s16 	%r674, %rs291;
	add.s32 	%r675, %r887, %r674;
	max.s32 	%r676, %r675, 0;
	cvt.u16.u32 	%rs384, %r676;
	sub.s32 	%r677, %r123, %r829;
	sub.s32 	%r678, %r124, %r855;
	max.s32 	%r679, %r677, %r678;
	max.s32 	%r680, %r679, 0;
	cvt.u16.u32 	%rs409, %r680;
	cvt.s32.s16 	%r681, %rs16;
	sub.s32 	%r682, %r681, %r829;
	cvt.s32.s16 	%r683, %rs66;
	sub.s32 	%r684, %r683, %r855;
	max.s32 	%r685, %r682, %r684;
	max.s32 	%r686, %r685, 0;
	cvt.u16.u32 	%rs434, %r686;
	cvt.s32.s16 	%r128, %r676;
	cvt.s32.s16 	%r129, %r680;
	cvt.s32.s16 	%r687, %r686;
	max.s32 	%r688, %r129, %r687;
	max.s32 	%r689, %r128, %r688;
	max.s32 	%r892, %r892, %r689;
	mov.u16 	%rs381, %rs13;
	mov.u16 	%rs382, %rs14;
	mov.u16 	%rs383, %rs15;
	mov.u16 	%rs406, %rs38;
	mov.u16 	%rs407, %rs39;
	mov.u16 	%rs408, %rs40;
	mov.u16 	%rs429, %rs11;
	mov.u16 	%rs431, %rs63;
	mov.u16 	%rs432, %rs64;
	mov.u16 	%rs433, %rs65;
	@%p68 bra 	$L__BB56_101;
	mov.b32 	%r888, -4;
	@%p27 bra 	$L__BB56_91;
	mov.u32 	%r691, %tid.x;
	mov.u32 	%r692, _ZZ16sw_kernel_affineILi32ELi800EEvPKhiPiS1_S2_iS2_iiE17s_query_seq_sdata;
	mad.lo.s32 	%r693, %r691, 25, %r692;
	ld.shared.u8 	%r694, [%r693+21];
	add.s32 	%r695, %r26, %r694;
	mov.u32 	%r696, _ZZ16sw_kernel_affineILi32ELi800EEvPKhiPiS1_S2_iS2_iiE17s_blosum62_matrix;
	add.s32 	%r697, %r696, %r695;
	ld.shared.s8 	%r888, [%r697];
$L__BB56_91:
	ld.param.u32 	%r856, [_Z16sw_kernel_affineILi32ELi800EEvPKhiPiS1_S2_iS2_ii_param_8];
	ld.param.u32 	%r830, [_Z16sw_kernel_affineILi32ELi800EEvPKhiPiS1_S2_iS2_ii_param_7];
	setp.eq.s32 	%p70, %r21, 22;
	max.s16 	%rs292, %rs41, %rs66;
	max.s16 	%rs293, %rs16, %rs292;
	cvt.s32.s16 	%r698, %rs293;
	add.s32 	%r699, %r888, %r698;
	max.s32 	%r700, %r699, 0;
	cvt.u16.u32 	%rs383, %r700;
	sub.s32 	%r701, %r128, %r830;
	sub.s32 	%r702, %r129, %r856;
	max.s32 	%r703, %r701, %r702;
	max.s32 	%r704, %r703, 0;
	cvt.u16.u32 	%rs408, %r704;
	cvt.s32.s16 	%r705, %rs15;
	sub.s32 	%r706, %r705, %r830;
	cvt.s32.s16 	%r707, %rs65;
	sub.s32 	%r708, %r707, %r856;
	max.s32 	%r709, %r706, %r708;
	max.s32 	%r710, %r709, 0;
	cvt.u16.u32 	%rs433, %r710;
	cvt.s32.s16 	%r133, %r700;
	cvt.s32.s16 	%r134, %r704;
	cvt.s32.s16 	%r711, %r710;
	max.s32 	%r712, %r134, %r711;
	max.s32 	%r713, %r133, %r712;
	max.s32 	%r892, %r892, %r713;
	mov.u16 	%rs381, %rs13;
	mov.u16 	%rs382, %rs14;
	mov.u16 	%rs406, %rs38;
	mov.u16 	%rs407, %rs39;
	mov.u16 	%rs429, %rs11;
	mov.u16 	%rs431, %rs63;
	mov.u16 	%rs432, %rs64;
	@%p70 bra 	$L__BB56_101;
	mov.b32 	%r889, -4;
	@%p27 bra 	$L__BB56_94;
	mov.u32 	%r715, %tid.x;
	mov.u32 	%r716, _ZZ16sw_kernel_affineILi32ELi800EEvPKhiPiS1_S2_iS2_iiE17s_query_seq_sdata;
	mad.lo.s32 	%r717, %r715, 25, %r716;
	ld.shared.u8 	%r718, [%r717+22];
	add.s32 	%r719, %r26, %r718;
	mov.u32 	%r720, _ZZ16sw_kernel_affineILi32ELi800EEvPKhiPiS1_S2_iS2_iiE17s_blosum62_matrix;
	add.s32 	%r721, %r720, %r719;
	ld.shared.s8 	%r889, [%r721];
$L__BB56_94:
	ld.param.u32 	%r857, [_Z16sw_kernel_affineILi32ELi800EEvPKhiPiS1_S2_iS2_ii_param_8];
	ld.param.u32 	%r831, [_Z16sw_kernel_affineILi32ELi800EEvPKhiPiS1_S2_iS2_ii_param_7];
	setp.eq.s32 	%p72, %r21, 23;
	max.s16 	%rs294, %rs40, %rs65;
	max.s16 	%rs295, %rs15, %rs294;
	cvt.s32.s16 	%r722, %rs295;
	add.s32 	%r723, %r889, %r722;
	max.s32 	%r724, %r723, 0;
	cvt.u16.u32 	%rs382, %r724;
	sub.s32 	%r725, %r133, %r831;
	sub.s32 	%r726, %r134, %r857;
	max.s32 	%r727, %r725, %r726;
	max.s32 	%r728, %r727, 0;
	cvt.u16.u32 	%rs407, %r728;
	cvt.s32.s16 	%r729, %rs14;
	sub.s32 	%r730, %r729, %r831;
	cvt.s32.s16 	%r731, %rs64;
	sub.s32 	%r732, %r731, %r857;
	max.s32 	%r733, %r730, %r732;
	max.s32 	%r734, %r733, 0;
	cvt.u16.u32 	%rs432, %r734;
	cvt.s32.s16 	%r138, %r724;
	cvt.s32.s16 	%r139, %r728;
	cvt.s32.s16 	%r735, %r734;
	max.s32 	%r736, %r139, %r735;
	max.s32 	%r737, %r138, %r736;
	max.s32 	%r892, %r892, %r737;
	mov.u16 	%rs381, %rs13;
	mov.u16 	%rs406, %rs38;
	mov.u16 	%rs429, %rs11;
	mov.u16 	%rs431, %rs63;
	@%p72 bra 	$L__BB56_101;
	mov.b32 	%r890, -4;
	@%p27 bra 	$L__BB56_97;
	mov.u32 	%r739, %tid.x;
	mov.u32 	%r740, _ZZ16sw_kernel_affineILi32ELi800EEvPKhiPiS1_S2_iS2_iiE17s_query_seq_sdata;
	mad.lo.s32 	%r741, %r739, 25, %r740;
	ld.shared.u8 	%r742, [%r741+23];
	add.s32 	%r743, %r26, %r742;
	mov.u32 	%r744, _ZZ16sw_kernel_affineILi32ELi800EEvPKhiPiS1_S2_iS2_iiE17s_blosum62_matrix;
	add.s32 	%r745, %r744, %r743;
	ld.shared.s8 	%r890, [%r745];
$L__BB56_97:
	ld.param.u32 	%r858, [_Z16sw_kernel_affineILi32ELi800EEvPKhiPiS1_S2_iS2_ii_param_8];
	ld.param.u32 	%r832, [_Z16sw_kernel_affineILi32ELi800EEvPKhiPiS1_S2_iS2_ii_param_7];
	setp.eq.s32 	%p74, %r21, 24;
	max.s16 	%rs296, %rs39, %rs64;
	max.s16 	%rs297, %rs14, %rs296;
	cvt.s32.s16 	%r746, %rs297;
	add.s32 	%r747, %r890, %r746;
	max.s32 	%r748, %r747, 0;
	cvt.u16.u32 	%rs381, %r748;
	sub.s32 	%r749, %r138, %r832;
	sub.s32 	%r750, %r139, %r858;
	max.s32 	%r751, %r749, %r750;
	max.s32 	%r752, %r751, 0;
	cvt.u16.u32 	%rs406, %r752;
	cvt.s32.s16 	%r753, %rs13;
	sub.s32 	%r754, %r753, %r832;
	cvt.s32.s16 	%r755, %rs63;
	sub.s32 	%r756, %r755, %r858;
	max.s32 	%r757, %r754, %r756;
	max.s32 	%r758, %r757, 0;
	cvt.u16.u32 	%rs431, %r758;
	cvt.s32.s16 	%r143, %r748;
	cvt.s32.s16 	%r144, %r752;
	cvt.s32.s16 	%r759, %r758;
	max.s32 	%r760, %r144, %r759;
	max.s32 	%r761, %r143, %r760;
	max.s32 	%r892, %r892, %r761;
	mov.u16 	%rs429, %rs11;
	@%p74 bra 	$L__BB56_101;
	mov.b32 	%r891, -4;
	@%p27 bra 	$L__BB56_100;
	mov.u32 	%r763, %tid.x;
	mov.u32 	%r764, _ZZ16sw_kernel_affineILi32ELi800EEvPKhiPiS1_S2_iS2_iiE17s_query_seq_sdata;
	mad.lo.s32 	%r765, %r763, 25, %r764;
	ld.shared.u8 	%r766, [%r765+24];
	add.s32 	%r767, %r26, %r766;
	mov.u32 	%r768, _ZZ16sw_kernel_affineILi32ELi800EEvPKhiPiS1_S2_iS2_iiE17s_blosum62_matrix;
	add.s32 	%r769, %r768, %r767;
	ld.shared.s8 	%r891, [%r769];
$L__BB56_100:
	ld.param.u32 	%r859, [_Z16sw_kernel_affineILi32ELi800EEvPKhiPiS1_S2_iS2_ii_param_8];
	ld.param.u32 	%r833, [_Z16sw_kernel_affineILi32ELi800EEvPKhiPiS1_S2_iS2_ii_param_7];
	max.s16 	%rs298, %rs38, %rs63;
	max.s16 	%rs299, %rs13, %rs298;
	cvt.s32.s16 	%r770, %rs299;
	add.s32 	%r771, %r891, %r770;
	max.s32 	%r772, %r771, 0;
	cvt.u16.u32 	%rs162, %r772;
	sub.s32 	%r773, %r143, %r833;
	sub.s32 	%r774, %r144, %r859;
	max.s32 	%r775, %r773, %r774;
	max.s32 	%r776, %r775, 0;
	cvt.u16.u32 	%rs405, %r776;
	cvt.s32.s16 	%r777, %rs380;
	sub.s32 	%r778, %r777, %r833;
	cvt.s32.s16 	%r779, %rs430;
	sub.s32 	%r780, %r779, %r859;
	max.s32 	%r781, %r778, %r780;
	max.s32 	%r782, %r781, 0;
	cvt.u16.u32 	%rs430, %r782;
	cvt.s32.s16 	%r783, %r772;
	cvt.s32.s16 	%r784, %r776;
	cvt.s32.s16 	%r785, %r782;
	max.s32 	%r786, %r784, %r785;
	max.s32 	%r787, %r783, %r786;
	max.s32 	%r892, %r892, %r787;
	mov.u16 	%rs380, %rs162;
	mov.u16 	%rs429, %rs11;
$L__BB56_101:
	add.s32 	%r865, %r865, 1;
	add.s64 	%rd46, %rd46, 1;
	setp.ne.s32 	%p76, %r865, -1;
	@%p76 bra 	$L__BB56_25;
$L__BB56_102:
	mov.u32 	%r152, %tid.x;
	shl.b32 	%r788, %r152, 2;
	mov.u32 	%r789, _ZZ16sw_kernel_affineILi32ELi800EEvPKhiPiS1_S2_iS2_iiE17s_reduction_array;
	add.s32 	%r153, %r789, %r788;
	st.shared.u32 	[%r153], %r892;
	bar.warp.sync 	-1;
	setp.gt.u32 	%p77, %r152, 15;
	@%p77 bra 	$L__BB56_104;
	ld.shared.u32 	%r790, [%r153];
	ld.shared.u32 	%r791, [%r153+64];
	max.s32 	%r792, %r790, %r791;
	st.shared.u32 	[%r153], %r792;
$L__BB56_104:
	bar.warp.sync 	-1;
	setp.gt.u32 	%p78, %r152, 7;
	@%p78 bra 	$L__BB56_106;
	ld.shared.u32 	%r793, [%r153];
	ld.shared.u32 	%r794, [%r153+32];
	max.s32 	%r795, %r793, %r794;
	st.shared.u32 	[%r153], %r795;
$L__BB56_106:
	bar.warp.sync 	-1;
	setp.gt.u32 	%p79, %r152, 3;
	@%p79 bra 	$L__BB56_108;
	ld.shared.u32 	%r796, [%r153];
	ld.shared.u32 	%r797, [%r153+16];
	max.s32 	%r798, %r796, %r797;
	st.shared.u32 	[%r153], %r798;
$L__BB56_108:
	bar.warp.sync 	-1;
	setp.gt.u32 	%p80, %r152, 1;
	@%p80 bra 	$L__BB56_110;
	ld.shared.u32 	%r799, [%r153];
	ld.shared.u32 	%r800, [%r153+8];
	max.s32 	%r801, %r799, %r800;
	st.shared.u32 	[%r153], %r801;
$L__BB56_110:
	bar.warp.sync 	-1;
	setp.ne.s32 	%p81, %r152, 0;
	@%p81 bra 	$L__BB56_112;
	ld.shared.u32 	%r802, [%r153];
	ld.shared.u32 	%r803, [_ZZ16sw_kernel_affineILi32ELi800EEvPKhiPiS1_S2_iS2_iiE17s_reduction_array+4];
	max.s32 	%r804, %r802, %r803;
	st.shared.u32 	[%r153], %r804;
$L__BB56_112:
	setp.ne.s32 	%p82, %r152, 0;
	bar.warp.sync 	-1;
	@%p82 bra 	$L__BB56_114;
	ld.param.u64 	%rd42, [_Z16sw_kernel_affineILi32ELi800EEvPKhiPiS1_S2_iS2_ii_param_6];
	mov.u32 	%r805, %ctaid.x;
	ld.shared.u32 	%r806, [_ZZ16sw_kernel_affineILi32ELi800EEvPKhiPiS1_S2_iS2_iiE17s_reduction_array];
	cvta.to.global.u64 	%rd37, %rd42;
	mul.wide.u32 	%rd38, %r805, 4;
	add.s64 	%rd39, %rd37, %rd38;
	st.global.u32 	[%rd39], %r806;
$L__BB56_114:
	bar.sync 	0;
$L__BB56_115:
	ret;

}
	// .globl	_Z16sw_kernel_affineILi32ELi832EEvPKhiPiS1_S2_iS2_ii
.visible .entry _Z16sw_kernel_affineILi32ELi832EEvPKhiPiS1_S2_iS2_ii(
	.param .u64 .ptr .align 1 _Z16sw_kernel_affineILi32ELi832EEvPKhiPiS1_S2_iS2_ii_param_0,
	.param .u32 _Z16sw_kernel_affineILi32ELi832EEvPKhiPiS1_S2_iS2_ii_param_1,
	.param .u64 .ptr .align 1 _Z16sw_kernel_affineILi32ELi832EEvPKhiPiS1_S2_iS2_ii_param_2,
	.param .u64 .ptr .align 1 _Z16sw_kernel_affineILi32ELi832EEvPKhiPiS1_S2_iS2_ii_param_3,
	.param .u64 .ptr .align 1 _Z16sw_kernel_affineILi32ELi832EEvPKhiPiS1_S2_iS2_ii_param_4,
	.param .u32 _Z16sw_kernel_affineILi32ELi832EEvPKhiPiS1_S2_iS2_ii_param_5,
	.param .u64 .ptr .align 1 _Z16sw_kernel_affineILi32ELi832EEvPKhiPiS1_S2_iS2_ii_param_6,
	.param .u32 _Z16sw_kernel_affineILi32ELi832EEvPKhiPiS1_S2_iS2_ii_param_7,
	.param .u32 _Z16sw_kernel_affineILi32ELi832EEvPKhiPiS1_S2_iS2_ii_param_8
)
{
	.reg .pred 	%p<85>;
	.reg .b16 	%rs<472>;
	.reg .b32 	%r<926>;
	.reg .b64 	%rd<47>;
	// demoted variable
	.shared .align 1 .b8 _ZZ16sw_kernel_affineILi32ELi832EEvPKhiPiS1_S2_iS2_iiE17s_blosum62_matrix[400];
	// demoted variable
	.shared .align 1 .b8 _ZZ16sw_kernel_affineILi32ELi832EEvPKhiPiS1_S2_iS2_iiE17s_query_seq_sdata[832];
	// demoted variable
	.shared .align 4 .b8 _ZZ16sw_kernel_affineILi32ELi832EEvPKhiPiS1_S2_iS2_iiE17s_reduction_array[128];
	ld.param.u64 	%rd19, [_Z16sw_kernel_affineILi32ELi832EEvPKhiPiS1_S2_iS2_ii_param_0];
	ld.param.u32 	%r159, [_Z16sw_kernel_affineILi32ELi832EEvPKhiPiS1_S2_iS2_ii_param_1];
	ld.param.u64 	%rd15, [_Z16sw_kernel_affineILi32ELi832EEvPKhiPiS1_S2_iS2_ii_param_2];
	ld.param.u64 	%rd16, [_Z16sw_kernel_affineILi32ELi832EEvPKhiPiS1_S2_iS2_ii_param_3];
	ld.param.u64 	%rd17, [_Z16sw_kernel_affineILi32ELi832EEvPKhiPiS1_S2_iS2_ii_param_4];
	ld.param.u32 	%r162, [_Z16sw_kernel_affineILi32ELi832EEvPKhiPiS1_S2_iS2_ii_param_5];
	ld.param.u64 	%rd18, [_Z16sw_kernel_affineILi32ELi832EEvPKhiPiS1_S2_iS2_ii_param_6];
	cvta.to.global.u64 	%rd1, %rd19;
	cvta.to.global.u64 	%rd2, %rd18;
	mov.u32 	%r1, %ctaid.x;
	setp.ge.s32 	%p1, %r1, %r162;
	@%p1 bra 	$L__BB57_118;
	cvta.to.global.u64 	%rd20, %rd15;
	cvta.to.global.u64 	%rd21, %rd17;
	mul.wide.u32 	%rd22, %r1, 4;
	add.s64 	%rd23, %rd20, %rd22;
	ld.global.u32 	%r163, [%rd23];
	mul.wide.s32 	%rd24, %r163, 4;
	add.s64 	%rd25, %rd21, %rd24;
	ld.global.u32 	%r164, [%rd25+-4];
	ld.global.u32 	%r165, [%rd25];
	not.b32 	%r166, %r164;
	add.s32 	%r4, %r165, %r166;
	setp.ne.s32 	%p2, %r159, 0;
	setp.ne.s32 	%p3, %r4, 0;
	and.pred  	%p4, %p2, %p3;
	setp.lt.s32 	%p5, %r159, 833;
	and.pred  	%p6, %p5, %p4;
	setp.le.s32 	%p7, %r164, %r165;
	and.pred  	%p8, %p6, %p7;
	@%p8 bra 	$L__BB57_3;
	add.s64 	%rd41, %rd2, %rd22;
	mov.b32 	%r836, -1;
	st.global.u32 	[%rd41], %r836;
	bra.uni 	$L__BB57_118;
$L__BB57_3:
	mov.u32 	%r5, %tid.x;
	setp.gt.u32 	%p9, %r5, 399;
	@%p9 bra 	$L__BB57_6;
	cvt.u64.u32 	%rd26, %r5;
	mov.u64 	%rd27, blosum62_matrix_cuda_global;
	add.s64 	%rd44, %rd27, %rd26;
	mov.u32 	%r167, _ZZ16sw_kernel_affineILi32ELi832EEvPKhiPiS1_S2_iS2_iiE17s_blosum62_matrix;
	mov.u32 	%r894, %r5;
$L__BB57_5:
	ld.global.u8 	%rs249, [%rd44];
	add.s32 	%r168, %r167, %r894;
	st.shared.u8 	[%r168], %rs249;
	add.s32 	%r15, %r894, 32;
	add.s64 	%rd44, %rd44, 32;
	setp.lt.u32 	%p10, %r894, 368;
	mov.u32 	%r894, %r15;
	@%p10 bra 	$L__BB57_5;
$L__BB57_6:
	setp.gt.u32 	%p11, %r5, 831;
	@%p11 bra 	$L__BB57_23;
	max.u32 	%r169, %r5, 800;
	sub.s32 	%r170, %r169, %r5;
	add.s32 	%r6, %r170, 31;
	and.b32  	%r171, %r6, 96;
	setp.eq.s32 	%p12, %r171, 96;
	mov.u32 	%r893, %r5;
	@%p12 bra 	$L__BB57_12;
	cvt.u64.u32 	%rd28, %r5;
	add.s64 	%rd43, %rd1, %rd28;
	shr.u32 	%r172, %r6, 5;
	add.s32 	%r173, %r172, 1;
	and.b32  	%r174, %r173, 3;
	neg.s32 	%r891, %r174;
	mov.u32 	%r175, _ZZ16sw_kernel_affineILi32ELi832EEvPKhiPiS1_S2_iS2_iiE17s_query_seq_sdata;
	mov.u32 	%r893, %r5;
$L__BB57_9:
	.pragma "nounroll";
	setp.ge.s32 	%p13, %r893, %r159;
	mov.b16 	%rs311, 0;
	@%p13 bra 	$L__BB57_11;
	ld.global.u8 	%rs311, [%rd43];
$L__BB57_11:
	add.s32 	%r176, %r175, %r893;
	st.shared.u8 	[%r176], %rs311;
	add.s32 	%r893, %r893, 32;
	add.s64 	%rd43, %rd43, 32;
	add.s32 	%r891, %r891, 1;
	setp.ne.s32 	%p14, %r891, 0;
	@%p14 bra 	$L__BB57_9;
$L__BB57_12:
	setp.lt.u32 	%p15, %r6, 96;
	@%p15 bra 	$L__BB57_23;
	add.s32 	%r895, %r893, 64;
	cvt.u64.u32 	%rd29, %r893;
	add.s64 	%rd30, %rd29, %rd1;
	add.s64 	%rd45, %rd30, 64;
	mov.u32 	%r177, _ZZ16sw_kernel_affineILi32ELi832EEvPKhiPiS1_S2_iS2_iiE17s_query_seq_sdata;
$L__BB57_14:
	add.s32 	%r17, %r895, -64;
	setp.ge.s32 	%p16, %r17, %r159;
	mov.b16 	%rs312, 0;
	@%p16 bra 	$L__BB57_16;
	ld.global.u8 	%rs312, [%rd45+-64];
$L__BB57_16:
	add.s32 	%r178, %r177, %r895;
	add.s32 	%r18, %r178, 96;
	st.shared.u8 	[%r178+-64], %rs312;
	add.s32 	%r179, %r17, 32;
	setp.ge.s32 	%p17, %r179, %r159;
	mov.b16 	%rs313, 0;
	@%p17 bra 	$L__BB57_18;
	ld.global.u8 	%rs313, [%rd45+-32];
$L__BB57_18:
	st.shared.u8 	[%r18+-128], %rs313;
	setp.ge.s32 	%p18, %r895, %r159;
	mov.b16 	%rs314, 0;
	@%p18 bra 	$L__BB57_20;
	ld.global.u8 	%rs314, [%rd45];
$L__BB57_20:
	st.shared.u8 	[%r18+-96], %rs314;
	add.s32 	%r19, %r895, 32;
	setp.ge.s32 	%p19, %r19, %r159;
	mov.b16 	%rs315, 0;
	@%p19 bra 	$L__BB57_22;
	ld.global.u8 	%rs315, [%rd45+32];
$L__BB57_22:
	st.shared.u8 	[%r18+-64], %rs315;
	add.s32 	%r895, %r895, 128;
	add.s64 	%rd45, %rd45, 128;
	add.s32 	%r180, %r19, -96;
	setp.lt.u32 	%p20, %r180, 704;
	@%p20 bra 	$L__BB57_14;
$L__BB57_23:
	setp.lt.s32 	%p21, %r4, 1;
	mov.b32 	%r924, 0;
	@%p21 bra 	$L__BB57_105;
	ld.param.u32 	%r864, [_Z16sw_kernel_affineILi32ELi832EEvPKhiPiS1_S2_iS2_ii_param_8];
	ld.param.u32 	%r837, [_Z16sw_kernel_affineILi32ELi832EEvPKhiPiS1_S2_iS2_ii_param_7];
	cvt.s64.s32 	%rd31, %r164;
	mul.lo.s32 	%r183, %r5, 26;
	max.s32 	%r184, %r159, %r183;
	sub.s32 	%r21, %r184, %r183;
	min.s32 	%r185, %r837, %r864;
	neg.s32 	%r186, %r185;
	max.s32 	%r187, %r186, 0;
	cvt.u16.u32 	%rs11, %r187;
	cvt.s32.s16 	%r22, %r187;
	sub.s32 	%r896, %r164, %r165;
	cvta.to.global.u64 	%rd32, %rd16;
	add.s64 	%rd33, %rd31, %rd32;
	add.s64 	%rd46, %rd33, 1;
	mov.b32 	%r924, 0;
	mov.b16 	%rs394, 0;
	mov.u64 	%rd35, char_to_uint;
	mov.u16 	%rs395, %rs394;
	mov.u16 	%rs396, %rs394;
	mov.u16 	%rs397, %rs394;
	mov.u16 	%rs398, %rs394;
	mov.u16 	%rs399, %rs394;
	mov.u16 	%rs400, %rs394;
	mov.u16 	%rs401, %rs394;
	mov.u16 	%rs402, %rs394;
	mov.u16 	%rs403, %rs394;
	mov.u16 	%rs404, %rs394;
	mov.u16 	%rs405, %rs394;
	mov.u16 	%rs406, %rs394;
	mov.u16 	%rs407, %rs394;
	mov.u16 	%rs408, %rs394;
	mov.u16 	%rs409, %rs394;
	mov.u16 	%rs410, %rs394;
	mov.u16 	%rs411, %rs394;
	mov.u16 	%rs412, %rs394;
	mov.u16 	%rs413, %rs394;
	mov.u16 	%rs414, %rs394;
	mov.u16 	%rs415, %rs394;
	mov.u16 	%rs416, %rs394;
	mov.u16 	%rs417, %rs394;
	mov.u16 	%rs418, %rs394;
	mov.u16 	%rs419, %rs394;
	mov.u16 	%rs420, %rs394;
	mov.u16 	%rs421, %rs394;
	mov.u16 	%rs422, %rs394;
	mov.u16 	%rs423, %rs394;
	mov.u16 	%rs424, %rs394;
	mov.u16 	%rs425, %rs394;
	mov.u16 	%rs426, %rs394;
	mov.u16 	%rs427, %rs394;
	mov.u16 	%rs428, %rs394;
	mov.u16 	%rs429, %rs394;
	mov.u16 	%rs430, %rs394;
	mov.u16 	%rs431, %rs394;
	mov.u16 	%rs432, %rs394;
	mov.u16 	%rs433, %rs394;
	mov.u16 	%rs434, %rs394;
	mov.u16 	%rs435, %rs394;
	mov.u16 	%rs436, %rs394;
	mov.u16 	%rs437, %rs394;
	mov.u16 	%rs438, %rs394;
	mov.u16 	%rs439, %rs394;
	mov.u16 	%rs440, %rs394;
	mov.u16 	%rs441, %rs394;
	mov.u16 	%rs442, %rs394;
	mov.u16 	%rs443, %rs394;
	mov.u16 	%rs444, %rs394;
	mov.u16 	%rs445, %rs394;
	mov.u16 	%rs446, %rs394;
	mov.u16 	%rs447, %rs394;
	mov.u16 	%rs448, %rs394;
	mov.u16 	%rs449, %rs394;
	mov.u16 	%rs450, %rs394;
	mov.u16 	%rs451, %rs394;
	mov.u16 	%rs452, %rs394;
	mov.u16 	%rs453, %rs394;
	mov.u16 	%rs454, %rs394;
	mov.u16 	%rs455, %rs394;
	mov.u16 	%rs456, %rs394;
	mov.u16 	%rs457, %rs394;
	mov.u16 	%rs458, %rs394;
	mov.u16 	%rs459, %rs394;
	mov.u16 	%rs460, %rs394;
	mov.u16 	%rs461, %rs394;
	mov.u16 	%rs462, %rs394;
	mov.u16 	%rs463, %rs394;
	mov.u16 	%rs464, %rs394;
	mov.u16 	%rs465, %rs394;
	mov.u16 	%rs466, %rs394;
	mov.u16 	%rs467, %rs394;
	mov.u16 	%rs468, %rs394;
	mov.u16 	%rs469, %rs394;
	mov.u16 	%rs470, %rs394;
	mov.u16 	%rs471, %rs394;
$L__BB57_25:
	mov.u16 	%rs89, %rs471;
	mov.u16 	%rs88, %rs470;
	mov.u16 	%rs87, %rs469;
	mov.u16 	%rs86, %rs468;
	mov.u16 	%rs85, %rs467;
	mov.u16 	%rs84, %rs466;
	mov.u16 	%rs83, %rs465;
	mov.u16 	%rs82, %rs464;
	mov.u16 	%rs81, %rs463;
	mov.u16 	%rs80, %rs462;
	mov.u16 	%rs79, %rs461;
	mov.u16 	%rs78, %rs460;
	mov.u16 	%rs77, %rs459;
	mov.u16 	%rs76, %rs458;
	mov.u16 	%rs75, %rs457;
	mov.u16 	%rs74, %rs456;
	mov.u16 	%rs73, %rs455;
	mov.u16 	%rs72, %rs454;
	mov.u16 	%rs71, %rs453;
	mov.u16 	%rs70, %rs452;
	mov.u16 	%rs69, %rs451;
	mov.u16 	%rs68, %rs450;
	mov.u16 	%rs67, %rs449;
	mov.u16 	%rs66, %rs448;
	mov.u16 	%rs65, %rs447;
	mov.u16 	%rs63, %rs445;
	mov.u16 	%rs62, %rs444;
	mov.u16 	%rs61, %rs443;
	mov.u16 	%rs60, %rs442;
	mov.u16 	%rs59, %rs441;
	mov.u16 	%rs58, %rs440;
	mov.u16 	%rs57, %rs439;
	mov.u16 	%rs56, %rs438;
	mov.u16 	%rs55, %rs437;
	mov.u16 	%rs54, %rs436;
	mov.u16 	%rs53, %rs435;
	mov.u16 	%rs52, %rs434;
	mov.u16 	%rs51, %rs433;
	mov.u16 	%rs50, %rs432;
	mov.u16 	%rs49, %rs431;
	mov.u16 	%rs48, %rs430;
	mov.u16 	%rs47, %rs429;
	mov.u16 	%rs46, %rs428;
	mov.u16 	%rs45, %rs427;
	mov.u16 	%rs44, %rs426;
	mov.u16 	%rs43, %rs425;
	mov.u16 	%rs42, %rs424;
	mov.u16 	%rs41, %rs423;
	mov.u16 	%rs40, %rs422;
	mov.u16 	%rs39, %rs421;
	mov.u16 	%rs37, %rs419;
	mov.u16 	%rs36, %rs418;
	mov.u16 	%rs35, %rs417;
	mov.u16 	%rs34, %rs416;
	mov.u16 	%rs33, %rs415;
	mov.u16 	%rs32, %rs414;
	mov.u16 	%rs31, %rs413;
	mov.u16 	%rs30, %rs412;
	mov.u16 	%rs29, %rs411;
	mov.u16 	%rs28, %rs410;
	mov.u16 	%rs27, %rs409;
	mov.u16 	%rs26, %rs408;
	mov.u16 	%rs25, %rs407;
	mov.u16 	%rs24, %rs406;
	mov.u16 	%rs23, %rs405;
	mov.u16 	%rs22, %rs404;
	mov.u16 	%rs21, %rs403;
	mov.u16 	%rs20, %rs402;
	mov.u16 	%rs19, %rs401;
	mov.u16 	%rs18, %rs400;
	mov.u16 	%rs17, %rs399;
	mov.u16 	%rs16, %rs398;
	mov.u16 	%rs15, %rs397;
	mov.u16 	%rs14, %rs396;
	mov.u16 	%rs13, %rs395;
	setp.eq.s32 	%p22, %r21, 0;
	mov.u32 	%r188, %tid.x;
	setp.eq.s32 	%p23, %r188, 0;
	cvt.u32.u16 	%r189, %rs394;
	shfl.sync.up.b32	%r190|%p24, %r189, 1, 0, -1;
	cvt.u16.u32 	%rs256, %r190;
	cvt.u32.u16 	%r191, %rs420;
	shfl.sync.up.b32	%r192|%p25, %r191, 1, 0, -1;
	cvt.u16.u32 	%rs257, %r192;
	cvt.u32.u16 	%r193, %rs446;
	shfl.sync.up.b32	%r194|%p26, %r193, 1, 0, -1;
	cvt.u16.u32 	%rs258, %r194;
	selp.b16 	%rs90, 0, %rs256, %p23;
	selp.b16 	%rs91, 0, %rs257, %p23;
	selp.b16 	%rs92, 0, %rs258, %p23;
	ld.global.s8 	%rd34, [%rd46];
	add.s64 	%rd36, %rd35, %rd34;
	ld.const.u8 	%rs93, [%rd36];
	mul.wide.u16 	%r26, %rs93, 20;
	@%p22 bra 	$L__BB57_104;
	setp.gt.u16 	%p27, %rs93, 19;
	mov.b32 	%r898, -4;
	@%p27 bra 	$L__BB57_28;
	mov.u32 	%r196, %tid.x;
	mov.u32 	%r197, _ZZ16sw_kernel_affineILi32ELi832EEvPKhiPiS1_S2_iS2_iiE17s_query_seq_sdata;
	mad.lo.s32 	%r198, %r196, 26, %r197;
	ld.shared.u8 	%r199, [%r198];
	add.s32 	%r200, %r26, %r199;
	mov.u32 	%r201, _ZZ16sw_kernel_affineILi32ELi832EEvPKhiPiS1_S2_iS2_iiE17s_blosum62_matrix;
	add.s32 	%r202, %r201, %r200;
	ld.shared.s8 	%r898, [%r202];
$L__BB57_28:
	ld.param.u32 	%r865, [_Z16sw_kernel_affineILi32ELi832EEvPKhiPiS1_S2_iS2_ii_param_8];
	ld.param.u32 	%r838, [_Z16sw_kernel_affineILi32ELi832EEvPKhiPiS1_S2_iS2_ii_param_7];
	setp.eq.s32 	%p28, %r21, 1;
	max.s16 	%rs259, %rs91, %rs92;
	max.s16 	%rs260, %rs90, %rs259;
	cvt.s32.s16 	%r203, %rs260;
	add.s32 	%r204, %r898, %r203;
	max.s32 	%r205, %r204, 0;
	cvt.u16.u32 	%rs419, %r205;
	cvt.s32.s16 	%r206, %rs37;
	sub.s32 	%r207, %r206, %r838;
	cvt.s32.s16 	%r208, %rs89;
	sub.s32 	%r209, %r208, %r865;
	max.s32 	%r210, %r207, %r209;
	max.s32 	%r211, %r210, 0;
	cvt.u16.u32 	%rs471, %r211;
	cvt.s32.s16 	%r29, %r205;
	cvt.s32.s16 	%r212, %r211;
	max.s32 	%r213, %r22, %r212;
	max.s32 	%r214, %r29, %r213;
	max.s32 	%r924, %r924, %r214;
	mov.u16 	%rs395, %rs13;
	mov.u16 	%rs396, %rs14;
	mov.u16 	%rs397, %rs15;
	mov.u16 	%rs398, %rs16;
	mov.u16 	%rs399, %rs17;
	mov.u16 	%rs400, %rs18;
	mov.u16 	%rs401, %rs19;
	mov.u16 	%rs402, %rs20;
	mov.u16 	%rs403, %rs21;
	mov.u16 	%rs404, %rs22;
	mov.u16 	%rs405, %rs23;
	mov.u16 	%rs406, %rs24;
	mov.u16 	%rs407, %rs25;
	mov.u16 	%rs408, %rs26;
	mov.u16 	%rs409, %rs27;
	mov.u16 	%rs410, %rs28;
	mov.u16 	%rs411, %rs29;
	mov.u16 	%rs412, %rs30;
	mov.u16 	%rs413, %rs31;
	mov.u16 	%rs414, %rs32;
	mov.u16 	%rs415, %rs33;
	mov.u16 	%rs416, %rs34;
	mov.u16 	%rs417, %rs35;
	mov.u16 	%rs418, %rs36;
	mov.u16 	%rs421, %rs39;
	mov.u16 	%rs422, %rs40;
	mov.u16 	%rs423, %rs41;
	mov.u16 	%rs424, %rs42;
	mov.u16 	%rs425, %rs43;
	mov.u16 	%rs426, %rs44;
	mov.u16 	%rs427, %rs45;
	mov.u16 	%rs428, %rs46;
	mov.u16 	%rs429, %rs47;
	mov.u16 	%rs430, %rs48;
	mov.u16 	%rs431, %rs49;
	mov.u16 	%rs432, %rs50;
	mov.u16 	%rs433, %rs51;
	mov.u16 	%rs434, %rs52;
	mov.u16 	%rs435, %rs53;
	mov.u16 	%rs436, %rs54;
	mov.u16 	%rs437, %rs55;
	mov.u16 	%rs438, %rs56;
	mov.u16 	%rs439, %rs57;
	mov.u16 	%rs440, %rs58;
	mov.u16 	%rs441, %rs59;
	mov.u16 	%rs442, %rs60;
	mov.u16 	%rs443, %rs61;
	mov.u16 	%rs444, %rs62;
	mov.u16 	%rs445, %rs11;
	mov.u16 	%rs447, %rs65;
	mov.u16 	%rs448, %rs66;
	mov.u16 	%rs449, %rs67;
	mov.u16 	%rs450, %rs68;
	mov.u16 	%rs451, %rs69;
	mov.u16 	%rs452, %rs70;
	mov.u16 	%rs453, %rs71;
	mov.u16 	%rs454, %rs72;
	mov.u16 	%rs455, %rs73;
	mov.u16 	%rs456, %rs74;
	mov.u16 	%rs457, %rs75;
	mov.u16 	%rs458, %rs76;
	mov.u16 	%rs459, %rs77;
	mov.u16 	%rs460, %rs78;
	mov.u16 	%rs461, %rs79;
	mov.u16 	%rs462, %rs80;
	mov.u16 	%rs463, %rs81;
	mov.u16 	%rs464, %rs82;
	mov.u16 	%rs465, %rs83;
	mov.u16 	%rs466, %rs84;
	mov.u16 	%rs467, %rs85;
	mov.u16 	%rs468, %rs86;
	mov.u16 	%rs469, %rs87;
	mov.u16 	%rs470, %rs88;
	@%p28 bra 	$L__BB57_104;
	mov.b32 	%r899, -4;
	@%p27 bra 	$L__BB57_31;
	mov.u32 	%r216, %tid.x;
	mov.u32 	%r217, _ZZ16sw_kernel_affineILi32ELi832EEvPKhiPiS1_S2_iS2_iiE17s_query_seq_sdata;
	mad.lo.s32 	%r218, %r216, 26, %r217;
	ld.shared.u8 	%r219, [%r218+1];
	add.s32 	%r220, %r26, %r219;
	mov.u32 	%r221, _ZZ16sw_kernel_affineILi32ELi832EEvPKhiPiS1_S2_iS2_iiE17s_blosum62_matrix;
	add.s32 	%r222, %r221, %r220;
	ld.shared.s8 	%r899, [%r222];
$L__BB57_31:
	ld.param.u32 	%r866, [_Z16sw_kernel_affineILi32ELi832EEvPKhiPiS1_S2_iS2_ii_param_8];
	ld.param.u32 	%r839, [_Z16sw_kernel_affineILi32ELi832EEvPKhiPiS1_S2_iS2_ii_param_7];
	setp.eq.s32 	%p30, %r21, 2;
	max.s16 	%rs261, %rs63, %rs89;
	max.s16 	%rs262, %rs37, %rs261;
	cvt.s32.s16 	%r223, %rs262;
	add.s32 	%r224, %r899, %r223;
	max.s32 	%r225, %r224, 0;
	cvt.u16.u32 	%rs418, %r225;
	sub.s32 	%r226, %r29, %r839;
	sub.s32 	%r227, %r22, %r866;
	max.s32 	%r228, %r226, %r227;
	max.s32 	%r229, %r228, 0;
	cvt.u16.u32 	%rs444, %r229;
	cvt.s32.s16 	%r230, %rs36;
	sub.s32 	%r231, %r230, %r839;
	cvt.s32.s16 	%r232, %rs88;
	sub.s32 	%r233, %r232, %r866;
	max.s32 	%r234, %r231, %r233;
	max.s32 	%r235, %r234, 0;
	cvt.u16.u32 	%rs470, %r235;
	cvt.s32.s16 	%r33, %r225;
	cvt.s32.s16 	%r34, %r229;
	cvt.s32.s16 	%r236, %r235;
	max.s32 	%r237, %r34, %r236;
	max.s32 	%r238, %r33, %r237;
	max.s32 	%r924, %r924, %r238;
	mov.u16 	%rs395, %rs13;
	mov.u16 	%rs396, %rs14;
	mov.u16 	%rs397, %rs15;
	mov.u16 	%rs398, %rs16;
	mov.u16 	%rs399, %rs17;
	mov.u16 	%rs400, %rs18;
	mov.u16 	%rs401, %rs19;
	mov.u16 	%rs402, %rs20;
	mov.u16 	%rs403, %rs21;
	mov.u16 	%rs404, %rs22;
	mov.u16 	%rs405, %rs23;
	mov.u16 	%rs406, %rs24;
	mov.u16 	%rs407, %rs25;
	mov.u16 	%rs408, %rs26;
	mov.u16 	%rs409, %rs27;
	mov.u16 	%rs410, %rs28;
	mov.u16 	%rs411, %rs29;
	mov.u16 	%rs412, %rs30;
	mov.u16 	%rs413, %rs31;
	mov.u16 	%rs414, %rs32;
	mov.u16 	%rs415, %rs33;
	mov.u16 	%rs416, %rs34;
	mov.u16 	%rs417, %rs35;
	mov.u16 	%rs421, %rs39;
	mov.u16 	%rs422, %rs40;
	mov.u16 	%rs423, %rs41;
	mov.u16 	%rs424, %rs42;
	mov.u16 	%rs425, %rs43;
	mov.u16 	%rs426, %rs44;
	mov.u16 	%rs427, %rs45;
	mov.u16 	%rs428, %rs46;
	mov.u16 	%rs429, %rs47;
	mov.u16 	%rs430, %rs48;
	mov.u16 	%rs431, %rs49;
	mov.u16 	%rs432, %rs50;
	mov.u16 	%rs433, %rs51;
	mov.u16 	%rs434, %rs52;
	mov.u16 	%rs435, %rs53;
	mov.u16 	%rs436, %rs54;
	mov.u16 	%rs437, %rs55;
	mov.u16 	%rs438, %rs56;
	mov.u16 	%rs439, %rs57;
	mov.u16 	%rs440, %rs58;
	mov.u16 	%rs441, %rs59;
	mov.u16 	%rs442, %rs60;
	mov.u16 	%rs443, %rs61;
	mov.u16 	%rs445, %rs11;
	mov.u16 	%rs447, %rs65;
	mov.u16 	%rs448, %rs66;
	mov.u16 	%rs449, %rs67;
	mov.u16 	%rs450, %rs68;
	mov.u16 	%rs451, %rs69;
	mov.u16 	%rs452, %rs70;
	mov.u16 	%rs453, %rs71;
	mov.u16 	%rs454, %rs72;
	mov.u16 	%rs455, %rs73;
	mov.u16 	%rs456, %rs74;
	mov.u16 	%rs457, %rs75;
	mov.u16 	%rs458, %rs76;
	mov.u16 	%rs459, %rs77;
	mov.u16 	%rs460, %rs78;
	mov.u16 	%rs461, %rs79;
	mov.u16 	%rs462, %rs80;
	mov.u16 	%rs463, %rs81;
	mov.u16 	%rs464, %rs82;
	mov.u16 	%rs465, %rs83;
	mov.u16 	%rs466, %rs84;
	mov.u16 	%rs467, %rs85;
	mov.u16 	%rs468, %rs86;
	mov.u16 	%rs469, %rs87;
	@%p30 bra 	$L__BB57_104;
	mov.b32 	%r900, -4;
	@%p27 bra 	$L__BB57_34;
	mov.u32 	%r240, %tid.x;
	mov.u32 	%r241, _ZZ16sw_kernel_affineILi32ELi832EEvPKhiPiS1_S2_iS2_iiE17s_query_seq_sdata;
	mad.lo.s32 	%r242, %r240, 26, %r241;
	ld.shared.u8 	%r243, [%r242+2];
	add.s32 	%r244, %r26, %r243;
	mov.u32 	%r245, _ZZ16sw_kernel_affineILi32ELi832EEvPKhiPiS1_S2_iS2_iiE17s_blosum62_matrix;
	add.s32 	%r246, %r245, %r244;
	ld.shared.s8 	%r900, [%r246];
$L__BB57_34:
	ld.param.u32 	%r867, [_Z16sw_kernel_affineILi32ELi832EEvPKhiPiS1_S2_iS2_ii_param_8];
	ld.param.u32 	%r840, [_Z16sw_kernel_affineILi32ELi832EEvPKhiPiS1_S2_iS2_ii_param_7];
	setp.eq.s32 	%p32, %r21, 3;
	max.s16 	%rs263, %rs62, %rs88;
	max.s16 	%rs264, %rs36, %rs263;
	cvt.s32.s16 	%r247, %rs264;
	add.s32 	%r248, %r900, %r247;
	max.s32 	%r249, %r248, 0;
	cvt.u16.u32 	%rs417, %r249;
	sub.s32 	%r250, %r33, %r840;
	sub.s32 	%r251, %r34, %r867;
	max.s32 	%r252, %r250, %r251;
	max.s32 	%r253, %r252, 0;
	cvt.u16.u32 	%rs443, %r253;
	cvt.s32.s16 	%r254, %rs35;
	sub.s32 	%r255, %r254, %r840;
	cvt.s32.s16 	%r256, %rs87;
	sub.s32 	%r257, %r256, %r867;
	max.s32 	%r258, %r255, %r257;
	max.s32 	%r259, %r258, 0;
	cvt.u16.u32 	%rs469, %r259;
	cvt.s32.s16 	%r38, %r249;
	cvt.s32.s16 	%r39, %r253;
	cvt.s32.s16 	%r260, %r259;
	max.s32 	%r261, %r39, %r260;
	max.s32 	%r262, %r38, %r261;
	max.s32 	%r924, %r924, %r262;
	mov.u16 	%rs395, %rs13;
	mov.u16 	%rs396, %rs14;
	mov.u16 	%rs397, %rs15;
	mov.u16 	%rs398, %rs16;
	mov.u16 	%rs399, %rs17;
	mov.u16 	%rs400, %rs18;
	mov.u16 	%rs401, %rs19;
	mov.u16 	%rs402, %rs20;
	mov.u16 	%rs403, %rs21;
	mov.u16 	%rs404, %rs22;
	mov.u16 	%rs405, %rs23;
	mov.u16 	%rs406, %rs24;
	mov.u16 	%rs407, %rs25;
	mov.u16 	%rs408, %rs26;
	mov.u16 	%rs409, %rs27;
	mov.u16 	%rs410, %rs28;
	mov.u16 	%rs411, %rs29;
	mov.u16 	%rs412, %rs30;
	mov.u16 	%rs413, %rs31;
	mov.u16 	%rs414, %rs32;
	mov.u16 	%rs415, %rs33;
	mov.u16 	%rs416, %rs34;
	mov.u16 	%rs421, %rs39;
	mov.u16 	%rs422, %rs40;
	mov.u16 	%rs423, %rs41;
	mov.u16 	%rs424, %rs42;
	mov.u16 	%rs425, %rs43;
	mov.u16 	%rs426, %rs44;
	mov.u16 	%rs427, %rs45;
	mov.u16 	%rs428, %rs46;
	mov.u16 	%rs429, %rs47;
	mov.u16 	%rs430, %rs48;
	mov.u16 	%rs431, %rs49;
	mov.u16 	%rs432, %rs50;
	mov.u16 	%rs433, %rs51;
	mov.u16 	%rs434, %rs52;
	mov.u16 	%rs435, %rs53;
	mov.u16 	%rs436, %rs54;
	mov.u16 	%rs437, %rs55;
	mov.u16 	%rs438, %rs56;
	mov.u16 	%rs439, %rs57;
	mov.u16 	%rs440, %rs58;
	mov.u16 	%rs441, %rs59;
	mov.u16 	%rs442, %rs60;
	mov.u16 	%rs445, %rs11;
	mov.u16 	%rs447, %rs65;
	mov.u16 	%rs448, %rs66;
	mov.u16 	%rs449, %rs67;
	mov.u16 	%rs450, %rs68;
	mov.u16 	%rs451, %rs69;
	mov.u16 	%rs452, %rs70;
	mov.u16 	%rs453, %rs71;
	mov.u16 	%rs454, %rs72;
	mov.u16 	%rs455, %rs73;
	mov.u16 	%rs456, %rs74;
	mov.u16 	%rs457, %rs75;
	mov.u16 	%rs458, %rs76;
	mov.u16 	%rs459, %rs77;
	mov.u16 	%rs460, %rs78;
	mov.u16 	%rs461, %rs79;
	mov.u16 	%rs462, %rs80;
	mov.u16 	%rs463, %rs81;
	mov.u16 	%rs464, %rs82;
	mov.u16 	%rs465, %rs83;
	mov.u16 	%rs466, %rs84;
	mov.u16 	%rs467, %rs85;
	mov.u16 	%rs468, %rs86;
	@%p32 bra 	$L__BB57_104;
	mov.b32 	%r901, -4;
	@%p27 bra 	$L__BB57_37;
	mov.u32 	%r264, %tid.x;
	mov.u32 	%r265, _ZZ16sw_kernel_affineILi32ELi832EEvPKhiPiS1_S2_iS2_iiE17s_query_seq_sdata;
	mad.lo.s32 	%r266, %r264, 26, %r265;
	ld.shared.u8 	%r267, [%r266+3];
	add.s32 	%r268, %r26, %r267;
	mov.u32 	%r269, _ZZ16sw_kernel_affineILi32ELi832EEvPKhiPiS1_S2_iS2_iiE17s_blosum62_matrix;
	add.s32 	%r270, %r269, %r268;
	ld.shared.s8 	%r901, [%r270];
$L__BB57_37:
	ld.param.u32 	%r868, [_Z16sw_kernel_affineILi32ELi832EEvPKhiPiS1_S2_iS2_ii_param_8];
	ld.param.u32 	%r841, [_Z16sw_kernel_affineILi32ELi832EEvPKhiPiS1_S2_iS2_ii_param_7];
	setp.eq.s32 	%p34, %r21, 4;
	max.s16 	%rs265, %rs61, %rs87;
	max.s16 	%rs266, %rs35, %rs265;
	cvt.s32.s16 	%r271, %rs266;
	add.s32 	%r272, %r901, %r271;
	max.s32 	%r273, %r272, 0;
	cvt.u16.u32 	%rs416, %r273;
	sub.s32 	%r274, %r38, %r841;
	sub.s32 	%r275, %r39, %r868;
	max.s32 	%r276, %r274, %r275;
	max.s32 	%r277, %r276, 0;
	cvt.u16.u32 	%rs442, %r277;
	cvt.s32.s16 	%r278, %rs34;
	sub.s32 	%r279, %r278, %r841;
	cvt.s32.s16 	%r280, %rs86;
	sub.s32 	%r281, %r280, %r868;
	max.s32 	%r282, %r279, %r281;
	max.s32 	%r283, %r282, 0;
	cvt.u16.u32 	%rs468, %r283;
	cvt.s32.s16 	%r43, %r273;
	cvt.s32.s16 	%r44, %r277;
	cvt.s32.s16 	%r284, %r283;
	max.s32 	%r285, %r44, %r284;
	max.s32 	%r286, %r43, %r285;
	max.s32 	%r924, %r924, %r286;
	mov.u16 	%rs395, %rs13;
	mov.u16 	%rs396, %rs14;
	mov.u16 	%rs397, %rs15;
	mov.u16 	%rs398, %rs16;
	mov.u16 	%rs399, %rs17;
	mov.u16 	%rs400, %rs18;
	mov.u16 	%rs401, %rs19;
	mov.u16 	%rs402, %rs20;
	mov.u16 	%rs403, %rs21;
	mov.u16 	%rs404, %rs22;
	mov.u16 	%rs405, %rs23;
	mov.u16 	%rs406, %rs24;
	mov.u16 	%rs407, %rs25;
	mov.u16 	%rs408, %rs26;
	mov.u16 	%rs409, %rs27;
	mov.u16 	%rs410, %rs28;
	mov.u16 	%rs411, %rs29;
	mov.u16 	%rs412, %rs30;
	mov.u16 	%rs413, %rs31;
	mov.u16 	%rs414, %rs32;
	mov.u16 	%rs415, %rs33;
	mov.u16 	%rs421, %rs39;
	mov.u16 	%rs422, %rs40;
	mov.u16 	%rs423, %rs41;
	mov.u16 	%rs424, %rs42;
	mov.u16 	%rs425, %rs43;
	mov.u16 	%rs426, %rs44;
	mov.u16 	%rs427, %rs45;
	mov.u16 	%rs428, %rs46;
	mov.u16 	%rs429, %rs47;
	mov.u16 	%rs430, %rs48;
	mov.u16 	%rs431, %rs49;
	mov.u16 	%rs432, %rs50;
	mov.u16 	%rs433, %rs51;
	mov.u16 	%rs434, %rs52;
	mov.u16 	%rs435, %rs53;
	mov.u16 	%rs436, %rs54;
	mov.u16 	%rs437, %rs55;
	mov.u16 	%rs438, %rs56;
	mov.u16 	%rs439, %rs57;
	mov.u16 	%rs440, %rs58;
	mov.u16 	%rs441, %rs59;
	mov.u16 	%rs445, %rs11;
	mov.u16 	%rs447, %rs65;
	mov.u16 	%rs448, %rs66;
	mov.u16 	%rs449, %rs67;
	mov.u16 	%rs450, %rs68;
	mov.u16 	%rs451, %rs69;
	mov.u16 	%rs452, %rs70;
	mov.u16 	%rs453, %rs71;
	mov.u16 	%rs454, %rs72;
	mov.u16 	%rs455, %rs73;
	mov.u16 	%rs456, %rs74;
	mov.u16 	%rs457, %rs75;
	mov.u16 	%rs458, %rs76;
	mov.u16 	%rs459, %rs77;
	mov.u16 	%rs460, %rs78;
	mov.u16 	%rs461, %rs79;
	mov.u16 	%rs462, %rs80;
	mov.u16 	%rs463, %rs81;
	mov.u16 	%rs464, %rs82;
	mov.u16 	%rs465, %rs83;
	mov.u16 	%rs466, %rs84;
	mov.u16 	%rs467, %rs85;
	@%p34 bra 	$L__BB57_104;
	mov.b32 	%r902, -4;
	@%p27 bra 	$L__BB57_40;
	mov.u32 	%r288, %tid.x;
	mov.u32 	%r289, _ZZ16sw_kernel_affineILi32ELi832EEvPKhiPiS1_S2_iS2_iiE17s_query_seq_sdata;
	mad.lo.s32 	%r290, %r288, 26, %r289;
	ld.shared.u8 	%r291, [%r290+4];
	add.s32 	%r292, %r26, %r291;
	mov.u32 	%r293, _ZZ16sw_kernel_affineILi32ELi832EEvPKhiPiS1_S2_iS2_iiE17s_blosum62_matrix;
	add.s32 	%r294, %r293, %r292;
	ld.shared.s8 	%r902, [%r294];
$L__BB57_40:
	ld.param.u32 	%r869, [_Z16sw_kernel_affineILi32ELi832EEvPKhiPiS1_S2_iS2_ii_param_8];
	ld.param.u32 	%r842, [_Z16sw_kernel_affineILi32ELi832EEvPKhiPiS1_S2_iS2_ii_param_7];
	setp.eq.s32 	%p36, %r21, 5;
	max.s16 	%rs267, %rs60, %rs86;
	max.s16 	%rs268, %rs34, %rs267;
	cvt.s32.s16 	%r295, %rs268;
	add.s32 	%r296, %r902, %r295;
	max.s32 	%r297, %r296, 0;
	cvt.u16.u32 	%rs415, %r297;
	sub.s32 	%r298, %r43, %r842;
	sub.s32 	%r299, %r44, %r869;
	max.s32 	%r300, %r298, %r299;
	max.s32 	%r301, %r300, 0;
	cvt.u16.u32 	%rs441, %r301;
	cvt.s32.s16 	%r302, %rs33;
	sub.s32 	%r303, %r302, %r842;
	cvt.s32.s16 	%r304, %rs85;
	sub.s32 	%r305, %r304, %r869;
	max.s32 	%r306, %r303, %r305;
	max.s32 	%r307, %r306, 0;
	cvt.u16.u32 	%rs467, %r307;
	cvt.s32.s16 	%r48, %r297;
	cvt.s32.s16 	%r49, %r301;
	cvt.s32.s16 	%r308, %r307;
	max.s32 	%r309, %r49, %r308;
	max.s32 	%r310, %r48, %r309;
	max.s32 	%r924, %r924, %r310;
	mov.u16 	%rs395, %rs13;
	mov.u16 	%rs396, %rs14;
	mov.u16 	%rs397, %rs15;
	mov.u16 	%rs398, %rs16;
	mov.u16 	%rs399, %rs17;
	mov.u16 	%rs400, %rs18;
	mov.u16 	%rs401, %rs19;
	mov.u16 	%rs402, %rs20;
	mov.u16 	%rs403, %rs21;
	mov.u16 	%rs404, %rs22;
	mov.u16 	%rs405, %rs23;
	mov.u16 	%rs406, %rs24;
	mov.u16 	%rs407, %rs25;
	mov.u16 	%rs408, %rs26;
	mov.u16 	%rs409, %rs27;
	mov.u16 	%rs410, %rs28;
	mov.u16 	%rs411, %rs29;
	mov.u16 	%rs412, %rs30;
	mov.u16 	%rs413, %rs31;
	mov.u16 	%rs414, %rs32;
	mov.u16 	%rs421, %rs39;
	mov.u16 	%rs422, %rs40;
	mov.u16 	%rs423, %rs41;
	mov.u16 	%rs424, %rs42;
	mov.u16 	%rs425, %rs43;
	mov.u16 	%rs426, %rs44;
	mov.u16 	%rs427, %rs45;
	mov.u16 	%rs428, %rs46;
	mov.u16 	%rs429, %rs47;
	mov.u16 	%rs430, %rs48;
	mov.u16 	%rs431, %rs49;
	mov.u16 	%rs432, %rs50;
	mov.u16 	%rs433, %rs51;
	mov.u16 	%rs434, %rs52;
	mov.u16 	%rs435, %rs53;
	mov.u16 	%rs436, %rs54;
	mov.u16 	%rs437, %rs55;
	mov.u16 	%rs438, %rs56;
	mov.u16 	%rs439, %rs57;
	mov.u16 	%rs440, %rs58;
	mov.u16 	%rs445, %rs11;
	mov.u16 	%rs447, %rs65;
	mov.u16 	%rs448, %rs66;
	mov.u16 	%rs449, %rs67;
	mov.u16 	%rs450, %rs68;
	mov.u16 	%rs451, %rs69;
	mov.u16 	%rs452, %rs70;
	mov.u16 	%rs453, %rs71;
	mov.u16 	%rs454, %rs72;
	mov.u16 	%rs455, %rs73;
	mov.u16 	%rs456, %rs74;
	mov.u16 	%rs457, %rs75;
	mov.u16 	%rs458, %rs76;
	mov.u16 	%rs459, %rs77;
	mov.u16 	%rs460, %rs78;
	mov.u16 	%rs461, %rs79;
	mov.u16 	%rs462, %rs80;
	mov.u16 	%rs463, %rs81;
	mov.u16 	%rs464, %rs82;
	mov.u16 	%rs465, %rs83;
	mov.u16 	%rs466, %rs84;
	@%p36 bra 	$L__BB57_104;
	mov.b32 	%r903, -4;
	@%p27 bra 	$L__BB57_43;
	mov.u32 	%r312, %tid.x;
	mov.u32 	%r313, _ZZ16sw_kernel_affineILi32ELi832EEvPKhiPiS1_S2_iS2_iiE17s_query_seq_sdata;
	mad.lo.s32 	%r314, %r312, 26, %r313;
	ld.shared.u8 	%r315, [%r314+5];
	add.s32 	%r316, %r26, %r315;
	mov.u32 	%r317, _ZZ16sw_kernel_affineILi32ELi832EEvPKhiPiS1_S2_iS2_iiE17s_blosum62_matrix;
	add.s32 	%r318, %r317, %r316;
	ld.shared.s8 	%r903, [%r318];
$L__BB57_43:
	ld.param.u32 	%r870, [_Z16sw_kernel_affineILi32ELi832EEvPKhiPiS1_S2_iS2_ii_param_8];
	ld.param.u32 	%r843, [_Z16sw_kernel_affineILi32ELi832EEvPKhiPiS1_S2_iS2_ii_param_7];
	setp.eq.s32 	%p38, %r21, 6;
	max.s16 	%rs269, %rs59, %rs85;
	max.s16 	%rs270, %rs33, %rs269;
	cvt.s32.s16 	%r319, %rs270;
	add.s32 	%r320, %r903, %r319;
	max.s32 	%r321, %r320, 0;
	cvt.u16.u32 	%rs414, %r321;
	sub.s32 	%r322, %r48, %r843;
	sub.s32 	%r323, %r49, %r870;
	max.s32 	%r324, %r322, %r323;
	max.s32 	%r325, %r324, 0;
	cvt.u16.u32 	%rs440, %r325;
	cvt.s32.s16 	%r326, %rs32;
	sub.s32 	%r327, %r326, %r843;
	cvt.s32.s16 	%r328, %rs84;
	sub.s32 	%r329, %r328, %r870;
	max.s32 	%r330, %r327, %r329;
	max.s32 	%r331, %r330, 0;
	cvt.u16.u32 	%rs466, %r331;
	cvt.s32.s16 	%r53, %r321;
	cvt.s32.s16 	%r54, %r325;
	cvt.s32.s16 	%r332, %r331;
	max.s32 	%r333, %r54, %r332;
	max.s32 	%r334, %r53, %r333;
	max.s32 	%r924, %r924, %r334;
	mov.u16 	%rs395, %rs13;
	mov.u16 	%rs396, %rs14;
	mov.u16 	%rs397, %rs15;
	mov.u16 	%rs398, %rs16;
	mov.u16 	%rs399, %rs17;
	mov.u16 	%rs400, %rs18;
	mov.u16 	%rs401, %rs19;
	mov.u16 	%rs402, %rs20;
	mov.u16 	%rs403, %rs21;
	mov.u16 	%rs404, %rs22;
	mov.u16 	%rs405, %rs23;
	mov.u16 	%rs406, %rs24;
	mov.u16 	%rs407, %rs25;
	mov.u16 	%rs408, %rs26;
	mov.u16 	%rs409, %rs27;
	mov.u16 	%rs410, %rs28;
	mov.u16 	%rs411, %rs29;
	mov.u16 	%rs412, %rs30;
	mov.u16 	%rs413, %rs31;
	mov.u16 	%rs421, %rs39;
	mov.u16 	%rs422, %rs40;
	mov.u16 	%rs423, %rs41;
	mov.u16 	%rs424, %rs42;
	mov.u16 	%rs425, %rs43;
	mov.u16 	%rs426, %rs44;
	mov.u16 	%rs427, %rs45;
	mov.u16 	%rs428, %rs46;
	mov.u16 	%rs429, %rs47;
	mov.u16 	%rs430, %rs48;
	mov.u16 	%rs431, %rs49;
	mov.u16 	%rs432, %rs50;
	mov.u16 	%rs433, %rs51;
	mov.u16 	%rs434, %rs52;
	mov.u16 	%rs435, %rs53;
	mov.u16 	%rs436, %rs54;
	mov.u16 	%rs437, %rs55;
	mov.u16 	%rs438, %rs56;
	mov.u16 	%rs439, %rs57;
	mov.u16 	%rs445, %rs11;
	mov.u16 	%rs447, %rs65;
	mov.u16 	%rs448, %rs66;
	mov.u16 	%rs449, %rs67;
	mov.u16 	%rs450, %rs68;
	mov.u16 	%rs451, %rs69;
	mov.u16 	%rs452, %rs70;
	mov.u16 	%rs453, %rs71;
	mov.u16 	%rs454, %rs72;
	mov.u16 	%rs455, %rs73;
	mov.u16 	%rs456, %rs74;
	mov.u16 	%rs457, %rs75;
	mov.u16 	%rs458, %rs76;
	mov.u16 	%rs459, %rs77;
	mov.u16 	%rs460, %rs78;
	mov.u16 	%rs461, %rs79;
	mov.u16 	%rs462, %rs80;
	mov.u16 	%rs463, %rs81;
	mov.u16 	%rs464, %rs82;
	mov.u16 	%rs465, %rs83;
	@%p38 bra 	$L__BB57_104;
	mov.b32 	%r904, -4;
	@%p27 bra 	$L__BB57_46;
	mov.u32 	%r336, %tid.x;
	mov.u32 	%r337, _ZZ16sw_kernel_affineILi32ELi832EEvPKhiPiS1_S2_iS2_iiE17s_query_seq_sdata;
	mad.lo.s32 	%r338, %r336, 26, %r337;
	ld.shared.u8 	%r339, [%r338+6];
	add.s32 	%r340, %r26, %r339;
	mov.u32 	%r341, _ZZ16sw_kernel_affineILi32ELi832EEvPKhiPiS1_S2_iS2_iiE17s_blosum62_matrix;
	add.s32 	%r342, %r341, %r340;
	ld.shared.s8 	%r904, [%r342];
$L__BB57_46:
	ld.param.u32 	%r871, [_Z16sw_kernel_affineILi32ELi832EEvPKhiPiS1_S2_iS2_ii_param_8];
	ld.param.u32 	%r844, [_Z16sw_kernel_affineILi32ELi832EEvPKhiPiS1_S2_iS2_ii_param_7];
	setp.eq.s32 	%p40, %r21, 7;
	max.s16 	%rs271, %rs58, %rs84;
	max.s16 	%rs272, %rs32, %rs271;
	cvt.s32.s16 	%r343, %rs272;
	add.s32 	%r344, %r904, %r343;
	max.s32 	%r345, %r344, 0;
	cvt.u16.u32 	%rs413, %r345;
	sub.s32 	%r346, %r53, %r844;
	sub.s32 	%r347, %r54, %r871;
	max.s32 	%r348, %r346, %r347;
	max.s32 	%r349, %r348, 0;
	cvt.u16.u32 	%rs439, %r349;
	cvt.s32.s16 	%r350, %rs31;
	sub.s32 	%r351, %r350, %r844;
	cvt.s32.s16 	%r352, %rs83;
	sub.s32 	%r353, %r352, %r871;
	max.s32 	%r354, %r351, %r353;
	max.s32 	%r355, %r354, 0;
	cvt.u16.u32 	%rs465, %r355;
	cvt.s32.s16 	%r58, %r345;
	cvt.s32.s16 	%r59, %r349;
	cvt.s32.s16 	%r356, %r355;
	max.s32 	%r357, %r59, %r356;
	max.s32 	%r358, %r58, %r357;
	max.s32 	%r924, %r924, %r358;
	mov.u16 	%rs395, %rs13;
	mov.u16 	%rs396, %rs14;
	mov.u16 	%rs397, %rs15;
	mov.u16 	%rs398, %rs16;
	mov.u16 	%rs399, %rs17;
	mov.u16 	%rs400, %rs18;
	mov.u16 	%rs401, %rs19;
	mov.u16 	%rs402, %rs20;
	mov.u16 	%rs403, %rs21;
	mov.u16 	%rs404, %rs22;
	mov.u16 	%rs405, %rs23;
	mov.u16 	%rs406, %rs24;
	mov.u16 	%rs407, %rs25;
	mov.u16 	%rs408, %rs26;
	mov.u16 	%rs409, %rs27;
	mov.u16 	%rs410, %rs28;
	mov.u16 	%rs411, %rs29;
	mov.u16 	%rs412, %rs30;
	mov.u16 	%rs421, %rs39;
	mov.u16 	%rs422, %rs40;
	mov.u16 	%rs423, %rs41;
	mov.u16 	%rs424, %rs42;
	mov.u16 	%rs425, %rs43;
	mov.u16 	%rs426, %rs44;
	mov.u16 	%rs427, %rs45;
	mov.u16 	%rs428, %rs46;
	mov.u16 	%rs429, %rs47;
	mov.u16 	%rs430, %rs48;
	mov.u16 	%rs431, %rs49;
	mov.u16 	%rs432, %rs50;
	mov.u16 	%rs433, %rs51;
	mov.u16 	%rs434, %rs52;
	mov.u16 	%rs435, %rs53;
	mov.u16 	%rs436, %rs54;
	mov.u16 	%rs437, %rs55;
	mov.u16 	%rs438, %rs56;
	mov.u16 	%rs445, %rs11;
	mov.u16 	%rs447, %rs65;
	mov.u16 	%rs448, %rs66;
	mov.u16 	%rs449, %rs67;
	mov.u16 	%rs450, %rs68;
	mov.u16 	%rs451, %rs69;
	mov.u16 	%rs452, %rs70;
	mov.u16 	%rs453, %rs71;
	mov.u16 	%rs454, %rs72;
	mov.u16 	%rs455, %rs73;
	mov.u16 	%rs456, %rs74;
	mov.u16 	%rs457, %rs75;
	mov.u16 	%rs458, %rs76;
	mov.u16 	%rs459, %rs77;
	mov.u16 	%rs460, %rs78;
	mov.u16 	%rs461, %rs79;
	mov.u16 	%rs462, %rs80;
	mov.u16 	%rs463, %rs81;
	mov.u16 	%rs464, %rs82;
	@%p40 bra 	$L__BB57_104;
	mov.b32 	%r905, -4;
	@%p27 bra 	$L__BB57_49;
	mov.u32 	%r360, %tid.x;
	mov.u32 	%r361, _ZZ16sw_kernel_affineILi32ELi832EEvPKhiPiS1_S2_iS2_iiE17s_query_seq_sdata;
	mad.lo.s32 	%r362, %r360, 26, %r361;
	ld.shared.u8 	%r363, [%r362+7];
	add.s32 	%r364, %r26, %r363;
	mov.u32 	%r365, _ZZ16sw_kernel_affineILi32ELi832EEvPKhiPiS1_S2_iS2_iiE17s_blosum62_matrix;
	add.s32 	%r366, %r365, %r364;
	ld.shared.s8 	%r905, [%r366];
$L__BB57_49:
	ld.param.u32 	%r872, [_Z16sw_kernel_affineILi32ELi832EEvPKhiPiS1_S2_iS2_ii_param_8];
	ld.param.u32 	%r845, [_Z16sw_kernel_affineILi32ELi832EEvPKhiPiS1_S2_iS2_ii_param_7];
	setp.eq.s32 	%p42, %r21, 8;
	max.s16 	%rs273, %rs57, %rs83;
	max.s16 	%rs274, %rs31, %rs273;
	cvt.s32.s16 	%r367, %rs274;
	add.s32 	%r368, %r905, %r367;
	max.s32 	%r369, %r368, 0;
	cvt.u16.u32 	%rs412, %r369;
	sub.s32 	%r370, %r58, %r845;
	sub.s32 	%r371, %r59, %r872;
	max.s32 	%r372, %r370, %r371;
	max.s32 	%r373, %r372, 0;
	cvt.u16.u32 	%rs438, %r373;
	cvt.s32.s16 	%r374, %rs30;
	sub.s32 	%r375, %r374, %r845;
	cvt.s32.s16 	%r376, %rs82;
	sub.s32 	%r377, %r376, %r872;
	max.s32 	%r378, %r375, %r377;
	max.s32 	%r379, %r378, 0;
	cvt.u16.u32 	%rs464, %r379;
	cvt.s32.s16 	%r63, %r369;
	cvt.s32.s16 	%r64, %r373;
	cvt.s32.s16 	%r380, %r379;
	max.s32 	%r381, %r64, %r380;
	max.s32 	%r382, %r63, %r381;
	max.s32 	%r924, %r924, %r382;
	mov.u16 	%rs395, %rs13;
	mov.u16 	%rs396, %rs14;
	mov.u16 	%rs397, %rs15;
	mov.u16 	%rs398, %rs16;
	mov.u16 	%rs399, %rs17;
	mov.u16 	%rs400, %rs18;
	mov.u16 	%rs401, %rs19;
	mov.u16 	%rs402, %rs20;
	mov.u16 	%rs403, %rs21;
	mov.u16 	%rs404, %rs22;
	mov.u16 	%rs405, %rs23;
	mov.u16 	%rs406, %rs24;
	mov.u16 	%rs407, %rs25;
	mov.u16 	%rs408, %rs26;
	mov.u16 	%rs409, %rs27;
	mov.u16 	%rs410, %rs28;
	mov.u16 	%rs411, %rs29;
	mov.u16 	%rs421, %rs39;
	mov.u16 	%rs422, %rs40;
	mov.u16 	%rs423, %rs41;
	mov.u16 	%rs424, %rs42;
	mov.u16 	%rs425, %rs43;
	mov.u16 	%rs426, %rs44;
	mov.u16 	%rs427, %rs45;
	mov.u16 	%rs428, %rs46;
	mov.u16 	%rs429, %rs47;
	mov.u16 	%rs430, %rs48;
	mov.u16 	%rs431, %rs49;
	mov.u16 	%rs432, %rs50;
	mov.u16 	%rs433, %rs51;
	mov.u16 	%rs434, %rs52;
	mov.u16 	%rs435, %rs53;
	mov.u16 	%rs436, %rs54;
	mov.u16 	%rs437, %rs55;
	mov.u16 	%rs445, %rs11;
	mov.u16 	%rs447, %rs65;
	mov.u16 	%rs448, %rs66;
	mov.u16 	%rs449, %rs67;
	mov.u16 	%rs450, %rs68;
	mov.u16 	%rs451, %rs69;
	mov.u16 	%rs452, %rs70;
	mov.u16 	%rs453, %rs71;
	mov.u16 	%rs454, %rs72;
	mov.u16 	%rs455, %rs73;
	mov.u16 	%rs456, %rs74;
	mov.u16 	%rs457, %rs75;
	mov.u16 	%rs458, %rs76;
	mov.u16 	%rs459, %rs77;
	mov.u16 	%rs460, %rs78;
	mov.u16 	%rs461, %rs79;
	mov.u16 	%rs462, %rs80;
	mov.u16 	%rs463, %rs81;
	@%p42 bra 	$L__BB57_104;
	mov.b32 	%r906, -4;
	@%p27 bra 	$L__BB57_52;
	mov.u32 	%r384, %tid.x;
	mov.u32 	%r385, _ZZ16sw_kernel_affineILi32ELi832EEvPKhiPiS1_S2_iS2_iiE17s_query_seq_sdata;
	mad.lo.s32 	%r386, %r384, 26, %r385;
	ld.shared.u8 	%r387, [%r386+8];
	add.s32 	%r388, %r26, %r387;
	mov.u32 	%r389, _ZZ16sw_kernel_affineILi32ELi832EEvPKhiPiS1_S2_iS2_iiE17s_blosum62_matrix;
	add.s32 	%r390, %r389, %r388;
	ld.shared.s8 	%r906, [%r390];
$L__BB57_52:
	ld.param.u32 	%r873, [_Z16sw_kernel_affineILi32ELi832EEvPKhiPiS1_S2_iS2_ii_param_8];
	ld.param.u32 	%r846, [_Z16sw_kernel_affineILi32ELi832EEvPKhiPiS1_S2_iS2_ii_param_7];
	setp.eq.s32 	%p44, %r21, 9;
	max.s16 	%rs275, %rs56, %rs82;
	max.s16 	%rs276, %rs30, %rs275;
	cvt.s32.s16 	%r391, %rs276;
	add.s32 	%r392, %r906, %r391;
	max.s32 	%r393, %r392, 0;
	cvt.u16.u32 	%rs411, %r393;
	sub.s32 	%r394, %r63, %r846;
	sub.s32 	%r395, %r64, %r873;
	max.s32 	%r396, %r394, %r395;
	max.s32 	%r397, %r396, 0;
	cvt.u16.u32 	%rs437, %r397;
	cvt.s32.s16 	%r398, %rs29;
	sub.s32 	%r399, %r398, %r846;
	cvt.s32.s16 	%r400, %rs81;
	sub.s32 	%r401, %r400, %r873;
	max.s32 	%r402, %r399, %r401;
	max.s32 	%r403, %r402, 0;
	cvt.u16.u32 	%rs463, %r403;
	cvt.s32.s16 	%r68, %r393;
	cvt.s32.s16 	%r69, %r397;
	cvt.s32.s16 	%r404, %r403;
	max.s32 	%r405, %r69, %r404;
	max.s32 	%r406, %r68, %r405;
	max.s32 	%r924, %r924, %r406;
	mov.u16 	%rs395, %rs13;
	mov.u16 	%rs396, %rs14;
	mov.u16 	%rs397, %rs15;
	mov.u16 	%rs398, %rs16;
	mov.u16 	%rs399, %rs17;
	mov.u16 	%rs400, %rs18;
	mov.u16 	%rs401, %rs19;
	mov.u16 	%rs402, %rs20;
	mov.u16 	%rs403, %rs21;
	mov.u16 	%rs404, %rs22;
	mov.u16 	%rs405, %rs23;
	mov.u16 	%rs406, %rs24;
	mov.u16 	%rs407, %rs25;
	mov.u16 	%rs408, %rs26;
	mov.u16 	%rs409, %rs27;
	mov.u16 	%rs410, %rs28;
	mov.u16 	%rs421, %rs39;
	mov.u16 	%rs422, %rs40;
	mov.u16 	%rs423, %rs41;
	mov.u16 	%rs424, %rs42;
	mov.u16 	%rs425, %rs43;
	mov.u16 	%rs426, %rs44;
	mov.u16 	%rs427, %rs45;
	mov.u16 	%rs428, %rs46;
	mov.u16 	%rs429, %rs47;
	mov.u16 	%rs430, %rs48;
	mov.u16 	%rs431, %rs49;
	mov.u16 	%rs432, %rs50;
	mov.u16 	%rs433, %rs51;
	mov.u16 	%rs434, %rs52;
	mov.u16 	%rs435, %rs53;
	mov.u16 	%rs436, %rs54;
	mov.u16 	%rs445, %rs11;
	mov.u16 	%rs447, %rs65;
	mov.u16 	%rs448, %rs66;
	mov.u16 	%rs449, %rs67;
	mov.u16 	%rs450, %rs68;
	mov.u16 	%rs451, %rs69;
	mov.u16 	%rs452, %rs70;
	mov.u16 	%rs453, %rs71;
	mov.u16 	%rs454, %rs72;
	mov.u16 	%rs455, %rs73;
	mov.u16 	%rs456, %rs74;
	mov.u16 	%rs457, %rs75;
	mov.u16 	%rs458, %rs76;
	mov.u16 	%rs459, %rs77;
	mov.u16 	%rs460, %rs78;
	mov.u16 	%rs461, %rs79;
	mov.u16 	%rs462, %rs80;
	@%p44 bra 	$L__BB57_104;
	mov.b32 	%r907, -4;
	@%p27 bra 	$L__BB57_55;
	mov.u32 	%r408, %tid.x;
	mov.u32 	%r409, _ZZ16sw_kernel_affineILi32ELi832EEvPKhiPiS1_S2_iS2_iiE17s_query_seq_sdata;
	mad.lo.s32 	%r410, %r408, 26, %r409;
	ld.shared.u8 	%r411, [%r410+9];
	add.s32 	%r412, %r26, %r411;
	mov.u32 	%r413, _ZZ16sw_kernel_affineILi32ELi832EEvPKhiPiS1_S2_iS2_iiE17s_blosum62_matrix;
	add.s32 	%r414, %r413, %r412;
	ld.shared.s8 	%r907, [%r414];
$L__BB57_55:
	ld.param.u32 	%r874, [_Z16sw_kernel_affineILi32ELi832EEvPKhiPiS1_S2_iS2_ii_param_8];
	ld.param.u32 	%r847, [_Z16sw_kernel_affineILi32ELi832EEvPKhiPiS1_S2_iS2_ii_param_7];
	setp.eq.s32 	%p46, %r21, 10;
	max.s16 	%rs277, %rs55, %rs81;
	max.s16 	%rs278, %rs29, %rs277;
	cvt.s32.s16 	%r415, %rs278;
	add.s32 	%r416, %r907, %r415;
	max.s32 	%r417, %r416, 0;
	cvt.u16.u32 	%rs410, %r417;
	sub.s32 	%r418, %r68, %r847;
	sub.s32 	%r419, %r69, %r874;
	max.s32 	%r420, %r418, %r419;
	max.s32 	%r421, %r420, 0;
	cvt.u16.u32 	%rs436, %r421;
	cvt.s32.s16 	%r422, %rs28;
	sub.s32 	%r423, %r422, %r847;
	cvt.s32.s16 	%r424, %rs80;
	sub.s32 	%r425, %r424, %r874;
	max.s32 	%r426, %r423, %r425;
	max.s32 	%r427, %r426, 0;
	cvt.u16.u32 	%rs462, %r427;
	cvt.s32.s16 	%r73, %r417;
	cvt.s32.s16 	%r74, %r421;
	cvt.s32.s16 	%r428, %r427;
	max.s32 	%r429, %r74, %r428;
	max.s32 	%r430, %r73, %r429;
	max.s32 	%r924, %r924, %r430;
	mov.u16 	%rs395, %rs13;
	mov.u16 	%rs396, %rs14;
	mov.u16 	%rs397, %rs15;
	mov.u16 	%rs398, %rs16;
	mov.u16 	%rs399, %rs17;
	mov.u16 	%rs400, %rs18;
	mov.u16 	%rs401, %rs19;
	mov.u16 	%rs402, %rs20;
	mov.u16 	%rs403, %rs21;
	mov.u16 	%rs404, %rs22;
	mov.u16 	%rs405, %rs23;
	mov.u16 	%rs406, %rs24;
	mov.u16 	%rs407, %rs25;
	mov.u16 	%rs408, %rs26;
	mov.u16 	%rs409, %rs27;
	mov.u16 	%rs421, %rs39;
	mov.u16 	%rs422, %rs40;
	mov.u16 	%rs423, %rs41;
	mov.u16 	%rs424, %rs42;
	mov.u16 	%rs425, %rs43;
	mov.u16 	%rs426, %rs44;
	mov.u16 	%rs427, %rs45;
	mov.u16 	%rs428, %rs46;
	mov.u16 	%rs429, %rs47;
	mov.u16 	%rs430, %rs48;
	mov.u16 	%rs431, %rs49;
	mov.u16 	%rs432, %rs50;
	mov.u16 	%rs433, %rs51;
	mov.u16 	%rs434, %rs52;
	mov.u16 	%rs435, %rs53;
	mov.u16 	%rs445, %rs11;
	mov.u16 	%rs447, %rs65;
	mov.u16 	%rs448, %rs66;
	mov.u16 	%rs449, %rs67;
	mov.u16 	%rs450, %rs68;
	mov.u16 	%rs451, %rs69;
	mov.u16 	%rs452, %rs70;
	mov.u16 	%rs453, %rs71;
	mov.u16 	%rs454, %rs72;
	mov.u16 	%rs455, %rs73;
	mov.u16 	%rs456, %rs74;
	mov.u16 	%rs457, %rs75;
	mov.u16 	%rs458, %rs76;
	mov.u16 	%rs459, %rs77;
	mov.u16 	%rs460, %rs78;
	mov.u16 	%rs461, %rs79;
	@%p46 bra 	$L__BB57_104;
	mov.b32 	%r908, -4;
	@%p27 bra 	$L__BB57_58;
	mov.u32 	%r432, %tid.x;
	mov.u32 	%r433, _ZZ16sw_kernel_affineILi32ELi832EEvPKhiPiS1_S2_iS2_iiE17s_query_seq_sdata;
	mad.lo.s32 	%r434, %r432, 26, %r433;
	ld.shared.u8 	%r435, [%r434+10];
	add.s32 	%r436, %r26, %r435;
	mov.u32 	%r437, _ZZ16sw_kernel_affineILi32ELi832EEvPKhiPiS1_S2_iS2_iiE17s_blosum62_matrix;
	add.s32 	%r438, %r437, %r436;
	ld.shared.s8 	%r908, [%r438];
$L__BB57_58:
	ld.param.u32 	%r875, [_Z16sw_kernel_affineILi32ELi832EEvPKhiPiS1_S2_iS2_ii_param_8];
	ld.param.u32 	%r848, [_Z16sw_kernel_affineILi32ELi832EEvPKhiPiS1_S2_iS2_ii_param_7];
	setp.eq.s32 	%p48, %r21, 11;
	max.s16 	%rs279, %rs54, %rs80;
	max.s16 	%rs280, %rs28, %rs279;
	cvt.s32.s16 	%r439, %rs280;
	add.s32 	%r440, %r908, %r439;
	max.s32 	%r441, %r440, 0;
	cvt.u16.u32 	%rs409, %r441;
	sub.s32 	%r442, %r73, %r848;
	sub.s32 	%r443, %r74, %r875;
	max.s32 	%r444, %r442, %r443;
	max.s32 	%r445, %r444, 0;
	cvt.u16.u32 	%rs435, %r445;
	cvt.s32.s16 	%r446, %rs27;
	sub.s32 	%r447, %r446, %r848;
	cvt.s32.s16 	%r448, %rs79;
	sub.s32 	%r449, %r448, %r875;
	max.s32 	%r450, %r447, %r449;
	max.s32 	%r451, %r450, 0;
	cvt.u16.u32 	%rs461, %r451;
	cvt.s32.s16 	%r78, %r441;
	cvt.s32.s16 	%r79, %r445;
	cvt.s32.s16 	%r452, %r451;
	max.s32 	%r453, %r79, %r452;
	max.s32 	%r454, %r78, %r453;
	max.s32 	%r924, %r924, %r454;
	mov.u16 	%rs395, %rs13;
	mov.u16 	%rs396, %rs14;
	mov.u16 	%rs397, %rs15;
	mov.u16 	%rs398, %rs16;
	mov.u16 	%rs399, %rs17;
	mov.u16 	%rs400, %rs18;
	mov.u16 	%rs401, %rs19;
	mov.u16 	%rs402, %rs20;
	mov.u16 	%rs403, %rs21;
	mov.u16 	%rs404, %rs22;
	mov.u16 	%rs405, %rs23;
	mov.u16 	%rs406, %rs24;
	mov.u16 	%rs407, %rs25;
	mov.u16 	%rs408, %rs26;
	mov.u16 	%rs421, %rs39;
	mov.u16 	%rs422, %rs40;
	mov.u16 	%rs423, %rs41;
	mov.u16 	%rs424, %rs42;
	mov.u16 	%rs425, %rs43;
	mov.u16 	%rs426, %rs44;
	mov.u16 	%rs427, %rs45;
	mov.u16 	%rs428, %rs46;
	mov.u16 	%rs429, %rs47;
	mov.u16 	%rs430, %rs48;
	mov.u16 	%rs431, %rs49;
	mov.u16 	%rs432, %rs50;
	mov.u16 	%rs433, %rs51;
	mov.u16 	%rs434, %rs52;
	mov.u16 	%rs445, %rs11;
	mov.u16 	%rs447, %rs65;
	mov.u16 	%rs448, %rs66;
	mov.u16 	%rs449, %rs67;
	mov.u16 	%rs450, %rs68;
	mov.u16 	%rs451, %rs69;
	mov.u16 	%rs452, %rs70;
	mov.u16 	%rs453, %rs71;
	mov.u16 	%rs454, %rs72;
	mov.u16 	%rs455, %rs73;
	mov.u16 	%rs456, %rs74;
	mov.u16 	%rs457, %rs75;
	mov.u16 	%rs458, %rs76;
	mov.u16 	%rs459, %rs77;
	mov.u16 	%rs460, %rs78;
	@%p48 bra 	$L__BB57_104;
	mov.b32 	%r909, -4;
	@%p27 bra 	$L__BB57_61;
	mov.u32 	%r456, %tid.x;
	mov.u32 	%r457, _ZZ16sw_kernel_affineILi32ELi832EEvPKhiPiS1_S2_iS2_iiE17s_query_seq_sdata;
	mad.lo.s32 	%r458, %r456, 26, %r457;
	ld.shared.u8 	%r459, [%r458+11];
	add.s32 	%r460, %r26, %r459;
	mov.u32 	%r461, _ZZ16sw_kernel_affineILi32ELi832EEvPKhiPiS1_S2_iS2_iiE17s_blosum62_matrix;
	add.s32 	%r462, %r461, %r460;
	ld.shared.s8 	%r909, [%r462];
$L__BB57_61:
	ld.param.u32 	%r876, [_Z16sw_kernel_affineILi32ELi832EEvPKhiPiS1_S2_iS2_ii_param_8];
	ld.param.u32 	%r849, [_Z16sw_kernel_affineILi32ELi832EEvPKhiPiS1_S2_iS2_ii_param_7];
	setp.eq.s32 	%p50, %r21, 12;
	max.s16 	%rs281, %rs53, %rs79;
	max.s16 	%rs282, %rs27, %rs281;
	cvt.s32.s16 	%r463, %rs282;
	add.s32 	%r464, %r909, %r463;
	max.s32 	%r465, %r464, 0;
	cvt.u16.u32 	%rs408, %r465;
	sub.s32 	%r466, %r78, %r849;
	sub.s32 	%r467, %r79, %r876;
	max.s32 	%r468, %r466, %r467;
	max.s32 	%r469, %r468, 0;
	cvt.u16.u32 	%rs434, %r469;
	cvt.s32.s16 	%r470, %rs26;
	sub.s32 	%r471, %r470, %r849;
	cvt.s32.s16 	%r472, %rs78;
	sub.s32 	%r473, %r472, %r876;
	max.s32 	%r474, %r471, %r473;
	max.s32 	%r475, %r474, 0;
	cvt.u16.u32 	%rs460, %r475;
	cvt.s32.s16 	%r83, %r465;
	cvt.s32.s16 	%r84, %r469;
	cvt.s32.s16 	%r476, %r475;
	max.s32 	%r477, %r84, %r476;
	max.s32 	%r478, %r83, %r477;
	max.s32 	%r924, %r924, %r478;
	mov.u16 	%rs395, %rs13;
	mov.u16 	%rs396, %rs14;
	mov.u16 	%rs397, %rs15;
	mov.u16 	%rs398, %rs16;
	mov.u16 	%rs399, %rs17;
	mov.u16 	%rs400, %rs18;
	mov.u16 	%rs401, %rs19;
	mov.u16 	%rs402, %rs20;
	mov.u16 	%rs403, %rs21;
	mov.u16 	%rs404, %rs22;
	mov.u16 	%rs405, %rs23;
	mov.u16 	%rs406, %rs24;
	mov.u16 	%rs407, %rs25;
	mov.u16 	%rs421, %rs39;
	mov.u16 	%rs422, %rs40;
	mov.u16 	%rs423, %rs41;
	mov.u16 	%rs424, %rs42;
	mov.u16 	%rs425, %rs43;
	mov.u16 	%rs426, %rs44;
	mov.u16 	%rs427, %rs45;
	mov.u16 	%rs428, %rs46;
	mov.u16 	%rs429, %rs47;
	mov.u16 	%rs430, %rs48;
	mov.u16 	%rs431, %rs49;
	mov.u16 	%rs432, %rs50;
	mov.u16 	%rs433, %rs51;
	mov.u16 	%rs445, %rs11;
	mov.u16 	%rs447, %rs65;
	mov.u16 	%rs448, %rs66;
	mov.u16 	%rs449, %rs67;
	mov.u16 	%rs450, %rs68;
	mov.u16 	%rs451, %rs69;
	mov.u16 	%rs452, %rs70;
	mov.u16 	%rs453, %rs71;
	mov.u16 	%rs454, %rs72;
	mov.u16 	%rs455, %rs73;
	mov.u16 	%rs456, %rs74;
	mov.u16 	%rs457, %rs75;
	mov.u16 	%rs458, %rs76;
	mov.u16 	%rs459, %rs77;
	@%p50 bra 	$L__BB57_104;
	mov.b32 	%r910, -4;
	@%p27 bra 	$L__BB57_64;
	mov.u32 	%r480, %tid.x;
	mov.u32 	%r481, _ZZ16sw_kernel_affineILi32ELi832EEvPKhiPiS1_S2_iS2_iiE17s_query_seq_sdata;
	mad.lo.s32 	%r482, %r480, 26, %r481;
	ld.shared.u8 	%r483, [%r482+12];
	add.s32 	%r484, %r26, %r483;
	mov.u32 	%r485, _ZZ16sw_kernel_affineILi32ELi832EEvPKhiPiS1_S2_iS2_iiE17s_blosum62_matrix;
	add.s32 	%r486, %r485, %r484;
	ld.shared.s8 	%r910, [%r486];
$L__BB57_64:
	ld.param.u32 	%r877, [_Z16sw_kernel_affineILi32ELi832EEvPKhiPiS1_S2_iS2_ii_param_8];
	ld.param.u32 	%r850, [_Z16sw_kernel_affineILi32ELi832EEvPKhiPiS1_S2_iS2_ii_param_7];
	setp.eq.s32 	%p52, %r21, 13;
	max.s16 	%rs283, %rs52, %rs78;
	max.s16 	%rs284, %rs26, %rs283;
	cvt.s32.s16 	%r487, %rs284;
	add.s32 	%r488, %r910, %r487;
	max.s32 	%r489, %r488, 0;
	cvt.u16.u32 	%rs407, %r489;
	sub.s32 	%r490, %r83, %r850;
	sub.s32 	%r491, %r84, %r877;
	max.s32 	%r492, %r490, %r491;
	max.s32 	%r493, %r492, 0;
	cvt.u16.u32 	%rs433, %r493;
	cvt.s32.s16 	%r494, %rs25;
	sub.s32 	%r495, %r494, %r850;
	cvt.s32.s16 	%r496, %rs77;
	sub.s32 	%r497, %r496, %r877;
	max.s32 	%r498, %r495, %r497;
	max.s32 	%r499, %r498, 0;
	cvt.u16.u32 	%rs459, %r499;
	cvt.s32.s16 	%r88, %r489;
	cvt.s32.s16 	%r89, %r493;
	cvt.s32.s16 	%r500, %r499;
	max.s32 	%r501, %r89, %r500;
	max.s32 	%r502, %r88, %r501;
	max.s32 	%r924, %r924, %r502;
	mov.u16 	%rs395, %rs13;
	mov.u16 	%rs396, %rs14;
	mov.u16 	%rs397, %rs15;
	mov.u16 	%rs398, %rs16;
	mov.u16 	%rs399, %rs17;
	mov.u16 	%rs400, %rs18;
	mov.u16 	%rs401, %rs19;
	mov.u16 	%rs402, %rs20;
	mov.u16 	%rs403, %rs21;
	mov.u16 	%rs404, %rs22;
	mov.u16 	%rs405, %rs23;
	mov.u16 	%rs406, %rs24;
	mov.u16 	%rs421, %rs39;
	mov.u16 	%rs422, %rs40;
	mov.u16 	%rs423, %rs41;
	mov.u16 	%rs424, %rs42;
	mov.u16 	%rs425, %rs43;
	mov.u16 	%rs426, %rs44;
	mov.u16 	%rs427, %rs45;
	mov.u16 	%rs428, %rs46;
	mov.u16 	%rs429, %rs47;
	mov.u16 	%rs430, %rs48;
	mov.u16 	%rs431, %rs49;
	mov.u16 	%rs432, %rs50;
	mov.u16 	%rs445, %rs11;
	mov.u16 	%rs447, %rs65;
	mov.u16 	%rs448, %rs66;
	mov.u16 	%rs449, %rs67;
	mov.u16 	%rs450, %rs68;
	mov.u16 	%rs451, %rs69;
	mov.u16 	%rs452, %rs70;
	mov.u16 	%rs453, %rs71;
	mov.u16 	%rs454, %rs72;
	mov.u16 	%rs455, %rs73;
	mov.u16 	%rs456, %rs74;
	mov.u16 	%rs457, %rs75;
	mov.u16 	%rs458, %rs76;
	@%p52 bra 	$L__BB57_104;
	mov.b32 	%r911, -4;
	@%p27 bra 	$L__BB57_67;
	mov.u32 	%r504, %tid.x;
	mov.u32 	%r505, _ZZ16sw_kernel_affineILi32ELi832EEvPKhiPiS1_S2_iS2_iiE17s_query_seq_sdata;
	mad.lo.s32 	%r506, %r504, 26, %r505;
	ld.shared.u8 	%r507, [%r506+13];
	add.s32 	%r508, %r26, %r507;
	mov.u32 	%r509, _ZZ16sw_kernel_affineILi32ELi832EEvPKhiPiS1_S2_iS2_iiE17s_blosum62_matrix;
	add.s32 	%r510, %r509, %r508;
	ld.shared.s8 	%r911, [%r510];
$L__BB57_67:
	ld.param.u32 	%r878, [_Z16sw_kernel_affineILi32ELi832EEvPKhiPiS1_S2_iS2_ii_param_8];
	ld.param.u32 	%r851, [_Z16sw_kernel_affineILi32ELi832EEvPKhiPiS1_S2_iS2_ii_param_7];
	setp.eq.s32 	%p54, %r21, 14;
	max.s16 	%rs285, %rs51, %rs77;
	max.s16 	%rs286, %rs25, %rs285;
	cvt.s32.s16 	%r511, %rs286;
	add.s32 	%r512, %r911, %r511;
	max.s32 	%r513, %r512, 0;
	cvt.u16.u32 	%rs406, %r513;
	sub.s32 	%r514, %r88, %r851;
	sub.s32 	%r515, %r89, %r878;
	max.s32 	%r516, %r514, %r515;
	max.s32 	%r517, %r516, 0;
	cvt.u16.u32 	%rs432, %r517;
	cvt.s32.s16 	%r518, %rs24;
	sub.s32 	%r519, %r518, %r851;
	cvt.s32.s16 	%r520, %rs76;
	sub.s32 	%r521, %r520, %r878;
	max.s32 	%r522, %r519, %r521;
	max.s32 	%r523, %r522, 0;
	cvt.u16.u32 	%rs458, %r523;
	cvt.s32.s16 	%r93, %r513;
	cvt.s32.s16 	%r94, %r517;
	cvt.s32.s16 	%r524, %r523;
	max.s32 	%r525, %r94, %r524;
	max.s32 	%r526, %r93, %r525;
	max.s32 	%r924, %r924, %r526;
	mov.u16 	%rs395, %rs13;
	mov.u16 	%rs396, %rs14;
	mov.u16 	%rs397, %rs15;
	mov.u16 	%rs398, %rs16;
	mov.u16 	%rs399, %rs17;
	mov.u16 	%rs400, %rs18;
	mov.u16 	%rs401, %rs19;
	mov.u16 	%rs402, %rs20;
	mov.u16 	%rs403, %rs21;
	mov.u16 	%rs404, %rs22;
	mov.u16 	%rs405, %rs23;
	mov.u16 	%rs421, %rs39;
	mov.u16 	%rs422, %rs40;
	mov.u16 	%rs423, %rs41;
	mov.u16 	%rs424, %rs42;
	mov.u16 	%rs425, %rs43;
	mov.u16 	%rs426, %rs44;
	mov.u16 	%rs427, %rs45;
	mov.u16 	%rs428, %rs46;
	mov.u16 	%rs429, %rs47;
	mov.u16 	%rs430, %rs48;
	mov.u16 	%rs431, %rs49;
	mov.u16 	%rs445, %rs11;
	mov.u16 	%rs447, %rs65;
	mov.u16 	%rs448, %rs66;
	mov.u16 	%rs449, %rs67;
	mov.u16 	%rs450, %rs68;
	mov.u16 	%rs451, %rs69;
	mov.u16 	%rs452, %rs70;
	mov.u16 	%rs453, %rs71;
	mov.u16 	%rs454, %rs72;
	mov.u16 	%rs455, %rs73;
	mov.u16 	%rs456, %rs74;
	mov.u16 	%rs457, %rs75;
	@%p54 bra 	$L__BB57_104;
	mov.b32 	%r912, -4;
	@%p27 bra 	$L__BB57_70;
	mov.u32 	%r528, %tid.x;
	mov.u32 	%r529, _ZZ16sw_kernel_affineILi32ELi832EEvPKhiPiS1_S2_iS2_iiE17s_query_seq_sdata;
	mad.lo.s32 	%r530, %r528, 26, %r529;
	ld.shared.u8 	%r531, [%r530+14];
	add.s32 	%r532, %r26, %r531;
	mov.u32 	%r533, _ZZ16sw_kernel_affineILi32ELi832EEvPKhiPiS1_S2_iS2_iiE17s_blosum62_matrix;
	add.s32 	%r534, %r533, %r532;
	ld.shared.s8 	%r912, [%r534];
$L__BB57_70:
	ld.param.u32 	%r879, [_Z16sw_kernel_affineILi32ELi832EEvPKhiPiS1_S2_iS2_ii_param_8];
	ld.param.u32 	%r852, [_Z16sw_kernel_affineILi32ELi832EEvPKhiPiS1_S2_iS2_ii_param_7];
	setp.eq.s32 	%p56, %r21, 15;
	max.s16 	%rs287, %rs50, %rs76;
	max.s16 	%rs288, %rs24, %rs287;
	cvt.s32.s16 	%r535, %rs288;
	add.s32 	%r536, %r912, %r535;
	max.s32 	%r537, %r536, 0;
	cvt.u16.u32 	%rs405, %r537;
	sub.s32 	%r538, %r93, %r852;
	sub.s32 	%r539, %r94, %r879;
	max.s32 	%r540, %r538, %r539;
	max.s32 	%r541, %r540, 0;
	cvt.u16.u32 	%rs431, %r541;
	cvt.s32.s16 	%r542, %rs23;
	sub.s32 	%r543, %r542, %r852;
	cvt.s32.s16 	%r544, %rs75;
	sub.s32 	%r545, %r544, %r879;
	max.s32 	%r546, %r543, %r545;
	max.s32 	%r547, %r546, 0;
	cvt.u16.u32 	%rs457, %r547;
	cvt.s32.s16 	%r98, %r537;
	cvt.s32.s16 	%r99, %r541;
	cvt.s32.s16 	%r548, %r547;
	max.s32 	%r549, %r99, %r548;
	max.s32 	%r550, %r98, %r549;
	max.s32 	%r924, %r924, %r550;
	mov.u16 	%rs395, %rs13;
	mov.u16 	%rs396, %rs14;
	mov.u16 	%rs397, %rs15;
	mov.u16 	%rs398, %rs16;
	mov.u16 	%rs399, %rs17;
	mov.u16 	%rs400, %rs18;
	mov.u16 	%rs401, %rs19;
	mov.u16 	%rs402, %rs20;
	mov.u16 	%rs403, %rs21;
	mov.u16 	%rs404, %rs22;
	mov.u16 	%rs421, %rs39;
	mov.u16 	%rs422, %rs40;
	mov.u16 	%rs423, %rs41;
	mov.u16 	%rs424, %rs42;
	mov.u16 	%rs425, %rs43;
	mov.u16 	%rs426, %rs44;
	mov.u16 	%rs427, %rs45;
	mov.u16 	%rs428, %rs46;
	mov.u16 	%rs429, %rs47;
	mov.u16 	%rs430, %rs48;
	mov.u16 	%rs445, %rs11;
	mov.u16 	%rs447, %rs65;
	mov.u16 	%rs448, %rs66;
	mov.u16 	%rs449, %rs67;
	mov.u16 	%rs450, %rs68;
	mov.u16 	%rs451, %rs69;
	mov.u16 	%rs452, %rs70;
	mov.u16 	%rs453, %rs71;
	mov.u16 	%rs454, %rs72;
	mov.u16 	%rs455, %rs73;
	mov.u16 	%rs456, %rs74;
	@%p56 bra 	$L__BB57_104;
	mov.b32 	%r913, -4;
	@%p27 bra 	$L__BB57_73;
	mov.u32 	%r552, %tid.x;
	mov.u32 	%r553, _ZZ16sw_kernel_affineILi32ELi832EEvPKhiPiS1_S2_iS2_iiE17s_query_seq_sdata;
	mad.lo.s32 	%r554, %r552, 26, %r553;
	ld.shared.u8 	%r555, [%r554+15];
	add.s32 	%r556, %r26, %r555;
	mov.u32 	%r557, _ZZ16sw_kernel_affineILi32ELi832EEvPKhiPiS1_S2_iS2_iiE17s_blosum62_matrix;
	add.s32 	%r558, %r557, %r556;
	ld.shared.s8 	%r913, [%r558];
$L__BB57_73:
	ld.param.u32 	%r880, [_Z16sw_kernel_affineILi32ELi832EEvPKhiPiS1_S2_iS2_ii_param_8];
	ld.param.u32 	%r853, [_Z16sw_kernel_affineILi32ELi832EEvPKhiPiS1_S2_iS2_ii_param_7];
	setp.eq.s32 	%p58, %r21, 16;
	max.s16 	%rs289, %rs49, %rs75;
	max.s16 	%rs290, %rs23, %rs289;
	cvt.s32.s16 	%r559, %rs290;
	add.s32 	%r560, %r913, %r559;
	max.s32 	%r561, %r560, 0;
	cvt.u16.u32 	%rs404, %r561;
	sub.s32 	%r562, %r98, %r853;
	sub.s32 	%r563, %r99, %r880;
	max.s32 	%r564, %r562, %r563;
	max.s32 	%r565, %r564, 0;
	cvt.u16.u32 	%rs430, %r565;
	cvt.s32.s16 	%r566, %rs22;
	sub.s32 	%r567, %r566, %r853;
	cvt.s32.s16 	%r568, %rs74;
	sub.s32 	%r569, %r568, %r880;
	max.s32 	%r570, %r567, %r569;
	max.s32 	%r571, %r570, 0;
	cvt.u16.u32 	%rs456, %r571;
	cvt.s32.s16 	%r103, %r561;
	cvt.s32.s16 	%r104, %r565;
	cvt.s32.s16 	%r572, %r571;
	max.s32 	%r573, %r104, %r572;
	max.s32 	%r574, %r103, %r573;
	max.s32 	%r924, %r924, %r574;
	mov.u16 	%rs395, %rs13;
	mov.u16 	%rs396, %rs14;
	mov.u16 	%rs397, %rs15;
	mov.u16 	%rs398, %rs16;
	mov.u16 	%rs399, %rs17;
	mov.u16 	%rs400, %rs18;
	mov.u16 	%rs401, %rs19;
	mov.u16 	%rs402, %rs20;
	mov.u16 	%rs403, %rs21;
	mov.u16 	%rs421, %rs39;
	mov.u16 	%rs422, %rs40;
	mov.u16 	%rs423, %rs41;
	mov.u16 	%rs424, %rs42;
	mov.u16 	%rs425, %rs43;
	mov.u16 	%rs426, %rs44;
	mov.u16 	%rs427, %rs45;
	mov.u16 	%rs428, %rs46;
	mov.u16 	%rs429, %rs47;
	mov.u16 	%rs445, %rs11;
	mov.u16 	%rs447, %rs65;
	mov.u16 	%rs448, %rs66;
	mov.u16 	%rs449, %rs67;
	mov.u16 	%rs450, %rs68;
	mov.u16 	%rs451, %rs69;
	mov.u16 	%rs452, %rs70;
	mov.u16 	%rs453, %rs71;
	mov.u16 	%rs454, %rs72;
	mov.u16 	%rs455, %rs73;
	@%p58 bra 	$L__BB57_104;
	mov.b32 	%r914, -4;
	@%p27 bra 	$L__BB57_76;
	mov.u32 	%r576, %tid.x;
	mov.u32 	%r577, _ZZ16sw_kernel_affineILi32ELi832EEvPKhiPiS1_S2_iS2_iiE17s_query_seq_sdata;
	mad.lo.s32 	%r578, %r576, 26, %r577;
	ld.shared.u8 	%r579, [%r578+16];
	add.s32 	%r580, %r26, %r579;
	mov.u32 	%r581, _ZZ16sw_kernel_affineILi32ELi832EEvPKhiPiS1_S2_iS2_iiE17s_blosum62_matrix;
	add.s32 	%r582, %r581, %r580;
	ld.shared.s8 	%r914, [%r582];
$L__BB57_76:
	ld.param.u32 	%r881, [_Z16sw_kernel_affineILi32ELi832EEvPKhiPiS1_S2_iS2_ii_param_8];
	ld.param.u32 	%r854, [_Z16sw_kernel_affineILi32ELi832EEvPKhiPiS1_S2_iS2_ii_param_7];
	setp.eq.s32 	%p60, %r21, 17;
	max.s16 	%rs291, %rs48, %rs74;
	max.s16 	%rs292, %rs22, %rs291;
	cvt.s32.s16 	%r583, %rs292;
	add.s32 	%r584, %r914, %r583;
	max.s32 	%r585, %r584, 0;
	cvt.u16.u32 	%rs403, %r585;
	sub.s32 	%r586, %r103, %r854;
	sub.s32 	%r587, %r104, %r881;
	max.s32 	%r588, %r586, %r587;
	max.s32 	%r589, %r588, 0;
	cvt.u16.u32 	%rs429, %r589;
	cvt.s32.s16 	%r590, %rs21;
	sub.s32 	%r591, %r590, %r854;
	cvt.s32.s16 	%r592, %rs73;
	sub.s32 	%r593, %r592, %r881;
	max.s32 	%r594, %r591, %r593;
	max.s32 	%r595, %r594, 0;
	cvt.u16.u32 	%rs455, %r595;
	cvt.s32.s16 	%r108, %r585;
	cvt.s32.s16 	%r109, %r589;
	cvt.s32.s16 	%r596, %r595;
	max.s32 	%r597, %r109, %r596;
	max.s32 	%r598, %r108, %r597;
	max.s32 	%r924, %r924, %r598;
	mov.u16 	%rs395, %rs13;
	mov.u16 	%rs396, %rs14;
	mov.u16 	%rs397, %rs15;
	mov.u16 	%rs398, %rs16;
	mov.u16 	%rs399, %rs17;
	mov.u16 	%rs400, %rs18;
	mov.u16 	%rs401, %rs19;
	mov.u16 	%rs402, %rs20;
	mov.u16 	%rs421, %rs39;
	mov.u16 	%rs422, %rs40;
	mov.u16 	%rs423, %rs41;
	mov.u16 	%rs424, %rs42;
	mov.u16 	%rs425, %rs43;
	mov.u16 	%rs426, %rs44;
	mov.u16 	%rs427, %rs45;
	mov.u16 	%rs428, %rs46;
	mov.u16 	%rs445, %rs11;
	mov.u16 	%rs447, %rs65;
	mov.u16 	%rs448, %rs66;
	mov.u16 	%rs449, %rs67;
	mov.u16 	%rs450, %rs68;
	mov.u16 	%rs451, %rs69;
	mov.u16 	%rs452, %rs70;
	mov.u16 	%rs453, %rs71;
	mov.u16 	%rs454, %rs72;
	@%p60 bra 	$L__BB57_104;
	mov.b32 	%r915, -4;
	@%p27 bra 	$L__BB57_79;
	mov.u32 	%r600, %tid.x;
	mov.u32 	%r601, _ZZ16sw_kernel_affineILi32ELi832EEvPKhiPiS1_S2_iS2_iiE17s_query_seq_sdata;
	mad.lo.s32 	%r602, %r600, 26, %r601;
	ld.shared.u8 	%r603, [%r602+17];
	add.s32 	%r604, %r26, %r603;
	mov.u32 	%r605, _ZZ16sw_kernel_affineILi32ELi832EEvPKhiPiS1_S2_iS2_iiE17s_blosum62_matrix;
	add.s32 	%r606, %r605, %r604;
	ld.shared.s8 	%r915, [%r606];
$L__BB57_79:
	ld.param.u32 	%r882, [_Z16sw_kernel_affineILi32ELi832EEvPKhiPiS1_S2_iS2_ii_param_8];
	ld.param.u32 	%r855, [_Z16sw_kernel_affineILi32ELi832EEvPKhiPiS1_S2_iS2_ii_param_7];
	setp.eq.s32 	%p62, %r21, 18;
	max.s16 	%rs293, %rs47, %rs73;
	max.s16 	%rs294, %rs21, %rs293;
	cvt.s32.s16 	%r607, %rs294;
	add.s32 	%r608, %r915, %r607;
	max.s32 	%r609, %r608, 0;
	cvt.u16.u32 	%rs402, %r609;
	sub.s32 	%r610, %r108, %r855;
	sub.s32 	%r611, %r109, %r882;
	max.s32 	%r612, %r610, %r611;
	max.s32 	%r613, %r612, 0;
	cvt.u16.u32 	%rs428, %r613;
	cvt.s32.s16 	%r614, %rs20;
	sub.s32 	%r615, %r614, %r855;
	cvt.s32.s16 	%r616, %rs72;
	sub.s32 	%r617, %r616, %r882;
	max.s32 	%r618, %r615, %r617;
	max.s32 	%r619, %r618, 0;
	cvt.u16.u32 	%rs454, %r619;
	cvt.s32.s16 	%r113, %r609;
	cvt.s32.s16 	%r114, %r613;
	cvt.s32.s16 	%r620, %r619;
	max.s32 	%r621, %r114, %r620;
	max.s32 	%r622, %r113, %r621;
	max.s32 	%r924, %r924, %r622;
	mov.u16 	%rs395, %rs13;
	mov.u16 	%rs396, %rs14;
	mov.u16 	%rs397, %rs15;
	mov.u16 	%rs398, %rs16;
	mov.u16 	%rs399, %rs17;
	mov.u16 	%rs400, %rs18;
	mov.u16 	%rs401, %rs19;
	mov.u16 	%rs421, %rs39;
	mov.u16 	%rs422, %rs40;
	mov.u16 	%rs423, %rs41;
	mov.u16 	%rs424, %rs42;
	mov.u16 	%rs425, %rs43;
	mov.u16 	%rs426, %rs44;
	mov.u16 	%rs427, %rs45;
	mov.u16 	%rs445, %rs11;
	mov.u16 	%rs447, %rs65;
	mov.u16 	%rs448, %rs66;
	mov.u16 	%rs449, %rs67;
	mov.u16 	%rs450, %rs68;
	mov.u16 	%rs451, %rs69;
	mov.u16 	%rs452, %rs70;
	mov.u16 	%rs453, %rs71;
	@%p62 bra 	$L__BB57_104;
	mov.b32 	%r916, -4;
	@%p27 bra 	$L__BB57_82;
	mov.u32 	%r624, %tid.x;
	mov.u32 	%r625, _ZZ16sw_kernel_affineILi32ELi832EEvPKhiPiS1_S2_iS2_iiE17s_query_seq_sdata;
	mad.lo.s32 	%r626, %r624, 26, %r625;
	ld.shared.u8 	%r627, [%r626+18];
	add.s32 	%r628, %r26, %r627;
	mov.u32 	%r629, _ZZ16sw_kernel_affineILi32ELi832EEvPKhiPiS1_S2_iS2_iiE17s_blosum62_matrix;
	add.s32 	%r630, %r629, %r628;
	ld.shared.s8 	%r916, [%r630];
$L__BB57_82:
	ld.param.u32 	%r883, [_Z16sw_kernel_affineILi32ELi832EEvPKhiPiS1_S2_iS2_ii_param_8];
	ld.param.u32 	%r856, [_Z16sw_kernel_affineILi32ELi832EEvPKhiPiS1_S2_iS2_ii_param_7];
	setp.eq.s32 	%p64, %r21, 19;
	max.s16 	%rs295, %rs46, %rs72;
	max.s16 	%rs296, %rs20, %rs295;
	cvt.s32.s16 	%r631, %rs296;
	add.s32 	%r632, %r916, %r631;
	max.s32 	%r633, %r632, 0;
	cvt.u16.u32 	%rs401, %r633;
	sub.s32 	%r634, %r113, %r856;
	sub.s32 	%r635, %r114, %r883;
	max.s32 	%r636, %r634, %r635;
	max.s32 	%r637, %r636, 0;
	cvt.u16.u32 	%rs427, %r637;
	cvt.s32.s16 	%r638, %rs19;
	sub.s32 	%r639, %r638, %r856;
	cvt.s32.s16 	%r640, %rs71;
	sub.s32 	%r641, %r640, %r883;
	max.s32 	%r642, %r639, %r641;
	max.s32 	%r643, %r642, 0;
	cvt.u16.u32 	%rs453, %r643;
	cvt.s32.s16 	%r118, %r633;
	cvt.s32.s16 	%r119, %r637;
	cvt.s32.s16 	%r644, %r643;
	max.s32 	%r645, %r119, %r644;
	max.s32 	%r646, %r118, %r645;
	max.s32 	%r924, %r924, %r646;
	mov.u16 	%rs395, %rs13;
	mov.u16 	%rs396, %rs14;
	mov.u16 	%rs397, %rs15;
	mov.u16 	%rs398, %rs16;
	mov.u16 	%rs399, %rs17;
	mov.u16 	%rs400, %rs18;
	mov.u16 	%rs421, %rs39;
	mov.u16 	%rs422, %rs40;
	mov.u16 	%rs423, %rs41;
	mov.u16 	%rs424, %rs42;
	mov.u16 	%rs425, %rs43;
	mov.u16 	%rs426, %rs44;
	mov.u16 	%rs445, %rs11;
	mov.u16 	%rs447, %rs65;
	mov.u16 	%rs448, %rs66;
	mov.u16 	%rs449, %rs67;
	mov.u16 	%rs450, %rs68;
	mov.u16 	%rs451, %rs69;
	mov.u16 	%rs452, %rs70;
	@%p64 bra 	$L__BB57_104;
	mov.b32 	%r917, -4;
	@%p27 bra 	$L__BB57_85;
	mov.u32 	%r648, %tid.x;
	mov.u32 	%r649, _ZZ16sw_kernel_affineILi32ELi832EEvPKhiPiS1_S2_iS2_iiE17s_query_seq_sdata;
	mad.lo.s32 	%r650, %r648, 26, %r649;
	ld.shared.u8 	%r651, [%r650+19];
	add.s32 	%r652, %r26, %r651;
	mov.u32 	%r653, _ZZ16sw_kernel_affineILi32ELi832EEvPKhiPiS1_S2_iS2_iiE17s_blosum62_matrix;
	add.s32 	%r654, %r653, %r652;
	ld.shared.s8 	%r917, [%r654];
$L__BB57_85:
	ld.param.u32 	%r884, [_Z16sw_kernel_affineILi32ELi832EEvPKhiPiS1_S2_iS2_ii_param_8];
	ld.param.u32 	%r857, [_Z16sw_kernel_affineILi32ELi832EEvPKhiPiS1_S2_iS2_ii_param_7];
	setp.eq.s32 	%p66, %r21, 20;
	max.s16 	%rs297, %rs45, %rs71;
	max.s16 	%rs298, %rs19, %rs297;
	cvt.s32.s16 	%r655, %rs298;
	add.s32 	%r656, %r917, %r655;
	max.s32 	%r657, %r656, 0;
	cvt.u16.u32 	%rs400, %r657;
	sub.s32 	%r658, %r118, %r857;
	sub.s32 	%r659, %r119, %r884;
	max.s32 	%r660, %r658, %r659;
	max.s32 	%r661, %r660, 0;
	cvt.u16.u32 	%rs426, %r661;
	cvt.s32.s16 	%r662, %rs18;
	sub.s32 	%r663, %r662, %r857;
	cvt.s32.s16 	%r664, %rs70;
	sub.s32 	%r665, %r664, %r884;
	max.s32 	%r666, %r663, %r665;
	max.s32 	%r667, %r666, 0;
	cvt.u16.u32 	%rs452, %r667;
	cvt.s32.s16 	%r123, %r657;
	cvt.s32.s16 	%r124, %r661;
	cvt.s32.s16 	%r668, %r667;
	max.s32 	%r669, %r124, %r668;
	max.s32 	%r670, %r123, %r669;
	max.s32 	%r924, %r924, %r670;
	mov.u16 	%rs395, %rs13;
	mov.u16 	%rs396, %rs14;
	mov.u16 	%rs397, %rs15;
	mov.u16 	%rs398, %rs16;
	mov.u16 	%rs399, %rs17;
	mov.u16 	%rs421, %rs39;
	mov.u16 	%rs422, %rs40;
	mov.u16 	%rs423, %rs41;
	mov.u16 	%rs424, %rs42;
	mov.u16 	%rs425, %rs43;
	mov.u16 	%rs445, %rs11;
	mov.u16 	%rs447, %rs65;
	mov.u16 	%rs448, %rs66;
	mov.u16 	%rs449, %rs67;
	mov.u16 	%rs450, %rs68;
	mov.u16 	%rs451, %rs69;
	@%p66 bra 	$L__BB57_104;
	mov.b32 	%r918, -4;
	@%p27 bra 	$L__BB57_88;
	mov.u32 	%r672, %tid.x;
	mov.u32 	%r673, _ZZ16sw_kernel_affineILi32ELi832EEvPKhiPiS1_S2_iS2_iiE17s_query_seq_sdata;
	mad.lo.s32 	%r674, %r672, 26, %r673;
	ld.shared.u8 	%r675, [%r674+20];
	add.s32 	%r676, %r26, %r675;
	mov.u32 	%r677, _ZZ16sw_kernel_affineILi32ELi832EEvPKhiPiS1_S2_iS2_iiE17s_blosum62_matrix;
	add.s32 	%r678, %r677, %r676;
	ld.shared.s8 	%r918, [%r678];
$L__BB57_88:
	ld.param.u32 	%r885, [_Z16sw_kernel_affineILi32ELi832EEvPKhiPiS1_S2_iS2_ii_param_8];
	ld.param.u32 	%r858, [_Z16sw_kernel_affineILi32ELi832EEvPKhiPiS1_S2_iS2_ii_param_7];
	setp.eq.s32 	%p68, %r21, 21;
	max.s16 	%rs299, %rs44, %rs70;
	max.s16 	%rs300, %rs18, %rs299;
	cvt.s32.s16 	%r679, %rs300;
	add.s32 	%r680, %r918, %r679;
	max.s32 	%r681, %r680, 0;
	cvt.u16.u32 	%rs399, %r681;
	sub.s32 	%r682, %r123, %r858;
	sub.s32 	%r683, %r124, %r885;
	max.s32 	%r684, %r682, %r683;
	max.s32 	%r685, %r684, 0;
	cvt.u16.u32 	%rs425, %r685;
	cvt.s32.s16 	%r686, %rs17;
	sub.s32 	%r687, %r686, %r858;
	cvt.s32.s16 	%r688, %rs69;
	sub.s32 	%r689, %r688, %r885;
	max.s32 	%r690, %r687, %r689;
	max.s32 	%r691, %r690, 0;
	cvt.u16.u32 	%rs451, %r691;
	cvt.s32.s16 	%r128, %r681;
	cvt.s32.s16 	%r129, %r685;
	cvt.s32.s16 	%r692, %r691;
	max.s32 	%r693, %r129, %r692;
	max.s32 	%r694, %r128, %r693;
	max.s32 	%r924, %r924, %r694;
	mov.u16 	%rs395, %rs13;
	mov.u16 	%rs396, %rs14;
	mov.u16 	%rs397, %rs15;
	mov.u16 	%rs398, %rs16;
	mov.u16 	%rs421, %rs39;
	mov.u16 	%rs422, %rs40;
	mov.u16 	%rs423, %rs41;
	mov.u16 	%rs424, %rs42;
	mov.u16 	%rs445, %rs11;
	mov.u16 	%rs447, %rs65;
	mov.u16 	%rs448, %rs66;
	mov.u16 	%rs449, %rs67;
	mov.u16 	%rs450, %rs68;
	@%p68 bra 	$L__BB57_104;
	mov.b32 	%r919, -4;
	@%p27 bra 	$L__BB57_91;
	mov.u32 	%r696, %tid.x;
	mov.u32 	%r697, _ZZ16sw_kernel_affineILi32ELi832EEvPKhiPiS1_S2_iS2_iiE17s_query_seq_sdata;
	mad.lo.s32 	%r698, %r696, 26, %r697;
	ld.shared.u8 	%r699, [%r698+21];
	add.s32 	%r700, %r26, %r699;
	mov.u32 	%r701, _ZZ16sw_kernel_affineILi32ELi832EEvPKhiPiS1_S2_iS2_iiE17s_blosum62_matrix;
	add.s32 	%r702, %r701, %r700;
	ld.shared.s8 	%r919, [%r702];
$L__BB57_91:
	ld.param.u32 	%r886, [_Z16sw_kernel_affineILi32ELi832EEvPKhiPiS1_S2_iS2_ii_param_8];
	ld.param.u32 	%r859, [_Z16sw_kernel_affineILi32ELi832EEvPKhiPiS1_S2_iS2_ii_param_7];
	setp.eq.s32 	%p70, %r21, 22;
	max.s16 	%rs301, %rs43, %rs69;
	max.s16 	%rs302, %rs17, %rs301;
	cvt.s32.s16 	%r703, %rs302;
	add.s32 	%r704, %r919, %r703;
	max.s32 	%r705, %r704, 0;
	cvt.u16.u32 	%rs398, %r705;
	sub.s32 	%r706, %r128, %r859;
	sub.s32 	%r707, %r129, %r886;
	max.s32 	%r708, %r706, %r707;
	max.s32 	%r709, %r708, 0;
	cvt.u16.u32 	%rs424, %r709;
	cvt.s32.s16 	%r710, %rs16;
	sub.s32 	%r711, %r710, %r859;
	cvt.s32.s16 	%r712, %rs68;
	sub.s32 	%r713, %r712, %r886;
	max.s32 	%r714, %r711, %r713;
	max.s32 	%r715, %r714, 0;
	cvt.u16.u32 	%rs450, %r715;
	cvt.s32.s16 	%r133, %r705;
	cvt.s32.s16 	%r134, %r709;
	cvt.s32.s16 	%r716, %r715;
	max.s32 	%r717, %r134, %r716;
	max.s32 	%r718, %r133, %r717;
	max.s32 	%r924, %r924, %r718;
	mov.u16 	%rs395, %rs13;
	mov.u16 	%rs396, %rs14;
	mov.u16 	%rs397, %rs15;
	mov.u16 	%rs421, %rs39;
	mov.u16 	%rs422, %rs40;
	mov.u16 	%rs423, %rs41;
	mov.u16 	%rs445, %rs11;
	mov.u16 	%rs447, %rs65;
	mov.u16 	%rs448, %rs66;
	mov.u16 	%rs449, %rs67;
	@%p70 bra 	$L__BB57_104;
	mov.b32 	%r920, -4;
	@%p27 bra 	$L__BB57_94;
	mov.u32 	%r720, %tid.x;
	mov.u32 	%r721, _ZZ16sw_kernel_affineILi32ELi832EEvPKhiPiS1_S2_iS2_iiE17s_query_seq_sdata;
	mad.lo.s32 	%r722, %r720, 26, %r721;
	ld.shared.u8 	%r723, [%r722+22];
	add.s32 	%r724, %r26, %r723;
	mov.u32 	%r725, _ZZ16sw_kernel_affineILi32ELi832EEvPKhiPiS1_S2_iS2_iiE17s_blosum62_matrix;
	add.s32 	%r726, %r725, %r724;
	ld.shared.s8 	%r920, [%r726];
$L__BB57_94:
	ld.param.u32 	%r887, [_Z16sw_kernel_affineILi32ELi832EEvPKhiPiS1_S2_iS2_ii_param_8];
	ld.param.u32 	%r860, [_Z16sw_kernel_affineILi32ELi832EEvPKhiPiS1_S2_iS2_ii_param_7];
	setp.eq.s32 	%p72, %r21, 23;
	max.s16 	%rs303, %rs42, %rs68;
	max.s16 	%rs304, %rs16, %rs303;
	cvt.s32.s16 	%r727, %rs304;
	add.s32 	%r728, %r920, %r727;
	max.s32 	%r729, %r728, 0;
	cvt.u16.u32 	%rs397, %r729;
	sub.s32 	%r730, %r133, %r860;
	sub.s32 	%r731, %r134, %r887;
	max.s32 	%r732, %r730, %r731;
	max.s32 	%r733, %r732, 0;
	cvt.u16.u32 	%rs423, %r733;
	cvt.s32.s16 	%r734, %rs15;
	sub.s32 	%r735, %r734, %r860;
	cvt.s32.s16 	%r736, %rs67;
	sub.s32 	%r737, %r736, %r887;
	max.s32 	%r738, %r735, %r737;
	max.s32 	%r739, %r738, 0;
	cvt.u16.u32 	%rs449, %r739;
	cvt.s32.s16 	%r138, %r729;
	cvt.s32.s16 	%r139, %r733;
	cvt.s32.s16 	%r740, %r739;
	max.s32 	%r741, %r139, %r740;
	max.s32 	%r742, %r138, %r741;
	max.s32 	%r924, %r924, %r742;
	mov.u16 	%rs395, %rs13;
	mov.u16 	%rs396, %rs14;
	mov.u16 	%rs421, %rs39;
	mov.u16 	%rs422, %rs40;
	mov.u16 	%rs445, %rs11;
	mov.u16 	%rs447, %rs65;
	mov.u16 	%rs448, %rs66;
	@%p72 bra 	$L__BB57_104;
	mov.b32 	%r921, -4;
	@%p27 bra 	$L__BB57_97;
	mov.u32 	%r744, %tid.x;
	mov.u32 	%r745, _ZZ16sw_kernel_affineILi32ELi832EEvPKhiPiS1_S2_iS2_iiE17s_query_seq_sdata;
	mad.lo.s32 	%r746, %r744, 26, %r745;
	ld.shared.u8 	%r747, [%r746+23];
	add.s32 	%r748, %r26, %r747;
	mov.u32 	%r749, _ZZ16sw_kernel_affineILi32ELi832EEvPKhiPiS1_S2_iS2_iiE17s_blosum62_matrix;
	add.s32 	%r750, %r749, %r748;
	ld.shared.s8 	%r921, [%r750];
$L__BB57_97:
	ld.param.u32 	%r888, [_Z16sw_kernel_affineILi32ELi832EEvPKhiPiS1_S2_iS2_ii_param_8];
	ld.param.u32 	%r861, [_Z16sw_kernel_affineILi32ELi832EEvPKhiPiS1_S2_iS2_ii_param_7];
	setp.eq.s32 	%p74, %r21, 24;
	max.s16 	%rs305, %rs41, %rs67;
	max.s16 	%rs306, %rs15, %rs305;
	cvt.s32.s16 	%r751, %rs306;
	add.s32 	%r752, %r921, %r751;
	max.s32 	%r753, %r752, 0;
	cvt.u16.u32 	%rs396, %r753;
	sub.s32 	%r754, %r138, %r861;
	sub.s32 	%r755, %r139, %r888;
	max.s32 	%r756, %r754, %r755;
	max.s32 	%r757, %r756, 0;
	cvt.u16.u32 	%rs422, %r757;
	cvt.s32.s16 	%r758, %rs14;
	sub.s32 	%r759, %r758, %r861;
	cvt.s32.s16 	%r760, %rs66;
	sub.s32 	%r761, %r760, %r888;
	max.s32 	%r762, %r759, %r761;
	max.s32 	%r763, %r762, 0;
	cvt.u16.u32 	%rs448, %r763;
	cvt.s32.s16 	%r143, %r753;
	cvt.s32.s16 	%r144, %r757;
	cvt.s32.s16 	%r764, %r763;
	max.s32 	%r765, %r144, %r764;
	max.s32 	%r766, %r143, %r765;
	max.s32 	%r924, %r924, %r766;
	mov.u16 	%rs395, %rs13;
	mov.u16 	%rs421, %rs39;
	mov.u16 	%rs445, %rs11;
	mov.u16 	%rs447, %rs65;
	@%p74 bra 	$L__BB57_104;
	mov.b32 	%r922, -4;
	@%p27 bra 	$L__BB57_100;
	mov.u32 	%r768, %tid.x;
	mov.u32 	%r769, _ZZ16sw_kernel_affineILi32ELi832EEvPKhiPiS1_S2_iS2_iiE17s_query_seq_sdata;
	mad.lo.s32 	%r770, %r768, 26, %r769;
	ld.shared.u8 	%r771, [%r770+24];
	add.s32 	%r772, %r26, %r771;
	mov.u32 	%r773, _ZZ16sw_kernel_affineILi32ELi832EEvPKhiPiS1_S2_iS2_iiE17s_blosum62_matrix;
	add.s32 	%r774, %r773, %r772;
	ld.shared.s8 	%r922, [%r774];
$L__BB57_100:
	ld.param.u32 	%r889, [_Z16sw_kernel_affineILi32ELi832EEvPKhiPiS1_S2_iS2_ii_param_8];
	ld.param.u32 	%r862, [_Z16sw_kernel_affineILi32ELi832EEvPKhiPiS1_S2_iS2_ii_param_7];
	setp.eq.s32 	%p76, %r21, 25;
	max.s16 	%rs307, %rs40, %rs66;
	max.s16 	%rs308, %rs14, %rs307;
	cvt.s32.s16 	%r775, %rs308;
	add.s32 	%r776, %r922, %r775;
	max.s32 	%r777, %r776, 0;
	cvt.u16.u32 	%rs395, %r777;
	sub.s32 	%r778, %r143, %r862;
	sub.s32 	%r779, %r144, %r889;
	max.s32 	%r780, %r778, %r779;
	max.s32 	%r781, %r780, 0;
	cvt.u16.u32 	%rs421, %r781;
	cvt.s32.s16 	%r782, %rs13;
	sub.s32 	%r783, %r782, %r862;
	cvt.s32.s16 	%r784, %rs65;
	sub.s32 	%r785, %r784, %r889;
	max.s32 	%r786, %r783, %r785;
	max.s32 	%r787, %r786, 0;
	cvt.u16.u32 	%rs447, %r787;
	cvt.s32.s16 	%r148, %r777;
	cvt.s32.s16 	%r149, %r781;
	cvt.s32.s16 	%r788, %r787;
	max.s32 	%r789, %r149, %r788;
	max.s32 	%r790, %r148, %r789;
	max.s32 	%r924, %r924, %r790;
	mov.u16 	%rs445, %rs11;
	@%p76 bra 	$L__BB57_104;
	mov.b32 	%r923, -4;
	@%p27 bra 	$L__BB57_103;
	mov.u32 	%r792, %tid.x;
	mov.u32 	%r793, _ZZ16sw_kernel_affineILi32ELi832EEvPKhiPiS1_S2_iS2_iiE17s_query_seq_sdata;
	mad.lo.s32 	%r794, %r792, 26, %r793;
	ld.shared.u8 	%r795, [%r794+25];
	add.s32 	%r796, %r26, %r795;
	mov.u32 	%r797, _ZZ16sw_kernel_affineILi32ELi832EEvPKhiPiS1_S2_iS2_iiE17s_blosum62_matrix;
	add.s32 	%r798, %r797, %r796;
	ld.shared.s8 	%r923, [%r798];
$L__BB57_103:
	ld.param.u32 	%r890, [_Z16sw_kernel_affineILi32ELi832EEvPKhiPiS1_S2_iS2_ii_param_8];
	ld.param.u32 	%r863, [_Z16sw_kernel_affineILi32ELi832EEvPKhiPiS1_S2_iS2_ii_param_7];
	max.s16 	%rs309, %rs39, %rs65;
	max.s16 	%rs310, %rs13, %rs309;
	cvt.s32.s16 	%r799, %rs310;
	add.s32 	%r800, %r923, %r799;
	max.s32 	%r801, %r800, 0;
	cvt.u16.u32 	%rs168, %r801;
	sub.s32 	%r802, %r148, %r863;
	sub.s32 	%r803, %r149, %r890;
	max.s32 	%r804, %r802, %r803;
	max.s32 	%r805, %r804, 0;
	cvt.u16.u32 	%rs420, %r805;
	cvt.s32.s16 	%r806, %rs394;
	sub.s32 	%r807, %r806, %r863;
	cvt.s32.s16 	%r808, %rs446;
	sub.s32 	%r809, %r808, %r890;
	max.s32 	%r810, %r807, %r809;
	max.s32 	%r811, %r810, 0;
	cvt.u16.u32 	%rs446, %r811;
	cvt.s32.s16 	%r812, %r801;
	cvt.s32.s16 	%r813, %r805;
	cvt.s32.s16 	%r814, %r811;
	max.s32 	%r815, %r813, %r814;
	max.s32 	%r816, %r812, %r815;
	max.s32 	%r924, %r924, %r816;
	mov.u16 	%rs394, %rs168;
	mov.u16 	%rs445, %rs11;
$L__BB57_104:
	add.s32 	%r896, %r896, 1;
	add.s64 	%rd46, %rd46, 1;
	setp.ne.s32 	%p78, %r896, -1;
	@%p78 bra 	$L__BB57_25;
$L__BB57_105:
	mov.u32 	%r157, %tid.x;
	shl.b32 	%r817, %r157, 2;
	mov.u32 	%r818, _ZZ16sw_kernel_affineILi32ELi832EEvPKhiPiS1_S2_iS2_iiE17s_reduction_array;
	add.s32 	%r158, %r818, %r817;
	st.shared.u32 	[%r158], %r924;
	bar.warp.sync 	-1;
	setp.gt.u32 	%p79, %r157, 15;
	@%p79 bra 	$L__BB57_107;
	ld.shared.u32 	%r819, [%r158];
	ld.shared.u32 	%r820, [%r158+64];
	max.s32 	%r821, %r819, %r820;
	st.shared.u32 	[%r158], %r821;
$L__BB57_107:
	bar.warp.sync 	-1;
	setp.gt.u32 	%p80, %r157, 7;
	@%p80 bra 	$L__BB57_109;
	ld.shared.u32 	%r822, [%r158];
	ld.shared.u32 	%r823, [%r158+32];
	max.s32 	%r824, %r822, %r823;
	st.shared.u32 	[%r158], %r824;
$L__BB57_109:
	bar.warp.sync 	-1;
	setp.gt.u32 	%p81, %r157, 3;
	@%p81 bra 	$L__BB57_111;
	ld.shared.u32 	%r825, [%r158];
	ld.shared.u32 	%r826, [%r158+16];
	max.s32 	%r827, %r825, %r826;
	st.shared.u32 	[%r158], %r827;
$L__BB57_111:
	bar.warp.sync 	-1;
	setp.gt.u32 	%p82, %r157, 1;
	@%p82 bra 	$L__BB57_113;
	ld.shared.u32 	%r828, [%r158];
	ld.shared.u32 	%r829, [%r158+8];
	max.s32 	%r830, %r828, %r829;
	st.shared.u32 	[%r158], %r830;
$L__BB57_113:
	bar.warp.sync 	-1;
	setp.ne.s32 	%p83, %r157, 0;
	@%p83 bra 	$L__BB57_115;
	ld.shared.u32 	%r831, [%r158];
	ld.shared.u32 	%r832, [_ZZ16sw_kernel_affineILi32ELi832EEvPKhiPiS1_S2_iS2_iiE17s_reduction_array+4];
	max.s32 	%r833, %r831, %r832;
	st.shared.u32 	[%r158], %r833;
$L__BB57_115:
	setp.ne.s32 	%p84, %r157, 0;
	bar.warp.sync 	-1;
	@%p84 bra 	$L__BB57_117;
	ld.param.u64 	%rd42, [_Z16sw_kernel_affineILi32ELi832EEvPKhiPiS1_S2_iS2_ii_param_6];
	mov.u32 	%r834, %ctaid.x;
	ld.shared.u32 	%r835, [_ZZ16sw_kernel_affineILi32ELi832EEvPKhiPiS1_S2_iS2_iiE17s_reduction_array];
	cvta.to.global.u64 	%rd37, %rd42;
	mul.wide.u32 	%rd38, %r834, 4;
	add.s64 	%rd39, %rd37, %rd38;
	st.global.u32 	[%rd39], %r835;
$L__BB57_117:
	bar.sync 	0;
$L__BB57_118:
	ret;

}
	// .globl	_Z16sw_kernel_affineILi32ELi864EEvPKhiPiS1_S2_iS2_ii
.visible .entry _Z16sw_kernel_affineILi32ELi864EEvPKhiPiS1_S2_iS2_ii(
	.param .u64 .ptr .align 1 _Z16sw_kernel_affineILi32ELi864EEvPKhiPiS1_S2_iS2_ii_param_0,
	.param .u32 _Z16sw_kernel_affineILi32ELi864EEvPKhiPiS1_S2_iS2_ii_param_1,
	.param .u64 .ptr .align 1 _Z16sw_kernel_affineILi32ELi864EEvPKhiPiS1_S2_iS2_ii_param_2,
	.param .u64 .ptr .align 1 _Z16sw_kernel_affineILi32ELi864EEvPKhiPiS1_S2_iS2_ii_param_3,
	.param .u64 .ptr .align 1 _Z16sw_kernel_affineILi32ELi864EEvPKhiPiS1_S2_iS2_ii_param_4,
	.param .u32 _Z16sw_kernel_affineILi32ELi864EEvPKhiPiS1_S2_iS2_ii_param_5,
	.param .u64 .ptr .align 1 _Z16sw_kernel_affineILi32ELi864EEvPKhiPiS1_S2_iS2_ii_param_6,
	.param .u32 _Z16sw_kernel_affineILi32ELi864EEvPKhiPiS1_S2_iS2_ii_param_7,
	.param .u32 _Z16sw_kernel_affineILi32ELi864EEvPKhiPiS1_S2_iS2_ii_param_8
)
{
	.reg .pred 	%p<87>;
	.reg .b16 	%rs<489>;
	.reg .b32 	%r<958>;
	.reg .b64 	%rd<47>;
	// demoted variable
	.shared .align 1 .b8 _ZZ16sw_kernel_affineILi32ELi864EEvPKhiPiS1_S2_iS2_iiE17s_blosum62_matrix[400];
	// demoted variable
	.shared .align 1 .b8 _ZZ16sw_kernel_affineILi32ELi864EEvPKhiPiS1_S2_iS2_iiE17s_query_seq_sdata[864];
	// demoted variable
	.shared .align 4 .b8 _ZZ16sw_kernel_affineILi32ELi864EEvPKhiPiS1_S2_iS2_iiE17s_reduction_array[128];
	ld.param.u64 	%rd19, [_Z16sw_kernel_affineILi32ELi864EEvPKhiPiS1_S2_iS2_ii_param_0];
	ld.param.u32 	%r164, [_Z16sw_kernel_affineILi32ELi864EEvPKhiPiS1_S2_iS2_ii_param_1];
	ld.param.u64 	%rd15, [_Z16sw_kernel_affineILi32ELi864EEvPKhiPiS1_S2_iS2_ii_param_2];
	ld.param.u64 	%rd16, [_Z16sw_kernel_affineILi32ELi864EEvPKhiPiS1_S2_iS2_ii_param_3];
	ld.param.u64 	%rd17, [_Z16sw_kernel_affineILi32ELi864EEvPKhiPiS1_S2_iS2_ii_param_4];
	ld.param.u32 	%r167, [_Z16sw_kernel_affineILi32ELi864EEvPKhiPiS1_S2_iS2_ii_param_5];
	ld.param.u64 	%rd18, [_Z16sw_kernel_affineILi32ELi864EEvPKhiPiS1_S2_iS2_ii_param_6];
	cvta.to.global.u64 	%rd1, %rd19;
	cvta.to.global.u64 	%rd2, %rd18;
	mov.u32 	%r1, %ctaid.x;
	setp.ge.s32 	%p1, %r1, %r167;
	@%p1 bra 	$L__BB58_121;
	cvta.to.global.u64 	%rd20, %rd15;
	cvta.to.global.u64 	%rd21, %rd17;
	mul.wide.u32 	%rd22, %r1, 4;
	add.s64 	%rd23, %rd20, %rd22;
	ld.global.u32 	%r168, [%rd23];
	mul.wide.s32 	%rd24, %r168, 4;
	add.s64 	%rd25, %rd21, %rd24;
	ld.global.u32 	%r169, [%rd25+-4];
	ld.global.u32 	%r170, [%rd25];
	not.b32 	%r171, %r169;
	add.s32 	%r4, %r170, %r171;
	setp.ne.s32 	%p2, %r164, 0;
	setp.ne.s32 	%p3, %r4, 0;
	and.pred  	%p4, %p2, %p3;
	setp.lt.s32 	%p5, %r164, 865;
	and.pred  	%p6, %p5, %p4;
	setp.le.s32 	%p7, %r169, %r170;
	and.pred  	%p8, %p6, %p7;
	@%p8 bra 	$L__BB58_3;
	add.s64 	%rd41, %rd2, %rd22;
	mov.b32 	%r865, -1;
	st.global.u32 	[%rd41], %r865;
	bra.uni 	$L__BB58_121;
$L__BB58_3:
	mov.u32 	%r5, %tid.x;
	setp.gt.u32 	%p9, %r5, 399;
	@%p9 bra 	$L__BB58_6;
	cvt.u64.u32 	%rd26, %r5;
	mov.u64 	%rd27, blosum62_matrix_cuda_global;
	add.s64 	%rd44, %rd27, %rd26;
	mov.u32 	%r172, _ZZ16sw_kernel_affineILi32ELi864EEvPKhiPiS1_S2_iS2_iiE17s_blosum62_matrix;
	mov.u32 	%r925, %r5;
$L__BB58_5:
	ld.global.u8 	%rs258, [%rd44];
	add.s32 	%r173, %r172, %r925;
	st.shared.u8 	[%r173], %rs258;
	add.s32 	%r15, %r925, 32;
	add.s64 	%rd44, %rd44, 32;
	setp.lt.u32 	%p10, %r925, 368;
	mov.u32 	%r925, %r15;
	@%p10 bra 	$L__BB58_5;
$L__BB58_6:
	setp.gt.u32 	%p11, %r5, 863;
	@%p11 bra 	$L__BB58_23;
	max.u32 	%r174, %r5, 832;
	sub.s32 	%r175, %r174, %r5;
	add.s32 	%r6, %r175, 31;
	and.b32  	%r176, %r6, 96;
	setp.eq.s32 	%p12, %r176, 96;
	mov.u32 	%r924, %r5;
	@%p12 bra 	$L__BB58_12;
	cvt.u64.u32 	%rd28, %r5;
	add.s64 	%rd43, %rd1, %rd28;
	shr.u32 	%r177, %r6, 5;
	add.s32 	%r178, %r177, 1;
	and.b32  	%r179, %r178, 3;
	neg.s32 	%r922, %r179;
	mov.u32 	%r180, _ZZ16sw_kernel_affineILi32ELi864EEvPKhiPiS1_S2_iS2_iiE17s_query_seq_sdata;
	mov.u32 	%r924, %r5;
$L__BB58_9:
	.pragma "nounroll";
	setp.ge.s32 	%p13, %r924, %r164;
	mov.b16 	%rs322, 0;
	@%p13 bra 	$L__BB58_11;
	ld.global.u8 	%rs322, [%rd43];
$L__BB58_11:
	add.s32 	%r181, %r180, %r924;
	st.shared.u8 	[%r181], %rs322;
	add.s32 	%r924, %r924, 32;
	add.s64 	%rd43, %rd43, 32;
	add.s32 	%r922, %r922, 1;
	setp.ne.s32 	%p14, %r922, 0;
	@%p14 bra 	$L__BB58_9;
$L__BB58_12:
	setp.lt.u32 	%p15, %r6, 96;
	@%p15 bra 	$L__BB58_23;
	add.s32 	%r926, %r924, 64;
	cvt.u64.u32 	%rd29, %r924;
	add.s64 	%rd30, %rd29, %rd1;
	add.s64 	%rd45, %rd30, 64;
	mov.u32 	%r182, _ZZ16sw_kernel_affineILi32ELi864EEvPKhiPiS1_S2_iS2_iiE17s_query_seq_sdata;
$L__BB58_14:
	add.s32 	%r17, %r926, -64;
	setp.ge.s32 	%p16, %r17, %r164;
	mov.b16 	%rs323, 0;
	@%p16 bra 	$L__BB58_16;
	ld.global.u8 	%rs323, [%rd45+-64];
$L__BB58_16:
	add.s32 	%r183, %r182, %r926;
	add.s32 	%r18, %r183, 96;
	st.shared.u8 	[%r183+-64], %rs323;
	add.s32 	%r184, %r17, 32;
	setp.ge.s32 	%p17, %r184, %r164;
	mov.b16 	%rs324, 0;
	@%p17 bra 	$L__BB58_18;
	ld.global.u8 	%rs324, [%rd45+-32];
$L__BB58_18:
	st.shared.u8 	[%r18+-128], %rs324;
	setp.ge.s32 	%p18, %r926, %r164;
	mov.b16 	%rs325, 0;
	@%p18 bra 	$L__BB58_20;
	ld.global.u8 	%rs325, [%rd45];
$L__BB58_20:
	st.shared.u8 	[%r18+-96], %rs325;
	add.s32 	%r19, %r926, 32;
	setp.ge.s32 	%p19, %r19, %r164;
	mov.b16 	%rs326, 0;
	@%p19 bra 	$L__BB58_22;
	ld.global.u8 	%rs326, [%rd45+32];
$L__BB58_22:
	st.shared.u8 	[%r18+-64], %rs326;
	add.s32 	%r926, %r926, 128;
	add.s64 	%rd45, %rd45, 128;
	add.s32 	%r185, %r19, -96;
	setp.lt.u32 	%p20, %r185, 736;
	@%p20 bra 	$L__BB58_14;
$L__BB58_23:
	setp.lt.s32 	%p21, %r4, 1;
	mov.b32 	%r956, 0;
	@%p21 bra 	$L__BB58_108;
	ld.param.u32 	%r894, [_Z16sw_kernel_affineILi32ELi864EEvPKhiPiS1_S2_iS2_ii_param_8];
	ld.param.u32 	%r866, [_Z16sw_kernel_affineILi32ELi864EEvPKhiPiS1_S2_iS2_ii_param_7];
	cvt.s64.s32 	%rd31, %r169;
	mul.lo.s32 	%r188, %r5, 27;
	max.s32 	%r189, %r164, %r188;
	sub.s32 	%r21, %r189, %r188;
	min.s32 	%r190, %r866, %r894;
	neg.s32 	%r191, %r190;
	max.s32 	%r192, %r191, 0;
	cvt.u16.u32 	%rs11, %r192;
	cvt.s32.s16 	%r22, %r192;
	sub.s32 	%r927, %r169, %r170;
	cvta.to.global.u64 	%rd32, %rd16;
	add.s64 	%rd33, %rd31, %rd32;
	add.s64 	%rd46, %rd33, 1;
	mov.b32 	%r956, 0;
	mov.b16 	%rs408, 0;
	mov.u64 	%rd35, char_to_uint;
	mov.u16 	%rs409, %rs408;
	mov.u16 	%rs410, %rs408;
	mov.u16 	%rs411, %rs408;
	mov.u16 	%rs412, %rs408;
	mov.u16 	%rs413, %rs408;
	mov.u16 	%rs414, %rs408;
	mov.u16 	%rs415, %rs408;
	mov.u16 	%rs416, %rs408;
	mov.u16 	%rs417, %rs408;
	mov.u16 	%rs418, %rs408;
	mov.u16 	%rs419, %rs408;
	mov.u16 	%rs420, %rs408;
	mov.u16 	%rs421, %rs408;
	mov.u16 	%rs422, %rs408;
	mov.u16 	%rs423, %rs408;
	mov.u16 	%rs424, %rs408;
	mov.u16 	%rs425, %rs408;
	mov.u16 	%rs426, %rs408;
	mov.u16 	%rs427, %rs408;
	mov.u16 	%rs428, %rs408;
	mov.u16 	%rs429, %rs408;
	mov.u16 	%rs430, %rs408;
	mov.u16 	%rs431, %rs408;
	mov.u16 	%rs432, %rs408;
	mov.u16 	%rs433, %rs408;
	mov.u16 	%rs434, %rs408;
	mov.u16 	%rs435, %rs408;
	mov.u16 	%rs436, %rs408;
	mov.u16 	%rs437, %rs408;
	mov.u16 	%rs438, %rs408;
	mov.u16 	%rs439, %rs408;
	mov.u16 	%rs440, %rs408;
	mov.u16 	%rs441, %rs408;
	mov.u16 	%rs442, %rs408;
	mov.u16 	%rs443, %rs408;
	mov.u16 	%rs444, %rs408;
	mov.u16 	%rs445, %rs408;
	mov.u16 	%rs446, %rs408;
	mov.u16 	%rs447, %rs408;
	mov.u16 	%rs448, %rs408;
	mov.u16 	%rs449, %rs408;
	mov.u16 	%rs450, %rs408;
	mov.u16 	%rs451, %rs408;
	mov.u16 	%rs452, %rs408;
	mov.u16 	%rs453, %rs408;
	mov.u16 	%rs454, %rs408;
	mov.u16 	%rs455, %rs408;
	mov.u16 	%rs456, %rs408;
	mov.u16 	%rs457, %rs408;
	mov.u16 	%rs458, %rs408;
	mov.u16 	%rs459, %rs408;
	mov.u16 	%rs460, %rs408;
	mov.u16 	%rs461, %rs408;
	mov.u16 	%rs462, %rs408;
	mov.u16 	%rs463, %rs408;
	mov.u16 	%rs464, %rs408;
	mov.u16 	%rs465, %rs408;
	mov.u16 	%rs466, %rs408;
	mov.u16 	%rs467, %rs408;
	mov.u16 	%rs468, %rs408;
	mov.u16 	%rs469, %rs408;
	mov.u16 	%rs470, %rs408;
	mov.u16 	%rs471, %rs408;
	mov.u16 	%rs472, %rs408;
	mov.u16 	%rs473, %rs408;
	mov.u16 	%rs474, %rs408;
	mov.u16 	%rs475, %rs408;
	mov.u16 	%rs476, %rs408;
	mov.u16 	%rs477, %rs408;
	mov.u16 	%rs478, %rs408;
	mov.u16 	%rs479, %rs408;
	mov.u16 	%rs480, %rs408;
	mov.u16 	%rs481, %rs408;
	mov.u16 	%rs482, %rs408;
	mov.u16 	%rs483, %rs408;
	mov.u16 	%rs484, %rs408;
	mov.u16 	%rs485, %rs408;
	mov.u16 	%rs486, %rs408;
	mov.u16 	%rs487, %rs408;
	mov.u16 	%rs488, %rs408;
$L__BB58_25:
	mov.u16 	%rs92, %rs488;
	mov.u16 	%rs91, %rs487;
	mov.u16 	%rs90, %rs486;
	mov.u16 	%rs89, %rs485;
	mov.u16 	%rs88, %rs484;
	mov.u16 	%rs87, %rs483;
	mov.u16 	%rs86, %rs482;
	mov.u16 	%rs85, %rs481;
	mov.u16 	%rs84, %rs480;
	mov.u16 	%rs83, %rs479;
	mov.u16 	%rs82, %rs478;
	mov.u16 	%rs81, %rs477;
	mov.u16 	%rs80, %rs476;
	mov.u16 	%rs79, %rs475;
	mov.u16 	%rs78, %rs474;
	mov.u16 	%rs77, %rs473;
	mov.u16 	%rs76, %rs472;
	mov.u16 	%rs75, %rs471;
	mov.u16 	%rs74, %rs470;
	mov.u16 	%rs73, %rs469;
	mov.u16 	%rs72, %rs468;
	mov.u16 	%rs71, %rs467;
	mov.u16 	%rs70, %rs466;
	mov.u16 	%rs69, %rs465;
	mov.u16 	%rs68, %rs464;
	mov.u16 	%rs67, %rs463;
	mov.u16 	%rs65, %rs461;
	mov.u16 	%rs64, %rs460;
	mov.u16 	%rs63, %rs459;
	mov.u16 	%rs62, %rs458;
	mov.u16 	%rs61, %rs457;
	mov.u16 	%rs60, %rs456;
	mov.u16 	%rs59, %rs455;
	mov.u16 	%rs58, %rs454;
	mov.u16 	%rs57, %rs453;
	mov.u16 	%rs56, %rs452;
	mov.u16 	%rs55, %rs451;
	mov.u16 	%rs54, %rs450;
	mov.u16 	%rs53, %rs449;
	mov.u16 	%rs52, %rs448;
	mov.u16 	%rs51, %rs447;
	mov.u16 	%rs50, %rs446;
	mov.u16 	%rs49, %rs445;
	mov.u16 	%rs48, %rs444;
	mov.u16 	%rs47, %rs443;
	mov.u16 	%rs46, %rs442;
	mov.u16 	%rs45, %rs441;
	mov.u16 	%rs44, %rs440;
	mov.u16 	%rs43, %rs439;
	mov.u16 	%rs42, %rs438;
	mov.u16 	%rs41, %rs437;
	mov.u16 	%rs40, %rs436;
	mov.u16 	%rs38, %rs434;
	mov.u16 	%rs37, %rs433;
	mov.u16 	%rs36, %rs432;
	mov.u16 	%rs35, %rs431;
	mov.u16 	%rs34, %rs430;
	mov.u16 	%rs33, %rs429;
	mov.u16 	%rs32, %rs428;
	mov.u16 	%rs31, %rs427;
	mov.u16 	%rs30, %rs426;
	mov.u16 	%rs29, %rs425;
	mov.u16 	%rs28, %rs424;
	mov.u16 	%rs27, %rs423;
	mov.u16 	%rs26, %rs422;
	mov.u16 	%rs25, %rs421;
	mov.u16 	%rs24, %rs420;
	mov.u16 	%rs23, %rs419;
	mov.u16 	%rs22, %rs418;
	mov.u16 	%rs21, %rs417;
	mov.u16 	%rs20, %rs416;
	mov.u16 	%rs19, %rs415;
	mov.u16 	%rs18, %rs414;
	mov.u16 	%rs17, %rs413;
	mov.u16 	%rs16, %rs412;
	mov.u16 	%rs15, %rs411;
	mov.u16 	%rs14, %rs410;
	mov.u16 	%rs13, %rs409;
	setp.eq.s32 	%p22, %r21, 0;
	mov.u32 	%r193, %tid.x;
	setp.eq.s32 	%p23, %r193, 0;
	cvt.u32.u16 	%r194, %rs408;
	shfl.sync.up.b32	%r195|%p24, %r194, 1, 0, -1;
	cvt.u16.u32 	%rs265, %r195;
	cvt.u32.u16 	%r196, %rs435;
	shfl.sync.up.b32	%r197|%p25, %r196, 1, 0, -1;
	cvt.u16.u32 	%rs266, %r197;
	cvt.u32.u16 	%r198, %rs462;
	shfl.sync.up.b32	%r199|%p26, %r198, 1, 0, -1;
	cvt.u16.u32 	%rs267, %r199;
	selp.b16 	%rs93, 0, %rs265, %p23;
	selp.b16 	%rs94, 0, %rs266, %p23;
	selp.b16 	%rs95, 0, %rs267, %p23;
	ld.global.s8 	%rd34, [%rd46];
	add.s64 	%rd36, %rd35, %rd34;
	ld.const.u8 	%rs96, [%rd36];
	mul.wide.u16 	%r26, %rs96, 20;
	@%p22 bra 	$L__BB58_107;
	setp.gt.u16 	%p27, %rs96, 19;
	mov.b32 	%r929, -4;
	@%p27 bra 	$L__BB58_28;
	mov.u32 	%r201, %tid.x;
	mov.u32 	%r202, _ZZ16sw_kernel_affineILi32ELi864EEvPKhiPiS1_S2_iS2_iiE17s_query_seq_sdata;
	mad.lo.s32 	%r203, %r201, 27, %r202;
	ld.shared.u8 	%r204, [%r203];
	add.s32 	%r205, %r26, %r204;
	mov.u32 	%r206, _ZZ16sw_kernel_affineILi32ELi864EEvPKhiPiS1_S2_iS2_iiE17s_blosum62_matrix;
	add.s32 	%r207, %r206, %r205;
	ld.shared.s8 	%r929, [%r207];
$L__BB58_28:
	ld.param.u32 	%r895, [_Z16sw_kernel_affineILi32ELi864EEvPKhiPiS1_S2_iS2_ii_param_8];
	ld.param.u32 	%r867, [_Z16sw_kernel_affineILi32ELi864EEvPKhiPiS1_S2_iS2_ii_param_7];
	setp.eq.s32 	%p28, %r21, 1;
	max.s16 	%rs268, %rs94, %rs95;
	max.s16 	%rs269, %rs93, %rs268;
	cvt.s32.s16 	%r208, %rs269;
	add.s32 	%r209, %r929, %r208;
	max.s32 	%r210, %r209, 0;
	cvt.u16.u32 	%rs434, %r210;
	cvt.s32.s16 	%r211, %rs38;
	sub.s32 	%r212, %r211, %r867;
	cvt.s32.s16 	%r213, %rs92;
	sub.s32 	%r214, %r213, %r895;
	max.s32 	%r215, %r212, %r214;
	max.s32 	%r216, %r215, 0;
	cvt.u16.u32 	%rs488, %r216;
	cvt.s32.s16 	%r29, %r210;
	cvt.s32.s16 	%r217, %r216;
	max.s32 	%r218, %r22, %r217;
	max.s32 	%r219, %r29, %r218;
	max.s32 	%r956, %r956, %r219;
	mov.u16 	%rs409, %rs13;
	mov.u16 	%rs410, %rs14;
	mov.u16 	%rs411, %rs15;
	mov.u16 	%rs412, %rs16;
	mov.u16 	%rs413, %rs17;
	mov.u16 	%rs414, %rs18;
	mov.u16 	%rs415, %rs19;
	mov.u16 	%rs416, %rs20;
	mov.u16 	%rs417, %rs21;
	mov.u16 	%rs418, %rs22;
	mov.u16 	%rs419, %rs23;
	mov.u16 	%rs420, %rs24;
	mov.u16 	%rs421, %rs25;
	mov.u16 	%rs422, %rs26;
	mov.u16 	%rs423, %rs27;
	mov.u16 	%rs424, %rs28;
	mov.u16 	%rs425, %rs29;
	mov.u16 	%rs426, %rs30;
	mov.u16 	%rs427, %rs31;
	mov.u16 	%rs428, %rs32;
	mov.u16 	%rs429, %rs33;
	mov.u16 	%rs430, %rs34;
	mov.u16 	%rs431, %rs35;
	mov.u16 	%rs432, %rs36;
	mov.u16 	%rs433, %rs37;
	mov.u16 	%rs436, %rs40;
	mov.u16 	%rs437, %rs41;
	mov.u16 	%rs438, %rs42;
	mov.u16 	%rs439, %rs43;
	mov.u16 	%rs440, %rs44;
	mov.u16 	%rs441, %rs45;
	mov.u16 	%rs442, %rs46;
	mov.u16 	%rs443, %rs47;
	mov.u16 	%rs444, %rs48;
	mov.u16 	%rs445, %rs49;
	mov.u16 	%rs446, %rs50;
	mov.u16 	%rs447, %rs51;
	mov.u16 	%rs448, %rs52;
	mov.u16 	%rs449, %rs53;
	mov.u16 	%rs450, %rs54;
	mov.u16 	%rs451, %rs55;
	mov.u16 	%rs452, %rs56;
	mov.u16 	%rs453, %rs57;
	mov.u16 	%rs454, %rs58;
	mov.u16 	%rs455, %rs59;
	mov.u16 	%rs456, %rs60;
	mov.u16 	%rs457, %rs61;
	mov.u16 	%rs458, %rs62;
	mov.u16 	%rs459, %rs63;
	mov.u16 	%rs460, %rs64;
	mov.u16 	%rs461, %rs11;
	mov.u16 	%rs463, %rs67;
	mov.u16 	%rs464, %rs68;
	mov.u16 	%rs465, %rs69;
	mov.u16 	%rs466, %rs70;
	mov.u16 	%rs467, %rs71;
	mov.u16 	%rs468, %rs72;
	mov.u16 	%rs469, %rs73;
	mov.u16 	%rs470, %rs74;
	mov.u16 	%rs471, %rs75;
	mov.u16 	%rs472, %rs76;
	mov.u16 	%rs473, %rs77;
	mov.u16 	%rs474, %rs78;
	mov.u16 	%rs475, %rs79;
	mov.u16 	%rs476, %rs80;
	mov.u16 	%rs477, %rs81;
	mov.u16 	%rs478, %rs82;
	mov.u16 	%rs479, %rs83;
	mov.u16 	%rs480, %rs84;
	mov.u16 	%rs481, %rs85;
	mov.u16 	%rs482, %rs86;
	mov.u16 	%rs483, %rs87;
	mov.u16 	%rs484, %rs88;
	mov.u16 	%rs485, %rs89;
	mov.u16 	%rs486, %rs90;
	mov.u16 	%rs487, %rs91;
	@%p28 bra 	$L__BB58_107;
	mov.b32 	%r930, -4;
	@%p27 bra 	$L__BB58_31;
	mov.u32 	%r221, %tid.x;
	mov.u32 	%r222, _ZZ16sw_kernel_affineILi32ELi864EEvPKhiPiS1_S2_iS2_iiE17s_query_seq_sdata;
	mad.lo.s32 	%r223, %r221, 27, %r222;
	ld.shared.u8 	%r224, [%r223+1];
	add.s32 	%r225, %r26, %r224;
	mov.u32 	%r226, _ZZ16sw_kernel_affineILi32ELi864EEvPKhiPiS1_S2_iS2_iiE17s_blosum62_matrix;
	add.s32 	%r227, %r226, %r225;
	ld.shared.s8 	%r930, [%r227];
$L__BB58_31:
	ld.param.u32 	%r896, [_Z16sw_kernel_affineILi32ELi864EEvPKhiPiS1_S2_iS2_ii_param_8];
	ld.param.u32 	%r868, [_Z16sw_kernel_affineILi32ELi864EEvPKhiPiS1_S2_iS2_ii_param_7];
	setp.eq.s32 	%p30, %r21, 2;
	max.s16 	%rs270, %rs65, %rs92;
	max.s16 	%rs271, %rs38, %rs270;
	cvt.s32.s16 	%r228, %rs271;
	add.s32 	%r229, %r930, %r228;
	max.s32 	%r230, %r229, 0;
	cvt.u16.u32 	%rs433, %r230;
	sub.s32 	%r231, %r29, %r868;
	sub.s32 	%r232, %r22, %r896;
	max.s32 	%r233, %r231, %r232;
	max.s32 	%r234, %r233, 0;
	cvt.u16.u32 	%rs460, %r234;
	cvt.s32.s16 	%r235, %rs37;
	sub.s32 	%r236, %r235, %r868;
	cvt.s32.s16 	%r237, %rs91;
	sub.s32 	%r238, %r237, %r896;
	max.s32 	%r239, %r236, %r238;
	max.s32 	%r240, %r239, 0;
	cvt.u16.u32 	%rs487, %r240;
	cvt.s32.s16 	%r33, %r230;
	cvt.s32.s16 	%r34, %r234;
	cvt.s32.s16 	%r241, %r240;
	max.s32 	%r242, %r34, %r241;
	max.s32 	%r243, %r33, %r242;
	max.s32 	%r956, %r956, %r243;
	mov.u16 	%rs409, %rs13;
	mov.u16 	%rs410, %rs14;
	mov.u16 	%rs411, %rs15;
	mov.u16 	%rs412, %rs16;
	mov.u16 	%rs413, %rs17;
	mov.u16 	%rs414, %rs18;
	mov.u16 	%rs415, %rs19;
	mov.u16 	%rs416, %rs20;
	mov.u16 	%rs417, %rs21;
	mov.u16 	%rs418, %rs22;
	mov.u16 	%rs419, %rs23;
	mov.u16 	%rs420, %rs24;
	mov.u16 	%rs421, %rs25;
	mov.u16 	%rs422, %rs26;
	mov.u16 	%rs423, %rs27;
	mov.u16 	%rs424, %rs28;
	mov.u16 	%rs425, %rs29;
	mov.u16 	%rs426, %rs30;
	mov.u16 	%rs427, %rs31;
	mov.u16 	%rs428, %rs32;
	mov.u16 	%rs429, %rs33;
	mov.u16 	%rs430, %rs34;
	mov.u16 	%rs431, %rs35;
	mov.u16 	%rs432, %rs36;
	mov.u16 	%rs436, %rs40;
	mov.u16 	%rs437, %rs41;
	mov.u16 	%rs438, %rs42;
	mov.u16 	%rs439, %rs43;
	mov.u16 	%rs440, %rs44;
	mov.u16 	%rs441, %rs45;
	mov.u16 	%rs442, %rs46;
	mov.u16 	%rs443, %rs47;
	mov.u16 	%rs444, %rs48;
	mov.u16 	%rs445, %rs49;
	mov.u16 	%rs446, %rs50;
	mov.u16 	%rs447, %rs51;
	mov.u16 	%rs448, %rs52;
	mov.u16 	%rs449, %rs53;
	mov.u16 	%rs450, %rs54;
	mov.u16 	%rs451, %rs55;
	mov.u16 	%rs452, %rs56;
	mov.u16 	%rs453, %rs57;
	mov.u16 	%rs454, %rs58;
	mov.u16 	%rs455, %rs59;
	mov.u16 	%rs456, %rs60;
	mov.u16 	%rs457, %rs61;
	mov.u16 	%rs458, %rs62;
	mov.u16 	%rs459, %rs63;
	mov.u16 	%rs461, %rs11;
	mov.u16 	%rs463, %rs67;
	mov.u16 	%rs464, %rs68;
	mov.u16 	%rs465, %rs69;
	mov.u16 	%rs466, %rs70;
	mov.u16 	%rs467, %rs71;
	mov.u16 	%rs468, %rs72;
	mov.u16 	%rs469, %rs73;
	mov.u16 	%rs470, %rs74;
	mov.u16 	%rs471, %rs75;
	mov.u16 	%rs472, %rs76;
	mov.u16 	%rs473, %rs77;
	mov.u16 	%rs474, %rs78;
	mov.u16 	%rs475, %rs79;
	mov.u16 	%rs476, %rs80;
	mov.u16 	%rs477, %rs81;
	mov.u16 	%rs478, %rs82;
	mov.u16 	%rs479, %rs83;
	mov.u16 	%rs480, %rs84;
	mov.u16 	%rs481, %rs85;
	mov.u16 	%rs482, %rs86;
	mov.u16 	%rs483, %rs87;
	mov.u16 	%rs484, %rs88;
	mov.u16 	%rs485, %rs89;
	mov.u16 	%rs486, %rs90;
	@%p30 bra 	$L__BB58_107;
	mov.b32 	%r931, -4;
	@%p27 bra 	$L__BB58_34;
	mov.u32 	%r245, %tid.x;
	mov.u32 	%r246, _ZZ16sw_kernel_affineILi32ELi864EEvPKhiPiS1_S2_iS2_iiE17s_query_seq_sdata;
	mad.lo.s32 	%r247, %r245, 27, %r246;
	ld.shared.u8 	%r248, [%r247+2];
	add.s32 	%r249, %r26, %r248;
	mov.u32 	%r250, _ZZ16sw_kernel_affineILi32ELi864EEvPKhiPiS1_S2_iS2_iiE17s_blosum62_matrix;
	add.s32 	%r251, %r250, %r249;
	ld.shared.s8 	%r931, [%r251];
$L__BB58_34:
	ld.param.u32 	%r897, [_Z16sw_kernel_affineILi32ELi864EEvPKhiPiS1_S2_iS2_ii_param_8];
	ld.param.u32 	%r869, [_Z16sw_kernel_affineILi32ELi864EEvPKhiPiS1_S2_iS2_ii_param_7];
	setp.eq.s32 	%p32, %r21, 3;
	max.s16 	%rs272, %rs64, %rs91;
	max.s16 	%rs273, %rs37, %rs272;
	cvt.s32.s16 	%r252, %rs273;
	add.s32 	%r253, %r931, %r252;
	max.s32 	%r254, %r253, 0;
	cvt.u16.u32 	%rs432, %r254;
	sub.s32 	%r255, %r33, %r869;
	sub.s32 	%r256, %r34, %r897;
	max.s32 	%r257, %r255, %r256;
	max.s32 	%r258, %r257, 0;
	cvt.u16.u32 	%rs459, %r258;
	cvt.s32.s16 	%r259, %rs36;
	sub.s32 	%r260, %r259, %r869;
	cvt.s32.s16 	%r261, %rs90;
	sub.s32 	%r262, %r261, %r897;
	max.s32 	%r263, %r260, %r262;
	max.s32 	%r264, %r263, 0;
	cvt.u16.u32 	%rs486, %r264;
	cvt.s32.s16 	%r38, %r254;
	cvt.s32.s16 	%r39, %r258;
	cvt.s32.s16 	%r265, %r264;
	max.s32 	%r266, %r39, %r265;
	max.s32 	%r267, %r38, %r266;
	max.s32 	%r956, %r956, %r267;
	mov.u16 	%rs409, %rs13;
	mov.u16 	%rs410, %rs14;
	mov.u16 	%rs411, %rs15;
	mov.u16 	%rs412, %rs16;
	mov.u16 	%rs413, %rs17;
	mov.u16 	%rs414, %rs18;
	mov.u16 	%rs415, %rs19;
	mov.u16 	%rs416, %rs20;
	mov.u16 	%rs417, %rs21;
	mov.u16 	%rs418, %rs22;
	mov.u16 	%rs419, %rs23;
	mov.u16 	%rs420, %rs24;
	mov.u16 	%rs421, %rs25;
	mov.u16 	%rs422, %rs26;
	mov.u16 	%rs423, %rs27;
	mov.u16 	%rs424, %rs28;
	mov.u16 	%rs425, %rs29;
	mov.u16 	%rs426, %rs30;
	mov.u16 	%rs427, %rs31;
	mov.u16 	%rs428, %rs32;
	mov.u16 	%rs429, %rs33;
	mov.u16 	%rs430, %rs34;
	mov.u16 	%rs431, %rs35;
	mov.u16 	%rs436, %rs40;
	mov.u16 	%rs437, %rs41;
	mov.u16 	%rs438, %rs42;
	mov.u16 	%rs439, %rs43;
	mov.u16 	%rs440, %rs44;
	mov.u16 	%rs441, %rs45;
	mov.u16 	%rs442, %rs46;
	mov.u16 	%rs443, %rs47;
	mov.u16 	%rs444, %rs48;
	mov.u16 	%rs445, %rs49;
	mov.u16 	%rs446, %rs50;
	mov.u16 	%rs447, %rs51;
	mov.u16 	%rs448, %rs52;
	mov.u16 	%rs449, %rs53;
	mov.u16 	%rs450, %rs54;
	mov.u16 	%rs451, %rs55;
	mov.u16 	%rs452, %rs56;
	mov.u16 	%rs453, %rs57;
	mov.u16 	%rs454, %rs58;
	mov.u16 	%rs455, %rs59;
	mov.u16 	%rs456, %rs60;
	mov.u16 	%rs457, %rs61;
	mov.u16 	%rs458, %rs62;
	mov.u16 	%rs461, %rs11;
	mov.u16 	%rs463, %rs67;
	mov.u16 	%rs464, %rs68;
	mov.u16 	%rs465, %rs69;
	mov.u16 	%rs466, %rs70;
	mov.u16 	%rs467, %rs71;
	mov.u16 	%rs468, %rs72;
	mov.u16 	%rs469, %rs73;
	mov.u16 	%rs470, %rs74;
	mov.u16 	%rs471, %rs75;
	mov.u16 	%rs472, %rs76;
	mov.u16 	%rs473, %rs77;
	mov.u16 	%rs474, %rs78;
	mov.u16 	%rs475, %rs79;
	mov.u16 	%rs476, %rs80;
	mov.u16 	%rs477, %rs81;
	mov.u16 	%rs478, %rs82;
	mov.u16 	%rs479, %rs83;
	mov.u16 	%rs480, %rs84;
	mov.u16 	%rs481, %rs85;
	mov.u16 	%rs482, %rs86;
	mov.u16 	%rs483, %rs87;
	mov.u16 	%rs484, %rs88;
	mov.u16 	%rs485, %rs89;
	@%p32 bra 	$L__BB58_107;
	mov.b32 	%r932, -4;
	@%p27 bra 	$L__BB58_37;
	mov.u32 	%r269, %tid.x;
	mov.u32 	%r270, _ZZ16sw_kernel_affineILi32ELi864EEvPKhiPiS1_S2_iS2_iiE17s_query_seq_sdata;
	mad.lo.s32 	%r271, %r269, 27, %r270;
	ld.shared.u8 	%r272, [%r271+3];
	add.s32 	%r273, %r26, %r272;
	mov.u32 	%r274, _ZZ16sw_kernel_affineILi32ELi864EEvPKhiPiS1_S2_iS2_iiE17s_blosum62_matrix;
	add.s32 	%r275, %r274, %r273;
	ld.shared.s8 	%r932, [%r275];
$L__BB58_37:
	ld.param.u32 	%r898, [_Z16sw_kernel_affineILi32ELi864EEvPKhiPiS1_S2_iS2_ii_param_8];
	ld.param.u32 	%r870, [_Z16sw_kernel_affineILi32ELi864EEvPKhiPiS1_S2_iS2_ii_param_7];
	setp.eq.s32 	%p34, %r21, 4;
	max.s16 	%rs274, %rs63, %rs90;
	max.s16 	%rs275, %rs36, %rs274;
	cvt.s32.s16 	%r276, %rs275;
	add.s32 	%r277, %r932, %r276;
	max.s32 	%r278, %r277, 0;
	cvt.u16.u32 	%rs431, %r278;
	sub.s32 	%r279, %r38, %r870;
	sub.s32 	%r280, %r39, %r898;
	max.s32 	%r281, %r279, %r280;
	max.s32 	%r282, %r281, 0;
	cvt.u16.u32 	%rs458, %r282;
	cvt.s32.s16 	%r283, %rs35;
	sub.s32 	%r284, %r283, %r870;
	cvt.s32.s16 	%r285, %rs89;
	sub.s32 	%r286, %r285, %r898;
	max.s32 	%r287, %r284, %r286;
	max.s32 	%r288, %r287, 0;
	cvt.u16.u32 	%rs485, %r288;
	cvt.s32.s16 	%r43, %r278;
	cvt.s32.s16 	%r44, %r282;
	cvt.s32.s16 	%r289, %r288;
	max.s32 	%r290, %r44, %r289;
	max.s32 	%r291, %r43, %r290;
	max.s32 	%r956, %r956, %r291;
	mov.u16 	%rs409, %rs13;
	mov.u16 	%rs410, %rs14;
	mov.u16 	%rs411, %rs15;
	mov.u16 	%rs412, %rs16;
	mov.u16 	%rs413, %rs17;
	mov.u16 	%rs414, %rs18;
	mov.u16 	%rs415, %rs19;
	mov.u16 	%rs416, %rs20;
	mov.u16 	%rs417, %rs21;
	mov.u16 	%rs418, %rs22;
	mov.u16 	%rs419, %rs23;
	mov.u16 	%rs420, %rs24;
	mov.u16 	%rs421, %rs25;
	mov.u16 	%rs422, %rs26;
	mov.u16 	%rs423, %rs27;
	mov.u16 	%rs424, %rs28;
	mov.u16 	%rs425, %rs29;
	mov.u16 	%rs426, %rs30;
	mov.u16 	%rs427, %rs31;
	mov.u16 	%rs428, %rs32;
	mov.u16 	%rs429, %rs33;
	mov.u16 	%rs430, %rs34;
	mov.u16 	%rs436, %rs40;
	mov.u16 	%rs437, %rs41;
	mov.u16 	%rs438, %rs42;
	mov.u16 	%rs439, %rs43;
	mov.u16 	%rs440, %rs44;
	mov.u16 	%rs441, %rs45;
	mov.u16 	%rs442, %rs46;
	mov.u16 	%rs443, %rs47;
	mov.u16 	%rs444, %rs48;
	mov.u16 	%rs445, %rs49;
	mov.u16 	%rs446, %rs50;
	mov.u16 	%rs447, %rs51;
	mov.u16 	%rs448, %rs52;
	mov.u16 	%rs449, %rs53;
	mov.u16 	%rs450, %rs54;
	mov.u16 	%rs451, %rs55;
	mov.u16 	%rs452, %rs56;
	mov.u16 	%rs453, %rs57;
	mov.u16 	%rs454, %rs58;
	mov.u16 	%rs455, %rs59;
	mov.u16 	%rs456, %rs60;
	mov.u16 	%rs457, %rs61;
	mov.u16 	%rs461, %rs11;
	mov.u16 	%rs463, %rs67;
	mov.u16 	%rs464, %rs68;
	mov.u16 	%rs465, %rs69;
	mov.u16 	%rs466, %rs70;
	mov.u16 	%rs467, %rs71;
	mov.u16 	%rs468, %rs72;
	mov.u16 	%rs469, %rs73;
	mov.u16 	%rs470, %rs74;
	mov.u16 	%rs471, %rs75;
	mov.u16 	%rs472, %rs76;
	mov.u16 	%rs473, %rs77;
	mov.u16 	%rs474, %rs78;
	mov.u16 	%rs475, %rs79;
	mov.u16 	%rs476, %rs80;
	mov.u16 	%rs477, %rs81;
	mov.u16 	%rs478, %rs82;
	mov.u16 	%rs479, %rs83;
	mov.u16 	%rs480, %rs84;
	mov.u16 	%rs481, %rs85;
	mov.u16 	%rs482, %rs86;
	mov.u16 	%rs483, %rs87;
	mov.u16 	%rs484, %rs88;
	@%p34 bra 	$L__BB58_107;
	mov.b32 	%r933, -4;
	@%p27 bra 	$L__BB58_40;
	mov.u32 	%r293, %tid.x;
	mov.u32 	%r294, _ZZ16sw_kernel_affineILi32ELi864EEvPKhiPiS1_S2_iS2_iiE17s_query_seq_sdata;
	mad.lo.s32 	%r295, %r293, 27, %r294;
	ld.shared.u8 	%r296, [%r295+4];
	add.s32 	%r297, %r26, %r296;
	mov.u32 	%r298, _ZZ16sw_kernel_affineILi32ELi864EEvPKhiPiS1_S2_iS2_iiE17s_blosum62_matrix;
	add.s32 	%r299, %r298, %r297;
	ld.shared.s8 	%r933, [%r299];
$L__BB58_40:
	ld.param.u32 	%r899, [_Z16sw_kernel_affineILi32ELi864EEvPKhiPiS1_S2_iS2_ii_param_8];
	ld.param.u32 	%r871, [_Z16sw_kernel_affineILi32ELi864EEvPKhiPiS1_S2_iS2_ii_param_7];
	setp.eq.s32 	%p36, %r21, 5;
	max.s16 	%rs276, %rs62, %rs89;
	max.s16 	%rs277, %rs35, %rs276;
	cvt.s32.s16 	%r300, %rs277;
	add.s32 	%r301, %r933, %r300;
	max.s32 	%r302, %r301, 0;
	cvt.u16.u32 	%rs430, %r302;
	sub.s32 	%r303, %r43, %r871;
	sub.s32 	%r304, %r44, %r899;
	max.s32 	%r305, %r303, %r304;
	max.s32 	%r306, %r305, 0;
	cvt.u16.u32 	%rs457, %r306;
	cvt.s32.s16 	%r307, %rs34;
	sub.s32 	%r308, %r307, %r871;
	cvt.s32.s16 	%r309, %rs88;
	sub.s32 	%r310, %r309, %r899;
	max.s32 	%r311, %r308, %r310;
	max.s32 	%r312, %r311, 0;
	cvt.u16.u32 	%rs484, %r312;
	cvt.s32.s16 	%r48, %r302;
	cvt.s32.s16 	%r49, %r306;
	cvt.s32.s16 	%r313, %r312;
	max.s32 	%r314, %r49, %r313;
	max.s32 	%r315, %r48, %r314;
	max.s32 	%r956, %r956, %r315;
	mov.u16 	%rs409, %rs13;
	mov.u16 	%rs410, %rs14;
	mov.u16 	%rs411, %rs15;
	mov.u16 	%rs412, %rs16;
	mov.u16 	%rs413, %rs17;
	mov.u16 	%rs414, %rs18;
	mov.u16 	%rs415, %rs19;
	mov.u16 	%rs416, %rs20;
	mov.u16 	%rs417, %rs21;
	mov.u16 	%rs418, %rs22;
	mov.u16 	%rs419, %rs23;
	mov.u16 	%rs420, %rs24;
	mov.u16 	%rs421, %rs25;
	mov.u16 	%rs422, %rs26;
	mov.u16 	%rs423, %rs27;
	mov.u16 	%rs424, %rs28;
	mov.u16 	%rs425, %rs29;
	mov.u16 	%rs426, %rs30;
	mov.u16 	%rs427, %rs31;
	mov.u16 	%rs428, %rs32;
	mov.u16 	%rs429, %rs33;
	mov.u16 	%rs436, %rs40;
	mov.u16 	%rs437, %rs41;
	mov.u16 	%rs438, %rs42;
	mov.u16 	%rs439, %rs43;
	mov.u16 	%rs440, %rs44;
	mov.u16 	%rs441, %rs45;
	mov.u16 	%rs442, %rs46;
	mov.u16 	%rs443, %rs47;
	mov.u16 	%rs444, %rs48;
	mov.u16 	%rs445, %rs49;
	mov.u16 	%rs446, %rs50;
	mov.u16 	%rs447, %rs51;
	mov.u16 	%rs448, %rs52;
	mov.u16 	%rs449, %rs53;
	mov.u16 	%rs450, %rs54;
	mov.u16 	%rs451, %rs55;
	mov.u16 	%rs452, %rs56;
	mov.u16 	%rs453, %rs57;
	mov.u16 	%rs454, %rs58;
	mov.u16 	%rs455, %rs59;
	mov.u16 	%rs456, %rs60;
	mov.u16 	%rs461, %rs11;
	mov.u16 	%rs463, %rs67;
	mov.u16 	%rs464, %rs68;
	mov.u16 	%rs465, %rs69;
	mov.u16 	%rs466, %rs70;
	mov.u16 	%rs467, %rs71;
	mov.u16 	%rs468, %rs72;
	mov.u16 	%rs469, %rs73;
	mov.u16 	%rs470, %rs74;
	mov.u16 	%rs471, %rs75;
	mov.u16 	%rs472, %rs76;
	mov.u16 	%rs473, %rs77;
	mov.u16 	%rs474, %rs78;
	mov.u16 	%rs475, %rs79;
	mov.u16 	%rs476, %rs80;
	mov.u16 	%rs477, %rs81;
	mov.u16 	%rs478, %rs82;
	mov.u16 	%rs479, %rs83;
	mov.u16 	%rs480, %rs84;
	mov.u16 	%rs481, %rs85;
	mov.u16 	%rs482, %rs86;
	mov.u16 	%rs483, %rs87;
	@%p36 bra 	$L__BB58_107;
	mov.b32 	%r934, -4;
	@%p27 bra 	$L__BB58_43;
	mov.u32 	%r317, %tid.x;
	mov.u32 	%r318, _ZZ16sw_kernel_affineILi32ELi864EEvPKhiPiS1_S2_iS2_iiE17s_query_seq_sdata;
	mad.lo.s32 	%r319, %r317, 27, %r318;
	ld.shared.u8 	%r320, [%r319+5];
	add.s32 	%r321, %r26, %r320;
	mov.u32 	%r322, _ZZ16sw_kernel_affineILi32ELi864EEvPKhiPiS1_S2_iS2_iiE17s_blosum62_matrix;
	add.s32 	%r323, %r322, %r321;
	ld.shared.s8 	%r934, [%r323];
$L__BB58_43:
	ld.param.u32 	%r900, [_Z16sw_kernel_affineILi32ELi864EEvPKhiPiS1_S2_iS2_ii_param_8];
	ld.param.u32 	%r872, [_Z16sw_kernel_affineILi32ELi864EEvPKhiPiS1_S2_iS2_ii_param_7];
	setp.eq.s32 	%p38, %r21, 6;
	max.s16 	%rs278, %rs61, %rs88;
	max.s16 	%rs279, %rs34, %rs278;
	cvt.s32.s16 	%r324, %rs279;
	add.s32 	%r325, %r934, %r324;
	max.s32 	%r326, %r325, 0;
	cvt.u16.u32 	%rs429, %r326;
	sub.s32 	%r327, %r48, %r872;
	sub.s32 	%r328, %r49, %r900;
	max.s32 	%r329, %r327, %r328;
	max.s32 	%r330, %r329, 0;
	cvt.u16.u32 	%rs456, %r330;
	cvt.s32.s16 	%r331, %rs33;
	sub.s32 	%r332, %r331, %r872;
	cvt.s32.s16 	%r333, %rs87;
	sub.s32 	%r334, %r333, %r900;
	max.s32 	%r335, %r332, %r334;
	max.s32 	%r336, %r335, 0;
	cvt.u16.u32 	%rs483, %r336;
	cvt.s32.s16 	%r53, %r326;
	cvt.s32.s16 	%r54, %r330;
	cvt.s32.s16 	%r337, %r336;
	max.s32 	%r338, %r54, %r337;
	max.s32 	%r339, %r53, %r338;
	max.s32 	%r956, %r956, %r339;
	mov.u16 	%rs409, %rs13;
	mov.u16 	%rs410, %rs14;
	mov.u16 	%rs411, %rs15;
	mov.u16 	%rs412, %rs16;
	mov.u16 	%rs413, %rs17;
	mov.u16 	%rs414, %rs18;
	mov.u16 	%rs415, %rs19;
	mov.u16 	%rs416, %rs20;
	mov.u16 	%rs417, %rs21;
	mov.u16 	%rs418, %rs22;
	mov.u16 	%rs419, %rs23;
	mov.u16 	%rs420, %rs24;
	mov.u16 	%rs421, %rs25;
	mov.u16 	%rs422, %rs26;
	mov.u16 	%rs423, %rs27;
	mov.u16 	%rs424, %rs28;
	mov.u16 	%rs425, %rs29;
	mov.u16 	%rs426, %rs30;
	mov.u16 	%rs427, %rs31;
	mov.u16 	%rs428, %rs32;
	mov.u16 	%rs436, %rs40;
	mov.u16 	%rs437, %rs41;
	mov.u16 	%rs438, %rs42;
	mov.u16 	%rs439, %rs43;
	mov.u16 	%rs440, %rs44;
	mov.u16 	%rs441, %rs45;
	mov.u16 	%rs442, %rs46;
	mov.u16 	%rs443, %rs47;
	mov.u16 	%rs444, %rs48;
	mov.u16 	%rs445, %rs49;
	mov.u16 	%rs446, %rs50;
	mov.u16 	%rs447, %rs51;
	mov.u16 	%rs448, %rs52;
	mov.u16 	%rs449, %rs53;
	mov.u16 	%rs450, %rs54;
	mov.u16 	%rs451, %rs55;
	mov.u16 	%rs452, %rs56;
	mov.u16 	%rs453, %rs57;
	mov.u16 	%rs454, %rs58;
	mov.u16 	%rs455, %rs59;
	mov.u16 	%rs461, %rs11;
	mov.u16 	%rs463, %rs67;
	mov.u16 	%rs464, %rs68;
	mov.u16 	%rs465, %rs69;
	mov.u16 	%rs466, %rs70;
	mov.u16 	%rs467, %rs71;
	mov.u16 	%rs468, %rs72;
	mov.u16 	%rs469, %rs73;
	mov.u16 	%rs470, %rs74;
	mov.u16 	%rs471, %rs75;
	mov.u16 	%rs472, %rs76;
	mov.u16 	%rs473, %rs77;
	mov.u16 	%rs474, %rs78;
	mov.u16 	%rs475, %rs79;
	mov.u16 	%rs476, %rs80;
	mov.u16 	%rs477, %rs81;
	mov.u16 	%rs478, %rs82;
	mov.u16 	%rs479, %rs83;
	mov.u16 	%rs480, %rs84;
	mov.u16 	%rs481, %rs85;
	mov.u16 	%rs482, %rs86;
	@%p38 bra 	$L__BB58_107;
	mov.b32 	%r935, -4;
	@%p27 bra 	$L__BB58_46;
	mov.u32 	%r341, %tid.x;
	mov.u32 	%r342, _ZZ16sw_kernel_affineILi32ELi864EEvPKhiPiS1_S2_iS2_iiE17s_query_seq_sdata;
	mad.lo.s32 	%r343, %r341, 27, %r342;
	ld.shared.u8 	%r344, [%r343+6];
	add.s32 	%r345, %r26, %r344;
	mov.u32 	%r346, _ZZ16sw_kernel_affineILi32ELi864EEvPKhiPiS1_S2_iS2_iiE17s_blosum62_matrix;
	add.s32 	%r347, %r346, %r345;
	ld.shared.s8 	%r935, [%r347];
$L__BB58_46:
	ld.param.u32 	%r901, [_Z16sw_kernel_affineILi32ELi864EEvPKhiPiS1_S2_iS2_ii_param_8];
	ld.param.u32 	%r873, [_Z16sw_kernel_affineILi32ELi864EEvPKhiPiS1_S2_iS2_ii_param_7];
	setp.eq.s32 	%p40, %r21, 7;
	max.s16 	%rs280, %rs60, %rs87;
	max.s16 	%rs281, %rs33, %rs280;
	cvt.s32.s16 	%r348, %rs281;
	add.s32 	%r349, %r935, %r348;
	max.s32 	%r350, %r349, 0;
	cvt.u16.u32 	%rs428, %r350;
	sub.s32 	%r351, %r53, %r873;
	sub.s32 	%r352, %r54, %r901;
	max.s32 	%r353, %r351, %r352;
	max.s32 	%r354, %r353, 0;
	cvt.u16.u32 	%rs455, %r354;
	cvt.s32.s16 	%r355, %rs32;
	sub.s32 	%r356, %r355, %r873;
	cvt.s32.s16 	%r357, %rs86;
	sub.s32 	%r358, %r357, %r901;
	max.s32 	%r359, %r356, %r358;
	max.s32 	%r360, %r359, 0;
	cvt.u16.u32 	%rs482, %r360;
	cvt.s32.s16 	%r58, %r350;
	cvt.s32.s16 	%r59, %r354;
	cvt.s32.s16 	%r361, %r360;
	max.s32 	%r362, %r59, %r361;
	max.s32 	%r363, %r58, %r362;
	max.s32 	%r956, %r956, %r363;
	mov.u16 	%rs409, %rs13;
	mov.u16 	%rs410, %rs14;
	mov.u16 	%rs411, %rs15;
	mov.u16 	%rs412, %rs16;
	mov.u16 	%rs413, %rs17;
	mov.u16 	%rs414, %rs18;
	mov.u16 	%rs415, %rs19;
	mov.u16 	%rs416, %rs20;
	mov.u16 	%rs417, %rs21;
	mov.u16 	%rs418, %rs22;
	mov.u16 	%rs419, %rs23;
	mov.u16 	%rs420, %rs24;
	mov.u16 	%rs421, %rs25;
	mov.u16 	%rs422, %rs26;
	mov.u16 	%rs423, %rs27;
	mov.u16 	%rs424, %rs28;
	mov.u16 	%rs425, %rs29;
	mov.u16 	%rs426, %rs30;
	mov.u16 	%rs427, %rs31;
	mov.u16 	%rs436, %rs40;
	mov.u16 	%rs437, %rs41;
	mov.u16 	%rs438, %rs42;
	mov.u16 	%rs439, %rs43;
	mov.u16 	%rs440, %rs44;
	mov.u16 	%rs441, %rs45;
	mov.u16 	%rs442, %rs46;
	mov.u16 	%rs443, %rs47;
	mov.u16 	%rs444, %rs48;
	mov.u16 	%rs445, %rs49;
	mov.u16 	%rs446, %rs50;
	mov.u16 	%rs447, %rs51;
	mov.u16 	%rs448, %rs52;
	mov.u16 	%rs449, %rs53;
	mov.u16 	%rs450, %rs54;
	mov.u16 	%rs451, %rs55;
	mov.u16 	%rs452, %rs56;
	mov.u16 	%rs453, %rs57;
	mov.u16 	%rs454, %rs58;
	mov.u16 	%rs461, %rs11;
	mov.u16 	%rs463, %rs67;
	mov.u16 	%rs464, %rs68;
	mov.u16 	%rs465, %rs69;
	mov.u16 	%rs466, %rs70;
	mov.u16 	%rs467, %rs71;
	mov.u16 	%rs468, %rs72;
	mov.u16 	%rs469, %rs73;
	mov.u16 	%rs470, %rs74;
	mov.u16 	%rs471, %rs75;
	mov.u16 	%rs472, %rs76;
	mov.u16 	%rs473, %rs77;
	mov.u16 	%rs474, %rs78;
	mov.u16 	%rs475, %rs79;
	mov.u16 	%rs476, %rs80;
	mov.u16 	%rs477, %rs81;
	mov.u16 	%rs478, %rs82;
	mov.u16 	%rs479, %rs83;
	mov.u16 	%rs480, %rs84;
	mov.u16 	%rs481, %rs85;
	@%p40 bra 	$L__BB58_107;
	mov.b32 	%r936, -4;
	@%p27 bra 	$L__BB58_49;
	mov.u32 	%r365, %tid.x;
	mov.u32 	%r366, _ZZ16sw_kernel_affineILi32ELi864EEvPKhiPiS1_S2_iS2_iiE17s_query_seq_sdata;
	mad.lo.s32 	%r367, %r365, 27, %r366;
	ld.shared.u8 	%r368, [%r367+7];
	add.s32 	%r369, %r26, %r368;
	mov.u32 	%r370, _ZZ16sw_kernel_affineILi32ELi864EEvPKhiPiS1_S2_iS2_iiE17s_blosum62_matrix;
	add.s32 	%r371, %r370, %r369;
	ld.shared.s8 	%r936, [%r371];
$L__BB58_49:
	ld.param.u32 	%r902, [_Z16sw_kernel_affineILi32ELi864EEvPKhiPiS1_S2_iS2_ii_param_8];
	ld.param.u32 	%r874, [_Z16sw_kernel_affineILi32ELi864EEvPKhiPiS1_S2_iS2_ii_param_7];
	setp.eq.s32 	%p42, %r21, 8;
	max.s16 	%rs282, %rs59, %rs86;
	max.s16 	%rs283, %rs32, %rs282;
	cvt.s32.s16 	%r372, %rs283;
	add.s32 	%r373, %r936, %r372;
	max.s32 	%r374, %r373, 0;
	cvt.u16.u32 	%rs427, %r374;
	sub.s32 	%r375, %r58, %r874;
	sub.s32 	%r376, %r59, %r902;
	max.s32 	%r377, %r375, %r376;
	max.s32 	%r378, %r377, 0;
	cvt.u16.u32 	%rs454, %r378;
	cvt.s32.s16 	%r379, %rs31;
	sub.s32 	%r380, %r379, %r874;
	cvt.s32.s16 	%r381, %rs85;
	sub.s32 	%r382, %r381, %r902;
	max.s32 	%r383, %r380, %r382;
	max.s32 	%r384, %r383, 0;
	cvt.u16.u32 	%rs481, %r384;
	cvt.s32.s16 	%r63, %r374;
	cvt.s32.s16 	%r64, %r378;
	cvt.s32.s16 	%r385, %r384;
	max.s32 	%r386, %r64, %r385;
	max.s32 	%r387, %r63, %r386;
	max.s32 	%r956, %r956, %r387;
	mov.u16 	%rs409, %rs13;
	mov.u16 	%rs410, %rs14;
	mov.u16 	%rs411, %rs15;
	mov.u16 	%rs412, %rs16;
	mov.u16 	%rs413, %rs17;
	mov.u16 	%rs414, %rs18;
	mov.u16 	%rs415, %rs19;
	mov.u16 	%rs416, %rs20;
	mov.u16 	%rs417, %rs21;
	mov.u16 	%rs418, %rs22;
	mov.u16 	%rs419, %rs23;
	mov.u16 	%rs420, %rs24;
	mov.u16 	%rs421, %rs25;
	mov.u16 	%rs422, %rs26;
	mov.u16 	%rs423, %rs27;
	mov.u16 	%rs424, %rs28;
	mov.u16 	%rs425, %rs29;
	mov.u16 	%rs426, %rs30;
	mov.u16 	%rs436, %rs40;
	mov.u16 	%rs437, %rs41;
	mov.u16 	%rs438, %rs42;
	mov.u16 	%rs439, %rs43;
	mov.u16 	%rs440, %rs44;
	mov.u16 	%rs441, %rs45;
	mov.u16 	%rs442, %rs46;
	mov.u16 	%rs443, %rs47;
	mov.u16 	%rs444, %rs48;
	mov.u16 	%rs445, %rs49;
	mov.u16 	%rs446, %rs50;
	mov.u16 	%rs447, %rs51;
	mov.u16 	%rs448, %rs52;
	mov.u16 	%rs449, %rs53;
	mov.u16 	%rs450, %rs54;
	mov.u16 	%rs451, %rs55;
	mov.u16 	%rs452, %rs56;
	mov.u16 	%rs453, %rs57;
	mov.u16 	%rs461, %rs11;
	mov.u16 	%rs463, %rs67;
	mov.u16 	%rs464, %rs68;
	mov.u16 	%rs465, %rs69;
	mov.u16 	%rs466, %rs70;
	mov.u16 	%rs467, %rs71;
	mov.u16 	%rs468, %rs72;
	mov.u16 	%rs469, %rs73;
	mov.u16 	%rs470, %rs74;
	mov.u16 	%rs471, %rs75;
	mov.u16 	%rs472, %rs76;
	mov.u16 	%rs473, %rs77;
	mov.u16 	%rs474, %rs78;
	mov.u16 	%rs475, %rs79;
	mov.u16 	%rs476, %rs80;
	mov.u16 	%rs477, %rs81;
	mov.u16 	%rs478, %rs82;
	mov.u16 	%rs479, %rs83;
	mov.u16 	%rs480, %rs84;
	@%p42 bra 	$L__BB58_107;
	mov.b32 	%r937, -4;
	@%p27 bra 	$L__BB58_52;
	mov.u32 	%r389, %tid.x;
	mov.u32 	%r390, _ZZ16sw_kernel_affineILi32ELi864EEvPKhiPiS1_S2_iS2_iiE17s_query_seq_sdata;
	mad.lo.s32 	%r391, %r389, 27, %r390;
	ld.shared.u8 	%r392, [%r391+8];
	add.s32 	%r393, %r26, %r392;
	mov.u32 	%r394, _ZZ16sw_kernel_affineILi32ELi864EEvPKhiPiS1_S2_iS2_iiE17s_blosum62_matrix;
	add.s32 	%r395, %r394, %r393;
	ld.shared.s8 	%r937, [%r395];
$L__BB58_52:
	ld.param.u32 	%r903, [_Z16sw_kernel_affineILi32ELi864EEvPKhiPiS1_S2_iS2_ii_param_8];
	ld.param.u32 	%r875, [_Z16sw_kernel_affineILi32ELi864EEvPKhiPiS1_S2_iS2_ii_param_7];
	setp.eq.s32 	%p44, %r21, 9;
	max.s16 	%rs284, %rs58, %rs85;
	max.s16 	%rs285, %rs31, %rs284;
	cvt.s32.s16 	%r396, %rs285;
	add.s32 	%r397, %r937, %r396;
	max.s32 	%r398, %r397, 0;
	cvt.u16.u32 	%rs426, %r398;
	sub.s32 	%r399, %r63, %r875;
	sub.s32 	%r400, %r64, %r903;
	max.s32 	%r401, %r399, %r400;
	max.s32 	%r402, %r401, 0;
	cvt.u16.u32 	%rs453, %r402;
	cvt.s32.s16 	%r403, %rs30;
	sub.s32 	%r404, %r403, %r875;
	cvt.s32.s16 	%r405, %rs84;
	sub.s32 	%r406, %r405, %r903;
	max.s32 	%r407, %r404, %r406;
	max.s32 	%r408, %r407, 0;
	cvt.u16.u32 	%rs480, %r408;
	cvt.s32.s16 	%r68, %r398;
	cvt.s32.s16 	%r69, %r402;
	cvt.s32.s16 	%r409, %r408;
	max.s32 	%r410, %r69, %r409;
	max.s32 	%r411, %r68, %r410;
	max.s32 	%r956, %r956, %r411;
	mov.u16 	%rs409, %rs13;
	mov.u16 	%rs410, %rs14;
	mov.u16 	%rs411, %rs15;
	mov.u16 	%rs412, %rs16;
	mov.u16 	%rs413, %rs17;
	mov.u16 	%rs414, %rs18;
	mov.u16 	%rs415, %rs19;
	mov.u16 	%rs416, %rs20;
	mov.u16 	%rs417, %rs21;
	mov.u16 	%rs418, %rs22;
	mov.u16 	%rs419, %rs23;
	mov.u16 	%rs420, %rs24;
	mov.u16 	%rs421, %rs25;
	mov.u16 	%rs422, %rs26;
	mov.u16 	%rs423, %rs27;
	mov.u16 	%rs424, %rs28;
	mov.u16 	%rs425, %rs29;
	mov.u16 	%rs436, %rs40;
	mov.u16 	%rs437, %rs41;
	mov.u16 	%rs438, %rs42;
	mov.u16 	%rs439, %rs43;
	mov.u16 	%rs440, %rs44;
	mov.u16 	%rs441, %rs45;
	mov.u16 	%rs442, %rs46;
	mov.u16 	%rs443, %rs47;
	mov.u16 	%rs444, %rs48;
	mov.u16 	%rs445, %rs49;
	mov.u16 	%rs446, %rs50;
	mov.u16 	%rs447, %rs51;
	mov.u16 	%rs448, %rs52;
	mov.u16 	%rs449, %rs53;
	mov.u16 	%rs450, %rs54;
	mov.u16 	%rs451, %rs55;
	mov.u16 	%rs452, %rs56;
	mov.u16 	%rs461, %rs11;
	mov.u16 	%rs463, %rs67;
	mov.u16 	%rs464, %rs68;
	mov.u16 	%rs465, %rs69;
	mov.u16 	%rs466, %rs70;
	mov.u16 	%rs467, %rs71;
	mov.u16 	%rs468, %rs72;
	mov.u16 	%rs469, %rs73;
	mov.u16 	%rs470, %rs74;
	mov.u16 	%rs471, %rs75;
	mov.u16 	%rs472, %rs76;
	mov.u16 	%rs473, %rs77;
	mov.u16 	%rs474, %rs78;
	mov.u16 	%rs475, %rs79;
	mov.u16 	%rs476, %rs80;
	mov.u16 	%rs477, %rs81;
	mov.u16 	%rs478, %rs82;
	mov.u16 	%rs479, %rs83;
	@%p44 bra 	$L__BB58_107;
	mov.b32 	%r938, -4;
	@%p27 bra 	$L__BB58_55;
	mov.u32 	%r413, %tid.x;
	mov.u32 	%r414, _ZZ16sw_kernel_affineILi32ELi864EEvPKhiPiS1_S2_iS2_iiE17s_query_seq_sdata;
	mad.lo.s32 	%r415, %r413, 27, %r414;
	ld.shared.u8 	%r416, [%r415+9];
	add.s32 	%r417, %r26, %r416;
	mov.u32 	%r418, _ZZ16sw_kernel_affineILi32ELi864EEvPKhiPiS1_S2_iS2_iiE17s_blosum62_matrix;
	add.s32 	%r419, %r418, %r417;
	ld.shared.s8 	%r938, [%r419];
$L__BB58_55:
	ld.param.u32 	%r904, [_Z16sw_kernel_affineILi32ELi864EEvPKhiPiS1_S2_iS2_ii_param_8];
	ld.param.u32 	%r876, [_Z16sw_kernel_affineILi32ELi864EEvPKhiPiS1_S2_iS2_ii_param_7];
	setp.eq.s32 	%p46, %r21, 10;
	max.s16 	%rs286, %rs57, %rs84;
	max.s16 	%rs287, %rs30, %rs286;
	cvt.s32.s16 	%r420, %rs287;
	add.s32 	%r421, %r938, %r420;
	max.s32 	%r422, %r421, 0;
	cvt.u16.u32 	%rs425, %r422;
	sub.s32 	%r423, %r68, %r876;
	sub.s32 	%r424, %r69, %r904;
	max.s32 	%r425, %r423, %r424;
	max.s32 	%r426, %r425, 0;
	cvt.u16.u32 	%rs452, %r426;
	cvt.s32.s16 	%r427, %rs29;
	sub.s32 	%r428, %r427, %r876;
	cvt.s32.s16 	%r429, %rs83;
	sub.s32 	%r430, %r429, %r904;
	max.s32 	%r431, %r428, %r430;
	max.s32 	%r432, %r431, 0;
	cvt.u16.u32 	%rs479, %r432;
	cvt.s32.s16 	%r73, %r422;
	cvt.s32.s16 	%r74, %r426;
	cvt.s32.s16 	%r433, %r432;
	max.s32 	%r434, %r74, %r433;
	max.s32 	%r435, %r73, %r434;
	max.s32 	%r956, %r956, %r435;
	mov.u16 	%rs409, %rs13;
	mov.u16 	%rs410, %rs14;
	mov.u16 	%rs411, %rs15;
	mov.u16 	%rs412, %rs16;
	mov.u16 	%rs413, %rs17;
	mov.u16 	%rs414, %rs18;
	mov.u16 	%rs415, %rs19;
	mov.u16 	%rs416, %rs20;
	mov.u16 	%rs417, %rs21;
	mov.u16 	%rs418, %rs22;
	mov.u16 	%rs419, %rs23;
	mov.u16 	%rs420, %rs24;
	mov.u16 	%rs421, %rs25;
	mov.u16 	%rs422, %rs26;
	mov.u16 	%rs423, %rs27;
	mov.u16 	%rs424, %rs28;
	mov.u16 	%rs436, %rs40;
	mov.u16 	%rs437, %rs41;
	mov.u16 	%rs438, %rs42;
	mov.u16 	%rs439, %rs43;
	mov.u16 	%rs440, %rs44;
	mov.u16 	%rs441, %rs45;
	mov.u16 	%rs442, %rs46;
	mov.u16 	%rs443, %rs47;
	mov.u16 	%rs444, %rs48;
	mov.u16 	%rs445, %rs49;
	mov.u16 	%rs446, %rs50;
	mov.u16 	%rs447, %rs51;
	mov.u16 	%rs448, %rs52;
	mov.u16 	%rs449, %rs53;
	mov.u16 	%rs450, %rs54;
	mov.u16 	%rs451, %rs55;
	mov.u16 	%rs461, %rs11;
	mov.u16 	%rs463, %rs67;
	mov.u16 	%rs464, %rs68;
	mov.u16 	%rs465, %rs69;
	mov.u16 	%rs466, %rs70;
	mov.u16 	%rs467, %rs71;
	mov.u16 	%rs468, %rs72;
	mov.u16 	%rs469, %rs73;
	mov.u16 	%rs470, %rs74;
	mov.u16 	%rs471, %rs75;
	mov.u16 	%rs472, %rs76;
	mov.u16 	%rs473, %rs77;
	mov.u16 	%rs474, %rs78;
	mov.u16 	%rs475, %rs79;
	mov.u16 	%rs476, %rs80;
	mov.u16 	%rs477, %rs81;
	mov.u16 	%rs478, %rs82;
	@%p46 bra 	$L__BB58_107;
	mov.b32 	%r939, -4;
	@%p27 bra 	$L__BB58_58;
	mov.u32 	%r437, %tid.x;
	mov.u32 	%r438, _ZZ16sw_kernel_affineILi32ELi864EEvPKhiPiS1_S2_iS2_iiE17s_query_seq_sdata;
	mad.lo.s32 	%r439, %r437, 27, %r438;
	ld.shared.u8 	%r440, [%r439+10];
	add.s32 	%r441, %r26, %r440;
	mov.u32 	%r442, _ZZ16sw_kernel_affineILi32ELi864EEvPKhiPiS1_S2_iS2_iiE17s_blosum62_matrix;
	add.s32 	%r443, %r442, %r441;
	ld.shared.s8 	%r939, [%r443];
$L__BB58_58:
	ld.param.u32 	%r905, [_Z16sw_kernel_affineILi32ELi864EEvPKhiPiS1_S2_iS2_ii_param_8];
	ld.param.u32 	%r877, [_Z16sw_kernel_affineILi32ELi864EEvPKhiPiS1_S2_iS2_ii_param_7];
	setp.eq.s32 	%p48, %r21, 11;
	max.s16 	%rs288, %rs56, %rs83;
	max.s16 	%rs289, %rs29, %rs288;
	cvt.s32.s16 	%r444, %rs289;
	add.s32 	%r445, %r939, %r444;
	max.s32 	%r446, %r445, 0;
	cvt.u16.u32 	%rs424, %r446;
	sub.s32 	%r447, %r73, %r877;
	sub.s32 	%r448, %r74, %r905;
	max.s32 	%r449, %r447, %r448;
	max.s32 	%r450, %r449, 0;
	cvt.u16.u32 	%rs451, %r450;
	cvt.s32.s16 	%r451, %rs28;
	sub.s32 	%r452, %r451, %r877;
	cvt.s32.s16 	%r453, %rs82;
	sub.s32 	%r454, %r453, %r905;
	max.s32 	%r455, %r452, %r454;
	max.s32 	%r456, %r455, 0;
	cvt.u16.u32 	%rs478, %r456;
	cvt.s32.s16 	%r78, %r446;
	cvt.s32.s16 	%r79, %r450;
	cvt.s32.s16 	%r457, %r456;
	max.s32 	%r458, %r79, %r457;
	max.s32 	%r459, %r78, %r458;
	max.s32 	%r956, %r956, %r459;
	mov.u16 	%rs409, %rs13;
	mov.u16 	%rs410, %rs14;
	mov.u16 	%rs411, %rs15;
	mov.u16 	%rs412, %rs16;
	mov.u16 	%rs413, %rs17;
	mov.u16 	%rs414, %rs18;
	mov.u16 	%rs415, %rs19;
	mov.u16 	%rs416, %rs20;
	mov.u16 	%rs417, %rs21;
	mov.u16 	%rs418, %rs22;
	mov.u16 	%rs419, %rs23;
	mov.u16 	%rs420, %rs24;
	mov.u16 	%rs421, %rs25;
	mov.u16 	%rs422, %rs26;
	mov.u16 	%rs423, %rs27;
	mov.u16 	%rs436, %rs40;
	mov.u16 	%rs437, %rs41;
	mov.u16 	%rs438, %rs42;
	mov.u16 	%rs439, %rs43;
	mov.u16 	%rs440, %rs44;
	mov.u16 	%rs441, %rs45;
	mov.u16 	%rs442, %rs46;
	mov.u16 	%rs443, %rs47;
	mov.u16 	%rs444, %rs48;
	mov.u16 	%rs445, %rs49;
	mov.u16 	%rs446, %rs50;
	mov.u16 	%rs447, %rs51;
	mov.u16 	%rs448, %rs52;
	mov.u16 	%rs449, %rs53;
	mov.u16 	%rs450, %rs54;
	mov.u16 	%rs461, %rs11;
	mov.u16 	%rs463, %rs67;
	mov.u16 	%rs464, %rs68;
	mov.u16 	%rs465, %rs69;
	mov.u16 	%rs466, %rs70;
	mov.u16 	%rs467, %rs71;
	mov.u16 	%rs468, %rs72;
	mov.u16 	%rs469, %rs73;
	mov.u16 	%rs470, %rs74;
	mov.u16 	%rs471, %rs75;
	mov.u16 	%rs472, %rs76;
	mov.u16 	%rs473, %rs77;
	mov.u16 	%rs474, %rs78;
	mov.u16 	%rs475, %rs79;
	mov.u16 	%rs476, %rs80;
	mov.u16 	%rs477, %rs81;
	@%p48 bra 	$L__BB58_107;
	mov.b32 	%r940, -4;
	@%p27 bra 	$L__BB58_61;
	mov.u32 	%r461, %tid.x;
	mov.u32 	%r462, _ZZ16sw_kernel_affineILi32ELi864EEvPKhiPiS1_S2_iS2_iiE17s_query_seq_sdata;
	mad.lo.s32 	%r463, %r461, 27, %r462;
	ld.shared.u8 	%r464, [%r463+11];
	add.s32 	%r465, %r26, %r464;
	mov.u32 	%r466, _ZZ16sw_kernel_affineILi32ELi864EEvPKhiPiS1_S2_iS2_iiE17s_blosum62_matrix;
	add.s32 	%r467, %r466, %r465;
	ld.shared.s8 	%r940, [%r467];
$L__BB58_61:
	ld.param.u32 	%r906, [_Z16sw_kernel_affineILi32ELi864EEvPKhiPiS1_S2_iS2_ii_param_8];
	ld.param.u32 	%r878, [_Z16sw_kernel_affineILi32ELi864EEvPKhiPiS1_S2_iS2_ii_param_7];
	setp.eq.s32 	%p50, %r21, 12;
	max.s16 	%rs290, %rs55, %rs82;
	max.s16 	%rs291, %rs28, %rs290;
	cvt.s32.s16 	%r468, %rs291;
	add.s32 	%r469, %r940, %r468;
	max.s32 	%r470, %r469, 0;
	cvt.u16.u32 	%rs423, %r470;
	sub.s32 	%r471, %r78, %r878;
	sub.s32 	%r472, %r79, %r906;
	max.s32 	%r473, %r471, %r472;
	max.s32 	%r474, %r473, 0;
	cvt.u16.u32 	%rs450, %r474;
	cvt.s32.s16 	%r475, %rs27;
	sub.s32 	%r476, %r475, %r878;
	cvt.s32.s16 	%r477, %rs81;
	sub.s32 	%r478, %r477, %r906;
	max.s32 	%r479, %r476, %r478;
	max.s32 	%r480, %r479, 0;
	cvt.u16.u32 	%rs477, %r480;
	cvt.s32.s16 	%r83, %r470;
	cvt.s32.s16 	%r84, %r474;
	cvt.s32.s16 	%r481, %r480;
	max.s32 	%r482, %r84, %r481;
	max.s32 	%r483, %r83, %r482;
	max.s32 	%r956, %r956, %r483;
	mov.u16 	%rs409, %rs13;
	mov.u16 	%rs410, %rs14;
	mov.u16 	%rs411, %rs15;
	mov.u16 	%rs412, %rs16;
	mov.u16 	%rs413, %rs17;
	mov.u16 	%rs414, %rs18;
	mov.u16 	%rs415, %rs19;
	mov.u16 	%rs416, %rs20;
	mov.u16 	%rs417, %rs21;
	mov.u16 	%rs418, %rs22;
	mov.u16 	%rs419, %rs23;
	mov.u16 	%rs420, %rs24;
	mov.u16 	%rs421, %rs25;
	mov.u16 	%rs422, %rs26;
	mov.u16 	%rs436, %rs40;
	mov.u16 	%rs437, %rs41;
	mov.u16 	%rs438, %rs42;
	mov.u16 	%rs439, %rs43;
	mov.u16 	%rs440, %rs44;
	mov.u16 	%rs441, %rs45;
	mov.u16 	%rs442, %rs46;
	mov.u16 	%rs443, %rs47;
	mov.u16 	%rs444, %rs48;
	mov.u16 	%rs445, %rs49;
	mov.u16 	%rs446, %rs50;
	mov.u16 	%rs447, %rs51;
	mov.u16 	%rs448, %rs52;
	mov.u16 	%rs449, %rs53;
	mov.u16 	%rs461, %rs11;
	mov.u16 	%rs463, %rs67;
	mov.u16 	%rs464, %rs68;
	mov.u16 	%rs465, %rs69;
	mov.u16 	%rs466, %rs70;
	mov.u16 	%rs467, %rs71;
	mov.u16 	%rs468, %rs72;
	mov.u16 	%rs469, %rs73;
	mov.u16 	%rs470, %rs74;
	mov.u16 	%rs471, %rs75;
	mov.u16 	%rs472, %rs76;
	mov.u16 	%rs473, %rs77;
	mov.u16 	%rs474, %rs78;
	mov.u16 	%rs475, %rs79;
	mov.u16 	%rs476, %rs80;
	@%p50 bra 	$L__BB58_107;
	mov.b32 	%r941, -4;
	@%p27 bra 	$L__BB58_64;
	mov.u32 	%r485, %tid.x;
	mov.u32 	%r486, _ZZ16sw_kernel_affineILi32ELi864EEvPKhiPiS1_S2_iS2_iiE17s_query_seq_sdata;
	mad.lo.s32 	%r487, %r485, 27, %r486;
	ld.shared.u8 	%r488, [%r487+12];
	add.s32 	%r489, %r26, %r488;
	mov.u32 	%r490, _ZZ16sw_kernel_affineILi32ELi864EEvPKhiPiS1_S2_iS2_iiE17s_blosum62_matrix;
	add.s32 	%r491, %r490, %r489;
	ld.shared.s8 	%r941, [%r491];
$L__BB58_64:
	ld.param.u32 	%r907, [_Z16sw_kernel_affineILi32ELi864EEvPKhiPiS1_S2_iS2_ii_param_8];
	ld.param.u32 	%r879, [_Z16sw_kernel_affineILi32ELi864EEvPKhiPiS1_S2_iS2_ii_param_7];
	setp.eq.s32 	%p52, %r21, 13;
	max.s16 	%rs292, %rs54, %rs81;
	max.s16 	%rs293, %rs27, %rs292;
	cvt.s32.s16 	%r492, %rs293;
	add.s32 	%r493, %r941, %r492;
	max.s32 	%r494, %r493, 0;
	cvt.u16.u32 	%rs422, %r494;
	sub.s32 	%r495, %r83, %r879;
	sub.s32 	%r496, %r84, %r907;
	max.s32 	%r497, %r495, %r496;
	max.s32 	%r498, %r497, 0;
	cvt.u16.u32 	%rs449, %r498;
	cvt.s32.s16 	%r499, %rs26;
	sub.s32 	%r500, %r499, %r879;
	cvt.s32.s16 	%r501, %rs80;
	sub.s32 	%r502, %r501, %r907;
	max.s32 	%r503, %r500, %r502;
	max.s32 	%r504, %r503, 0;
	cvt.u16.u32 	%rs476, %r504;
	cvt.s32.s16 	%r88, %r494;
	cvt.s32.s16 	%r89, %r498;
	cvt.s32.s16 	%r505, %r504;
	max.s32 	%r506, %r89, %r505;
	max.s32 	%r507, %r88, %r506;
	max.s32 	%r956, %r956, %r507;
	mov.u16 	%rs409, %rs13;
	mov.u16 	%rs410, %rs14;
	mov.u16 	%rs411, %rs15;
	mov.u16 	%rs412, %rs16;
	mov.u16 	%rs413, %rs17;
	mov.u16 	%rs414, %rs18;
	mov.u16 	%rs415, %rs19;
	mov.u16 	%rs416, %rs20;
	mov.u16 	%rs417, %rs21;
	mov.u16 	%rs418, %rs22;
	mov.u16 	%rs419, %rs23;
	mov.u16 	%rs420, %rs24;
	mov.u16 	%rs421, %rs25;
	mov.u16 	%rs436, %rs40;
	mov.u16 	%rs437, %rs41;
	mov.u16 	%rs438, %rs42;
	mov.u16 	%rs439, %rs43;
	mov.u16 	%rs440, %rs44;
	mov.u16 	%rs441, %rs45;
	mov.u16 	%rs442, %rs46;
	mov.u16 	%rs443, %rs47;
	mov.u16 	%rs444, %rs48;
	mov.u16 	%rs445, %rs49;
	mov.u16 	%rs446, %rs50;
	mov.u16 	%rs447, %rs51;
	mov.u16 	%rs448, %rs52;
	mov.u16 	%rs461, %rs11;
	mov.u16 	%rs463, %rs67;
	mov.u16 	%rs464, %rs68;
	mov.u16 	%rs465, %rs69;
	mov.u16 	%rs466, %rs70;
	mov.u16 	%rs467, %rs71;
	mov.u16 	%rs468, %rs72;
	mov.u16 	%rs469, %rs73;
	mov.u16 	%rs470, %rs74;
	mov.u16 	%rs471, %rs75;
	mov.u16 	%rs472, %rs76;
	mov.u16 	%rs473, %rs77;
	mov.u16 	%rs474, %rs78;
	mov.u16 	%rs475, %rs79;
	@%p52 bra 	$L__BB58_107;
	mov.b32 	%r942, -4;
	@%p27 bra 	$L__BB58_67;
	mov.u32 	%r509, %tid.x;
	mov.u32 	%r510, _ZZ16sw_kernel_affineILi32ELi864EEvPKhiPiS1_S2_iS2_iiE17s_query_seq_sdata;
	mad.lo.s32 	%r511, %r509, 27, %r510;
	ld.shared.u8 	%r512, [%r511+13];
	add.s32 	%r513, %r26, %r512;
	mov.u32 	%r514, _ZZ16sw_kernel_affineILi32ELi864EEvPKhiPiS1_S2_iS2_iiE17s_blosum62_matrix;
	add.s32 	%r515, %r514, %r513;
	ld.shared.s8 	%r942, [%r515];
$L__BB58_67:
	ld.param.u32 	%r908, [_Z16sw_kernel_affineILi32ELi864EEvPKhiPiS1_S2_iS2_ii_param_8];
	ld.param.u32 	%r880, [_Z16sw_kernel_affineILi32ELi864EEvPKhiPiS1_S2_iS2_ii_param_7];
	setp.eq.s32 	%p54, %r21, 14;
	max.s16 	%rs294, %rs53, %rs80;
	max.s16 	%rs295, %rs26, %rs294;
	cvt.s32.s16 	%r516, %rs295;
	add.s32 	%r517, %r942, %r516;
	max.s32 	%r518, %r517, 0;
	cvt.u16.u32 	%rs421, %r518;
	sub.s32 	%r519, %r88, %r880;
	sub.s32 	%r520, %r89, %r908;
	max.s32 	%r521, %r519, %r520;
	max.s32 	%r522, %r521, 0;
	cvt.u16.u32 	%rs448, %r522;
	cvt.s32.s16 	%r523, %rs25;
	sub.s32 	%r524, %r523, %r880;
	cvt.s32.s16 	%r525, %rs79;
	sub.s32 	%r526, %r525, %r908;
	max.s32 	%r527, %r524, %r526;
	max.s32 	%r528, %r527, 0;
	cvt.u16.u32 	%rs475, %r528;
	cvt.s32.s16 	%r93, %r518;
	cvt.s32.s16 	%r94, %r522;
	cvt.s32.s16 	%r529, %r528;
	max.s32 	%r530, %r94, %r529;
	max.s32 	%r531, %r93, %r530;
	max.s32 	%r956, %r956, %r531;
	mov.u16 	%rs409, %rs13;
	mov.u16 	%rs410, %rs14;
	mov.u16 	%rs411, %rs15;
	mov.u16 	%rs412, %rs16;
	mov.u16 	%rs413, %rs17;
	mov.u16 	%rs414, %rs18;
	mov.u16 	%rs415, %rs19;
	mov.u16 	%rs416, %rs20;
	mov.u16 	%rs417, %rs21;
	mov.u16 	%rs418, %rs22;
	mov.u16 	%rs419, %rs23;
	mov.u16 	%rs420, %rs24;
	mov.u16 	%rs436, %rs40;
	mov.u16 	%rs437, %rs41;
	mov.u16 	%rs438, %rs42;
	mov.u16 	%rs439, %rs43;
	mov.u16 	%rs440, %rs44;
	mov.u16 	%rs441, %rs45;
	mov.u16 	%rs442, %rs46;
	mov.u16 	%rs443, %rs47;
	mov.u16 	%rs444, %rs48;
	mov.u16 	%rs445, %rs49;
	mov.u16 	%rs446, %rs50;
	mov.u16 	%rs447, %rs51;
	mov.u16 	%rs461, %rs11;
	mov.u16 	%rs463, %rs67;
	mov.u16 	%rs464, %rs68;
	mov.u16 	%rs465, %rs69;
	mov.u16 	%rs466, %rs70;
	mov.u16 	%rs467, %rs71;
	mov.u16 	%rs468, %rs72;
	mov.u16 	%rs469, %rs73;
	mov.u16 	%rs470, %rs74;
	mov.u16 	%rs471, %rs75;
	mov.u16 	%rs472, %rs76;
	mov.u16 	%rs473, %rs77;
	mov.u16 	%rs474, %rs78;
	@%p54 bra 	$L__BB58_107;
	mov.b32 	%r943, -4;
	@%p27 bra 	$L__BB58_70;
	mov.u32 	%r533, %tid.x;
	mov.u32 	%r534, _ZZ16sw_kernel_affineILi32ELi864EEvPKhiPiS1_S2_iS2_iiE17s_query_seq_sdata;
	mad.lo.s32 	%r535, %r533, 27, %r534;
	ld.shared.u8 	%r536, [%r535+14];
	add.s32 	%r537, %r26, %r536;
	mov.u32 	%r538, _ZZ16sw_kernel_affineILi32ELi864EEvPKhiPiS1_S2_iS2_iiE17s_blosum62_matrix;
	add.s32 	%r539, %r538, %r537;
	ld.shared.s8 	%r943, [%r539];
$L__BB58_70:
	ld.param.u32 	%r909, [_Z16sw_kernel_affineILi32ELi864EEvPKhiPiS1_S2_iS2_ii_param_8];
	ld.param.u32 	%r881, [_Z16sw_kernel_affineILi32ELi864EEvPKhiPiS1_S2_iS2_ii_param_7];
	setp.eq.s32 	%p56, %r21, 15;
	max.s16 	%rs296, %rs52, %rs79;
	max.s16 	%rs297, %rs25, %rs296;
	cvt.s32.s16 	%r540, %rs297;
	add.s32 	%r541, %r943, %r540;
	max.s32 	%r542, %r541, 0;
	cvt.u16.u32 	%rs420, %r542;
	sub.s32 	%r543, %r93, %r881;
	sub.s32 	%r544, %r94, %r909;
	max.s32 	%r545, %r543, %r544;
	max.s32 	%r546, %r545, 0;
	cvt.u16.u32 	%rs447, %r546;
	cvt.s32.s16 	%r547, %rs24;
	sub.s32 	%r548, %r547, %r881;
	cvt.s32.s16 	%r549, %rs78;
	sub.s32 	%r550, %r549, %r909;
	max.s32 	%r551, %r548, %r550;
	max.s32 	%r552, %r551, 0;
	cvt.u16.u32 	%rs474, %r552;
	cvt.s32.s16 	%r98, %r542;
	cvt.s32.s16 	%r99, %r546;
	cvt.s32.s16 	%r553, %r552;
	max.s32 	%r554, %r99, %r553;
	max.s32 	%r555, %r98, %r554;
	max.s32 	%r956, %r956, %r555;
	mov.u16 	%rs409, %rs13;
	mov.u16 	%rs410, %rs14;
	mov.u16 	%rs411, %rs15;
	mov.u16 	%rs412, %rs16;
	mov.u16 	%rs413, %rs17;
	mov.u16 	%rs414, %rs18;
	mov.u16 	%rs415, %rs19;
	mov.u16 	%rs416, %rs20;
	mov.u16 	%rs417, %rs21;
	mov.u16 	%rs418, %rs22;
	mov.u16 	%rs419, %rs23;
	mov.u16 	%rs436, %rs40;
	mov.u16 	%rs437, %rs41;
	mov.u16 	%rs438, %rs42;
	mov.u16 	%rs439, %rs43;
	mov.u16 	%rs440, %rs44;
	mov.u16 	%rs441, %rs45;
	mov.u16 	%rs442, %rs46;
	mov.u16 	%rs443, %rs47;
	mov.u16 	%rs444, %rs48;
	mov.u16 	%rs445, %rs49;
	mov.u16 	%rs446, %rs50;
	mov.u16 	%rs461, %rs11;
	mov.u16 	%rs463, %rs67;
	mov.u16 	%rs464, %rs68;
	mov.u16 	%rs465, %rs69;
	mov.u16 	%rs466, %rs70;
	mov.u16 	%rs467, %rs71;
	mov.u16 	%rs468, %rs72;
	mov.u16 	%rs469, %rs73;
	mov.u16 	%rs470, %rs74;
	mov.u16 	%rs471, %rs75;
	mov.u16 	%rs472, %rs76;
	mov.u16 	%rs473, %rs77;
	@%p56 bra 	$L__BB58_107;
	mov.b32 	%r944, -4;
	@%p27 bra 	$L__BB58_73;
	mov.u32 	%r557, %tid.x;
	mov.u32 	%r558, _ZZ16sw_kernel_affineILi32ELi864EEvPKhiPiS1_S2_iS2_iiE17s_query_seq_sdata;
	mad.lo.s32 	%r559, %r557, 27, %r558;
	ld.shared.u8 	%r560, [%r559+15];
	add.s32 	%r561, %r26, %r560;
	mov.u32 	%r562, _ZZ16sw_kernel_affineILi32ELi864EEvPKhiPiS1_S2_iS2_iiE17s_blosum62_matrix;
	add.s32 	%r563, %r562, %r561;
	ld.shared.s8 	%r944, [%r563];
$L__BB58_73:
	ld.param.u32 	%r910, [_Z16sw_kernel_affineILi32ELi864EEvPKhiPiS1_S2_iS2_ii_param_8];
	ld.param.u32 	%r882, [_Z16sw_kernel_affineILi32ELi864EEvPKhiPiS1_S2_iS2_ii_param_7];
	setp.eq.s32 	%p58, %r21, 16;
	max.s16 	%rs298, %rs51, %rs78;
	max.s16 	%rs299, %rs24, %rs298;
	cvt.s32.s16 	%r564, %rs299;
	add.s32 	%r565, %r944, %r564;
	max.s32 	%r566, %r565, 0;
	cvt.u16.u32 	%rs419, %r566;
	sub.s32 	%r567, %r98, %r882;
	sub.s32 	%r568, %r99, %r910;
	max.s32 	%r569, %r567, %r568;
	max.s32 	%r570, %r569, 0;
	cvt.u16.u32 	%rs446, %r570;
	cvt.s32.s16 	%r571, %rs23;
	sub.s32 	%r572, %r571, %r882;
	cvt.s32.s16 	%r573, %rs77;
	sub.s32 	%r574, %r573, %r910;
	max.s32 	%r575, %r572, %r574;
	max.s32 	%r576, %r575, 0;
	cvt.u16.u32 	%rs473, %r576;
	cvt.s32.s16 	%r103, %r566;
	cvt.s32.s16 	%r104, %r570;
	cvt.s32.s16 	%r577, %r576;
	max.s32 	%r578, %r104, %r577;
	max.s32 	%r579, %r103, %r578;
	max.s32 	%r956, %r956, %r579;
	mov.u16 	%rs409, %rs13;
	mov.u16 	%rs410, %rs14;
	mov.u16 	%rs411, %rs15;
	mov.u16 	%rs412, %rs16;
	mov.u16 	%rs413, %rs17;
	mov.u16 	%rs414, %rs18;
	mov.u16 	%rs415, %rs19;
	mov.u16 	%rs416, %rs20;
	mov.u16 	%rs417, %rs21;
	mov.u16 	%rs418, %rs22;
	mov.u16 	%rs436, %rs40;
	mov.u16 	%rs437, %rs41;
	mov.u16 	%rs438, %rs42;
	mov.u16 	%rs439, %rs43;
	mov.u16 	%rs440, %rs44;
	mov.u16 	%rs441, %rs45;
	mov.u16 	%rs442, %rs46;
	mov.u16 	%rs443, %rs47;
	mov.u16 	%rs444, %rs48;
	mov.u16 	%rs445, %rs49;
	mov.u16 	%rs461, %rs11;
	mov.u16 	%rs463, %rs67;
	mov.u16 	%rs464, %rs68;
	mov.u16 	%rs465, %rs69;
	mov.u16 	%rs466, %rs70;
	mov.u16 	%rs467, %rs71;
	mov.u16 	%rs468, %rs72;
	mov.u16 	%rs469, %rs73;
	mov.u16 	%rs470, %rs74;
	mov.u16 	%rs471, %rs75;
	mov.u16 	%rs472, %rs76;
	@%p58 bra 	$L__BB58_107;
	mov.b32 	%r945, -4;
	@%p27 bra 	$L__BB58_76;
	mov.u32 	%r581, %tid.x;
	mov.u32 	%r582, _ZZ16sw_kernel_affineILi32ELi864EEvPKhiPiS1_S2_iS2_iiE17s_query_seq_sdata;
	mad.lo.s32 	%r583, %r581, 27, %r582;
	ld.shared.u8 	%r584, [%r583+16];
	add.s32 	%r585, %r26, %r584;
	mov.u32 	%r586, _ZZ16sw_kernel_affineILi32ELi864EEvPKhiPiS1_S2_iS2_iiE17s_blosum62_matrix;
	add.s32 	%r587, %r586, %r585;
	ld.shared.s8 	%r945, [%r587];
$L__BB58_76:
	ld.param.u32 	%r911, [_Z16sw_kernel_affineILi32ELi864EEvPKhiPiS1_S2_iS2_ii_param_8];
	ld.param.u32 	%r883, [_Z16sw_kernel_affineILi32ELi864EEvPKhiPiS1_S2_iS2_ii_param_7];
	setp.eq.s32 	%p60, %r21, 17;
	max.s16 	%rs300, %rs50, %rs77;
	max.s16 	%rs301, %rs23, %rs300;
	cvt.s32.s16 	%r588, %rs301;
	add.s32 	%r589, %r945, %r588;
	max.s32 	%r590, %r589, 0;
	cvt.u16.u32 	%rs418, %r590;
	sub.s32 	%r591, %r103, %r883;
	sub.s32 	%r592, %r104, %r911;
	max.s32 	%r593, %r591, %r592;
	max.s32 	%r594, %r593, 0;
	cvt.u16.u32 	%rs445, %r594;
	cvt.s32.s16 	%r595, %rs22;
	sub.s32 	%r596, %r595, %r883;
	cvt.s32.s16 	%r597, %rs76;
	sub.s32 	%r598, %r597, %r911;
	max.s32 	%r599, %r596, %r598;
	max.s32 	%r600, %r599, 0;
	cvt.u16.u32 	%rs472, %r600;
	cvt.s32.s16 	%r108, %r590;
	cvt.s32.s16 	%r109, %r594;
	cvt.s32.s16 	%r601, %r600;
	max.s32 	%r602, %r109, %r601;
	max.s32 	%r603, %r108, %r602;
	max.s32 	%r956, %r956, %r603;
	mov.u16 	%rs409, %rs13;
	mov.u16 	%rs410, %rs14;
	mov.u16 	%rs411, %rs15;
	mov.u16 	%rs412, %rs16;
	mov.u16 	%rs413, %rs17;
	mov.u16 	%rs414, %rs18;
	mov.u16 	%rs415, %rs19;
	mov.u16 	%rs416, %rs20;
	mov.u16 	%rs417, %rs21;
	mov.u16 	%rs436, %rs40;
	mov.u16 	%rs437, %rs41;
	mov.u16 	%rs438, %rs42;
	mov.u16 	%rs439, %rs43;
	mov.u16 	%rs440, %rs44;
	mov.u16 	%rs441, %rs45;
	mov.u16 	%rs442, %rs46;
	mov.u16 	%rs443, %rs47;
	mov.u16 	%rs444, %rs48;
	mov.u16 	%rs461, %rs11;
	mov.u16 	%rs463, %rs67;
	mov.u16 	%rs464, %rs68;
	mov.u16 	%rs465, %rs69;
	mov.u16 	%rs466, %rs70;
	mov.u16 	%rs467, %rs71;
	mov.u16 	%rs468, %rs72;
	mov.u16 	%rs469, %rs73;
	mov.u16 	%rs470, %rs74;
	mov.u16 	%rs471, %rs75;
	@%p60 bra 	$L__BB58_107;
	mov.b32 	%r946, -4;
	@%p27 bra 	$L__BB58_79;
	mov.u32 	%r605, %tid.x;
	mov.u32 	%r606, _ZZ16sw_kernel_affineILi32ELi864EEvPKhiPiS1_S2_iS2_iiE17s_query_seq_sdata;
	mad.lo.s32 	%r607, %r605, 27, %r606;
	ld.shared.u8 	%r608, [%r607+17];
	add.s32 	%r609, %r26, %r608;
	mov.u32 	%r610, _ZZ16sw_kernel_affineILi32ELi864EEvPKhiPiS1_S2_iS2_iiE17s_blosum62_matrix;
	add.s32 	%r611, %r610, %r609;
	ld.shared.s8 	%r946, [%r611];
$L__BB58_79:
	ld.param.u32 	%r912, [_Z16sw_kernel_affineILi32ELi864EEvPKhiPiS1_S2_iS2_ii_param_8];
	ld.param.u32 	%r884, [_Z16sw_kernel_affineILi32ELi864EEvPKhiPiS1_S2_iS2_ii_param_7];
	setp.eq.s32 	%p62, %r21, 18;
	max.s16 	%rs302, %rs49, %rs76;
	max.s16 	%rs303, %rs22, %rs302;
	cvt.s32.s16 	%r612, %rs303;
	add.s32 	%r613, %r946, %r612;
	max.s32 	%r614, %r613, 0;
	cvt.u16.u32 	%rs417, %r614;
	sub.s32 	%r615, %r108, %r884;
	sub.s32 	%r616, %r109, %r912;
	max.s32 	%r617, %r615, %r616;
	max.s32 	%r618, %r617, 0;
	cvt.u16.u32 	%rs444, %r618;
	cvt.s32.s16 	%r619, %rs21;
	sub.s32 	%r620, %r619, %r884;
	cvt.s32.s16 	%r621, %rs75;
	sub.s32 	%r622, %r621, %r912;
	max.s32 	%r623, %r620, %r622;
	max.s32 	%r624, %r623, 0;
	cvt.u16.u32 	%rs471, %r624;
	cvt.s32.s16 	%r113, %r614;
	cvt.s32.s16 	%r114, %r618;
	cvt.s32.s16 	%r625, %r624;
	max.s32 	%r626, %r114, %r625;
	max.s32 	%r627, %r113, %r626;
	max.s32 	%r956, %r956, %r627;
	mov.u16 	%rs409, %rs13;
	mov.u16 	%rs410, %rs14;
	mov.u16 	%rs411, %rs15;
	mov.u16 	%rs412, %rs16;
	mov.u16 	%rs413, %rs17;
	mov.u16 	%rs414, %rs18;
	mov.u16 	%rs415, %rs19;
	mov.u16 	%rs416, %rs20;
	mov.u16 	%rs436, %rs40;
	mov.u16 	%rs437, %rs41;
	mov.u16 	%rs438, %rs42;
	mov.u16 	%rs439, %rs43;
	mov.u16 	%rs440, %rs44;
	mov.u16 	%rs441, %rs45;
	mov.u16 	%rs442, %rs46;
	mov.u16 	%rs443, %rs47;
	mov.u16 	%rs461, %rs11;
	mov.u16 	%rs463, %rs67;
	mov.u16 	%rs464, %rs68;
	mov.u16 	%rs465, %rs69;
	mov.u16 	%rs466, %rs70;
	mov.u16 	%rs467, %rs71;
	mov.u16 	%rs468, %rs72;
	mov.u16 	%rs469, %rs73;
	mov.u16 	%rs470, %rs74;
	@%p62 bra 	$L__BB58_107;
	mov.b32 	%r947, -4;
	@%p27 bra 	$L__BB58_82;
	mov.u32 	%r629, %tid.x;
	mov.u32 	%r630, _ZZ16sw_kernel_affineILi32ELi864EEvPKhiPiS1_S2_iS2_iiE17s_query_seq_sdata;
	mad.lo.s32 	%r631, %r629, 27, %r630;
	ld.shared.u8 	%r632, [%r631+18];
	add.s32 	%r633, %r26, %r632;
	mov.u32 	%r634, _ZZ16sw_kernel_affineILi32ELi864EEvPKhiPiS1_S2_iS2_iiE17s_blosum62_matrix;
	add.s32 	%r635, %r634, %r633;
	ld.shared.s8 	%r947, [%r635];
$L__BB58_82:
	ld.param.u32 	%r913, [_Z16sw_kernel_affineILi32ELi864EEvPKhiPiS1_S2_iS2_ii_param_8];
	ld.param.u32 	%r885, [_Z16sw_kernel_affineILi32ELi864EEvPKhiPiS1_S2_iS2_ii_param_7];
	setp.eq.s32 	%p64, %r21, 19;
	max.s16 	%rs304, %rs48, %rs75;
	max.s16 	%rs305, %rs21, %rs304;
	cvt.s32.s16 	%r636, %rs305;
	add.s32 	%r637, %r947, %r636;
	max.s32 	%r638, %r637, 0;
	cvt.u16.u32 	%rs416, %r638;
	sub.s32 	%r639, %r113, %r885;
	sub.s32 	%r640, %r114, %r913;
	max.s32 	%r641, %r639, %r640;
	max.s32 	%r642, %r641, 0;
	cvt.u16.u32 	%rs443, %r642;
	cvt.s32.s16 	%r643, %rs20;
	sub.s32 	%r644, %r643, %r885;
	cvt.s32.s16 	%r645, %rs74;
	sub.s32 	%r646, %r645, %r913;
	max.s32 	%r647, %r644, %r646;
	max.s32 	%r648, %r647, 0;
	cvt.u16.u32 	%rs470, %r648;
	cvt.s32.s16 	%r118, %r638;
	cvt.s32.s16 	%r119, %r642;
	cvt.s32.s16 	%r649, %r648;
	max.s32 	%r650, %r119, %r649;
	max.s32 	%r651, %r118, %r650;
	max.s32 	%r956, %r956, %r651;
	mov.u16 	%rs409, %rs13;
	mov.u16 	%rs410, %rs14;
	mov.u16 	%rs411, %rs15;
	mov.u16 	%rs412, %rs16;
	mov.u16 	%rs413, %rs17;
	mov.u16 	%rs414, %rs18;
	mov.u16 	%rs415, %rs19;
	mov.u16 	%rs436, %rs40;
	mov.u16 	%rs437, %rs41;
	mov.u16 	%rs438, %rs42;
	mov.u16 	%rs439, %rs43;
	mov.u16 	%rs440, %rs44;
	mov.u16 	%rs441, %rs45;
	mov.u16 	%rs442, %rs46;
	mov.u16 	%rs461, %rs11;
	mov.u16 	%rs463, %rs67;
	mov.u16 	%rs464, %rs68;
	mov.u16 	%rs465, %rs69;
	mov.u16 	%rs466, %rs70;
	mov.u16 	%rs467, %rs71;
	mov.u16 	%rs468, %rs72;
	mov.u16 	%rs469, %rs73;
	@%p64 bra 	$L__BB58_107;
	mov.b32 	%r948, -4;
	@%p27 bra 	$L__BB58_85;
	mov.u32 	%r653, %tid.x;
	mov.u32 	%r654, _ZZ16sw_kernel_affineILi32ELi864EEvPKhiPiS1_S2_iS2_iiE17s_query_seq_sdata;
	mad.lo.s32 	%r655, %r653, 27, %r654;
	ld.shared.u8 	%r656, [%r655+19];
	add.s32 	%r657, %r26, %r656;
	mov.u32 	%r658, _ZZ16sw_kernel_affineILi32ELi864EEvPKhiPiS1_S2_iS2_iiE17s_blosum62_matrix;
	add.s32 	%r659, %r658, %r657;
	ld.shared.s8 	%r948, [%r659];
$L__BB58_85:
	ld.param.u32 	%r914, [_Z16sw_kernel_affineILi32ELi864EEvPKhiPiS1_S2_iS2_ii_param_8];
	ld.param.u32 	%r886, [_Z16sw_kernel_affineILi32ELi864EEvPKhiPiS1_S2_iS2_ii_param_7];
	setp.eq.s32 	%p66, %r21, 20;
	max.s16 	%rs306, %rs47, %rs74;
	max.s16 	%rs307, %rs20, %rs306;
	cvt.s32.s16 	%r660, %rs307;
	add.s32 	%r661, %r948, %r660;
	max.s32 	%r662, %r661, 0;
	cvt.u16.u32 	%rs415, %r662;
	sub.s32 	%r663, %r118, %r886;
	sub.s32 	%r664, %r119, %r914;
	max.s32 	%r665, %r663, %r664;
	max.s32 	%r666, %r665, 0;
	cvt.u16.u32 	%rs442, %r666;
	cvt.s32.s16 	%r667, %rs19;
	sub.s32 	%r668, %r667, %r886;
	cvt.s32.s16 	%r669, %rs73;
	sub.s32 	%r670, %r669, %r914;
	max.s32 	%r671, %r668, %r670;
	max.s32 	%r672, %r671, 0;
	cvt.u16.u32 	%rs469, %r672;
	cvt.s32.s16 	%r123, %r662;
	cvt.s32.s16 	%r124, %r666;
	cvt.s32.s16 	%r673, %r672;
	max.s32 	%r674, %r124, %r673;
	max.s32 	%r675, %r123, %r674;
	max.s32 	%r956, %r956, %r675;
	mov.u16 	%rs409, %rs13;
	mov.u16 	%rs410, %rs14;
	mov.u16 	%rs411, %rs15;
	mov.u16 	%rs412, %rs16;
	mov.u16 	%rs413, %rs17;
	mov.u16 	%rs414, %rs18;
	mov.u16 	%rs436, %rs40;
	mov.u16 	%rs437, %rs41;
	mov.u16 	%rs438, %rs42;
	mov.u16 	%rs439, %rs43;
	mov.u16 	%rs440, %rs44;
	mov.u16 	%rs441, %rs45;
	mov.u16 	%rs461, %rs11;
	mov.u16 	%rs463, %rs67;
	mov.u16 	%rs464, %rs68;
	mov.u16 	%rs465, %rs69;
	mov.u16 	%rs466, %rs70;
	mov.u16 	%rs467, %rs71;
	mov.u16 	%rs468, %rs72;
	@%p66 bra 	$L__BB58_107;
	mov.b32 	%r949, -4;
	@%p27 bra 	$L__BB58_88;
	mov.u32 	%r677, %tid.x;
	mov.u32 	%r678, _ZZ16sw_kernel_affineILi32ELi864EEvPKhiPiS1_S2_iS2_iiE17s_query_seq_sdata;
	mad.lo.s32 	%r679, %r677, 27, %r678;
	ld.shared.u8 	%r680, [%r679+20];
	add.s32 	%r681, %r26, %r680;
	mov.u32 	%r682, _ZZ16sw_kernel_affineILi32ELi864EEvPKhiPiS1_S2_iS2_iiE17s_blosum62_matrix;
	add.s32 	%r683, %r682, %r681;
	ld.shared.s8 	%r949, [%r683];
$L__BB58_88:
	ld.param.u32 	%r915, [_Z16sw_kernel_affineILi32ELi864EEvPKhiPiS1_S2_iS2_ii_param_8];
	ld.param.u32 	%r887, [_Z16sw_kernel_affineILi32ELi864EEvPKhiPiS1_S2_iS2_ii_param_7];
	setp.eq.s32 	%p68, %r21, 21;
	max.s16 	%rs308, %rs46, %rs73;
	max.s16 	%rs309, %rs19, %rs308;
	cvt.s32.s16 	%r684, %rs309;
	add.s32 	%r685, %r949, %r684;
	max.s32 	%r686, %r685, 0;
	cvt.u16.u32 	%rs414, %r686;
	sub.s32 	%r687, %r123, %r887;
	sub.s32 	%r688, %r124, %r915;
	max.s32 	%r689, %r687, %r688;
	max.s32 	%r690, %r689, 0;
	cvt.u16.u32 	%rs441, %r690;
	cvt.s32.s16 	%r691, %rs18;
	sub.s32 	%r692, %r691, %r887;
	cvt.s32.s16 	%r693, %rs72;
	sub.s32 	%r694, %r693, %r915;
	max.s32 	%r695, %r692, %r694;
	max.s32 	%r696, %r695, 0;
	cvt.u16.u32 	%rs468, %r696;
	cvt.s32.s16 	%r128, %r686;
	cvt.s32.s16 	%r129, %r690;
	cvt.s32.s16 	%r697, %r696;
	max.s32 	%r698, %r129, %r697;
	max.s32 	%r699, %r128, %r698;
	max.s32 	%r956, %r956, %r699;
	mov.u16 	%rs409, %rs13;
	mov.u16 	%rs410, %rs14;
	mov.u16 	%rs411, %rs15;
	mov.u16 	%rs412, %rs16;
	mov.u16 	%rs413, %rs17;
	mov.u16 	%rs436, %rs40;
	mov.u16 	%rs437, %rs41;
	mov.u16 	%rs438, %rs42;
	mov.u16 	%rs439, %rs43;
	mov.u16 	%rs440, %rs44;
	mov.u16 	%rs461, %rs11;
	mov.u16 	%rs463, %rs67;
	mov.u16 	%rs464, %rs68;
	mov.u16 	%rs465, %rs69;
	mov.u16 	%rs466, %rs70;
	mov.u16 	%rs467, %rs71;
	@%p68 bra 	$L__BB58_107;
	mov.b32 	%r950, -4;
	@%p27 bra 	$L__BB58_91;
	mov.u32 	%r701, %tid.x;
	mov.u32 	%r702, _ZZ16sw_kernel_affineILi32ELi864EEvPKhiPiS1_S2_iS2_iiE17s_query_seq_sdata;
	mad.lo.s32 	%r703, %r701, 27, %r702;
	ld.shared.u8 	%r704, [%r703+21];
	add.s32 	%r705, %r26, %r704;
	mov.u32 	%r706, _ZZ16sw_kernel_affineILi32ELi864EEvPKhiPiS1_S2_iS2_iiE17s_blosum62_matrix;
	add.s32 	%r707, %r706, %r705;
	ld.shared.s8 	%r950, [%r707];
$L__BB58_91:
	ld.param.u32 	%r916, [_Z16sw_kernel_affineILi32ELi864EEvPKhiPiS1_S2_iS2_ii_param_8];
	ld.param.u32 	%r888, [_Z16sw_kernel_affineILi32ELi864EEvPKhiPiS1_S2_iS2_ii_param_7];
	setp.eq.s32 	%p70, %r21, 22;
	max.s16 	%rs310, %rs45, %rs72;
	max.s16 	%rs311, %rs18, %rs310;
	cvt.s32.s16 	%r708, %rs311;
	add.s32 	%r709, %r950, %r708;
	max.s32 	%r710, %r709, 0;
	cvt.u16.u32 	%rs413, %r710;
	sub.s32 	%r711, %r128, %r888;
	sub.s32 	%r712, %r129, %r916;
	max.s32 	%r713, %r711, %r712;
	max.s32 	%r714, %r713, 0;
	cvt.u16.u32 	%rs440, %r714;
	cvt.s32.s16 	%r715, %rs17;
	sub.s32 	%r716, %r715, %r888;
	cvt.s32.s16 	%r717, %rs71;
	sub.s32 	%r718, %r717, %r916;
	max.s32 	%r719, %r716, %r718;
	max.s32 	%r720, %r719, 0;
	cvt.u16.u32 	%rs467, %r720;
	cvt.s32.s16 	%r133, %r710;
	cvt.s32.s16 	%r134, %r714;
	cvt.s32.s16 	%r721, %r720;
	max.s32 	%r722, %r134, %r721;
	max.s32 	%r723, %r133, %r722;
	max.s32 	%r956, %r956, %r723;
	mov.u16 	%rs409, %rs13;
	mov.u16 	%rs410, %rs14;
	mov.u16 	%rs411, %rs15;
	mov.u16 	%rs412, %rs16;
	mov.u16 	%rs436, %rs40;
	mov.u16 	%rs437, %rs41;
	mov.u16 	%rs438, %rs42;
	mov.u16 	%rs439, %rs43;
	mov.u16 	%rs461, %rs11;
	mov.u16 	%rs463, %rs67;
	mov.u16 	%rs464, %rs68;
	mov.u16 	%rs465, %rs69;
	mov.u16 	%rs466, %rs70;
	@%p70 bra 	$L__BB58_107;
	mov.b32 	%r951, -4;
	@%p27 bra 	$L__BB58_94;
	mov.u32 	%r725, %tid.x;
	mov.u32 	%r726, _ZZ16sw_kernel_affineILi32ELi864EEvPKhiPiS1_S2_iS2_iiE17s_query_seq_sdata;
	mad.lo.s32 	%r727, %r725, 27, %r726;
	ld.shared.u8 	%r728, [%r727+22];
	add.s32 	%r729, %r26, %r728;
	mov.u32 	%r730, _ZZ16sw_kernel_affineILi32ELi864EEvPKhiPiS1_S2_iS2_iiE17s_blosum62_matrix;
	add.s32 	%r731, %r730, %r729;
	ld.shared.s8 	%r951, [%r731];
$L__BB58_94:
	ld.param.u32 	%r917, [_Z16sw_kernel_affineILi32ELi864EEvPKhiPiS1_S2_iS2_ii_param_8];
	ld.param.u32 	%r889, [_Z16sw_kernel_affineILi32ELi864EEvPKhiPiS1_S2_iS2_ii_param_7];
	setp.eq.s32 	%p72, %r21, 23;
	max.s16 	%rs312, %rs44, %rs71;
	max.s16 	%rs313, %rs17, %rs312;
	cvt.s32.s16 	%r732, %rs313;
	add.s32 	%r733, %r951, %r732;
	max.s32 	%r734, %r733, 0;
	cvt.u16.u32 	%rs412, %r734;
	sub.s32 	%r735, %r133, %r889;
	sub.s32 	%r736, %r134, %r917;
	max.s32 	%r737, %r735, %r736;
	max.s32 	%r738, %r737, 0;
	cvt.u16.u32 	%rs439, %r738;
	cvt.s32.s16 	%r739, %rs16;
	sub.s32 	%r740, %r739, %r889;
	cvt.s32.s16 	%r741, %rs70;
	sub.s32 	%r742, %r741, %r917;
	max.s32 	%r743, %r740, %r742;
	max.s32 	%r744, %r743, 0;
	cvt.u16.u32 	%rs466, %r744;
	cvt.s32.s16 	%r138, %r734;
	cvt.s32.s16 	%r139, %r738;
	cvt.s32.s16 	%r745, %r744;
	max.s32 	%r746, %r139, %r745;
	max.s32 	%r747, %r138, %r746;
	max.s32 	%r956, %r956, %r747;
	mov.u16 	%rs409, %rs13;
	mov.u16 	%rs410, %rs14;
	mov.u16 	%rs411, %rs15;
	mov.u16 	%rs436, %rs40;
	mov.u16 	%rs437, %rs41;
	mov.u16 	%rs438, %rs42;
	mov.u16 	%rs461, %rs11;
	mov.u16 	%rs463, %rs67;
	mov.u16 	%rs464, %rs68;
	mov.u16 	%rs465, %rs69;
	@%p72 bra 	$L__BB58_107;
	mov.b32 	%r952, -4;
	@%p27 bra 	$L__BB58_97;
	mov.u32 	%r749, %tid.x;
	mov.u32 	%r750, _ZZ16sw_kernel_affineILi32ELi864EEvPKhiPiS1_S2_iS2_iiE17s_query_seq_sdata;
	mad.lo.s32 	%r751, %r749, 27, %r750;
	ld.shared.u8 	%r752, [%r751+23];
	add.s32 	%r753, %r26, %r752;
	mov.u32 	%r754, _ZZ16sw_kernel_affineILi32ELi864EEvPKhiPiS1_S2_iS2_iiE17s_blosum62_matrix;
	add.s32 	%r755, %r754, %r753;
	ld.shared.s8 	%r952, [%r755];
$L__BB58_97:
	ld.param.u32 	%r918, [_Z16sw_kernel_affineILi32ELi864EEvPKhiPiS1_S2_iS2_ii_param_8];
	ld.param.u32 	%r890, [_Z16sw_kernel_affineILi32ELi864EEvPKhiPiS1_S2_iS2_ii_param_7];
	setp.eq.s32 	%p74, %r21, 24;
	max.s16 	%rs314, %rs43, %rs70;
	max.s16 	%rs315, %rs16, %rs314;
	cvt.s32.s16 	%r756, %rs315;
	add.s32 	%r757, %r952, %r756;
	max.s32 	%r758, %r757, 0;
	cvt.u16.u32 	%rs411, %r758;
	sub.s32 	%r759, %r138, %r890;
	sub.s32 	%r760, %r139, %r918;
	max.s32 	%r761, %r759, %r760;
	max.s32 	%r762, %r761, 0;
	cvt.u16.u32 	%rs438, %r762;
	cvt.s32.s16 	%r763, %rs15;
	sub.s32 	%r764, %r763, %r890;
	cvt.s32.s16 	%r765, %rs69;
	sub.s32 	%r766, %r765, %r918;
	max.s32 	%r767, %r764, %r766;
	max.s32 	%r768, %r767, 0;
	cvt.u16.u32 	%rs465, %r768;
	cvt.s32.s16 	%r143, %r758;
	cvt.s32.s16 	%r144, %r762;
	cvt.s32.s16 	%r769, %r768;
	max.s32 	%r770, %r144, %r769;
	max.s32 	%r771, %r143, %r770;
	max.s32 	%r956, %r956, %r771;
	mov.u16 	%rs409, %rs13;
	mov.u16 	%rs410, %rs14;
	mov.u16 	%rs436, %rs40;
	mov.u16 	%rs437, %rs41;
	mov.u16 	%rs461, %rs11;
	mov.u16 	%rs463, %rs67;
	mov.u16 	%rs464, %rs68;
	@%p74 bra 	$L__BB58_107;
	mov.b32 	%r953, -4;
	@%p27 bra 	$L__BB58_100;
	mov.u32 	%r773, %tid.x;
	mov.u32 	%r774, _ZZ16sw_kernel_affineILi32ELi864EEvPKhiPiS1_S2_iS2_iiE17s_query_seq_sdata;
	mad.lo.s32 	%r775, %r773, 27, %r774;
	ld.shared.u8 	%r776, [%r775+24];
	add.s32 	%r777, %r26, %r776;
	mov.u32 	%r778, _ZZ16sw_kernel_affineILi32ELi864EEvPKhiPiS1_S2_iS2_iiE17s_blosum62_matrix;
	add.s32 	%r779, %r778, %r777;
	ld.shared.s8 	%r953, [%r779];
$L__BB58_100:
	ld.param.u32 	%r919, [_Z16sw_kernel_affineILi32ELi864EEvPKhiPiS1_S2_iS2_ii_param_8];
	ld.param.u32 	%r891, [_Z16sw_kernel_affineILi32ELi864EEvPKhiPiS1_S2_iS2_ii_param_7];
	setp.eq.s32 	%p76, %r21, 25;
	max.s16 	%rs316, %rs42, %rs69;
	max.s16 	%rs317, %rs15, %rs316;
	cvt.s32.s16 	%r780, %rs317;
	add.s32 	%r781, %r953, %r780;
	max.s32 	%r782, %r781, 0;
	cvt.u16.u32 	%rs410, %r782;
	sub.s32 	%r783, %r143, %r891;
	sub.s32 	%r784, %r144, %r919;
	max.s32 	%r785, %r783, %r784;
	max.s32 	%r786, %r785, 0;
	cvt.u16.u32 	%rs437, %r786;
	cvt.s32.s16 	%r787, %rs14;
	sub.s32 	%r788, %r787, %r891;
	cvt.s32.s16 	%r789, %rs68;
	sub.s32 	%r790, %r789, %r919;
	max.s32 	%r791, %r788, %r790;
	max.s32 	%r792, %r791, 0;
	cvt.u16.u32 	%rs464, %r792;
	cvt.s32.s16 	%r148, %r782;
	cvt.s32.s16 	%r149, %r786;
	cvt.s32.s16 	%r793, %r792;
	max.s32 	%r794, %r149, %r793;
	max.s32 	%r795, %r148, %r794;
	max.s32 	%r956, %r956, %r795;
	mov.u16 	%rs409, %rs13;
	mov.u16 	%rs436, %rs40;
	mov.u16 	%rs461, %rs11;
	mov.u16 	%rs463, %rs67;
	@%p76 bra 	$L__BB58_107;
	mov.b32 	%r954, -4;
	@%p27 bra 	$L__BB58_103;
	mov.u32 	%r797, %tid.x;
	mov.u32 	%r798, _ZZ16sw_kernel_affineILi32ELi864EEvPKhiPiS1_S2_iS2_iiE17s_query_seq_sdata;
	mad.lo.s32 	%r799, %r797, 27, %r798;
	ld.shared.u8 	%r800, [%r799+25];
	add.s32 	%r801, %r26, %r800;
	mov.u32 	%r802, _ZZ16sw_kernel_affineILi32ELi864EEvPKhiPiS1_S2_iS2_iiE17s_blosum62_matrix;
	add.s32 	%r803, %r802, %r801;
	ld.shared.s8 	%r954, [%r803];
$L__BB58_103:
	ld.param.u32 	%r920, [_Z16sw_kernel_affineILi32ELi864EEvPKhiPiS1_S2_iS2_ii_param_8];
	ld.param.u32 	%r892, [_Z16sw_kernel_affineILi32ELi864EEvPKhiPiS1_S2_iS2_ii_param_7];
	setp.eq.s32 	%p78, %r21, 26;
	max.s16 	%rs318, %rs41, %rs68;
	max.s16 	%rs319, %rs14, %rs318;
	cvt.s32.s16 	%r804, %rs319;
	add.s32 	%r805, %r954, %r804;
	max.s32 	%r806, %r805, 0;
	cvt.u16.u32 	%rs409, %r806;
	sub.s32 	%r807, %r148, %r892;
	sub.s32 	%r808, %r149, %r920;
	max.s32 	%r809, %r807, %r808;
	max.s32 	%r810, %r809, 0;
	cvt.u16.u32 	%rs436, %r810;
	cvt.s32.s16 	%r811, %rs13;
	sub.s32 	%r812, %r811, %r892;
	cvt.s32.s16 	%r813, %rs67;
	sub.s32 	%r814, %r813, %r920;
	max.s32 	%r815, %r812, %r814;
	max.s32 	%r816, %r815, 0;
	cvt.u16.u32 	%rs463, %r816;
	cvt.s32.s16 	%r153, %r806;
	cvt.s32.s16 	%r154, %r810;
	cvt.s32.s16 	%r817, %r816;
	max.s32 	%r818, %r154, %r817;
	max.s32 	%r819, %r153, %r818;
	max.s32 	%r956, %r956, %r819;
	mov.u16 	%rs461, %rs11;
	@%p78 bra 	$L__BB58_107;
	mov.b32 	%r955, -4;
	@%p27 bra 	$L__BB58_106;
	mov.u32 	%r821, %tid.x;
	mov.u32 	%r822, _ZZ16sw_kernel_affineILi32ELi864EEvPKhiPiS1_S2_iS2_iiE17s_query_seq_sdata;
	mad.lo.s32 	%r823, %r821, 27, %r822;
	ld.shared.u8 	%r824, [%r823+26];
	add.s32 	%r825, %r26, %r824;
	mov.u32 	%r826, _ZZ16sw_kernel_affineILi32ELi864EEvPKhiPiS1_S2_iS2_iiE17s_blosum62_matrix;
	add.s32 	%r827, %r826, %r825;
	ld.shared.s8 	%r955, [%r827];
$L__BB58_106:
	ld.param.u32 	%r921, [_Z16sw_kernel_affineILi32ELi864EEvPKhiPiS1_S2_iS2_ii_param_8];
	ld.param.u32 	%r893, [_Z16sw_kernel_affineILi32ELi864EEvPKhiPiS1_S2_iS2_ii_param_7];
	max.s16 	%rs320, %rs40, %rs67;
	max.s16 	%rs321, %rs13, %rs320;
	cvt.s32.s16 	%r828, %rs321;
	add.s32 	%r829, %r955, %r828;
	max.s32 	%r830, %r829, 0;
	cvt.u16.u32 	%rs174, %r830;
	sub.s32 	%r831, %r153, %r893;
	sub.s32 	%r832, %r154, %r921;
	max.s32 	%r833, %r831, %r832;
	max.s32 	%r834, %r833, 0;
	cvt.u16.u32 	%rs435, %r834;
	cvt.s32.s16 	%r835, %rs408;
	sub.s32 	%r836, %r835, %r893;
	cvt.s32.s16 	%r837, %rs462;
	sub.s32 	%r838, %r837, %r921;
	max.s32 	%r839, %r836, %r838;
	max.s32 	%r840, %r839, 0;
	cvt.u16.u32 	%rs462, %r840;
	cvt.s32.s16 	%r841, %r830;
	cvt.s32.s16 	%r842, %r834;
	cvt.s32.s16 	%r843, %r840;
	max.s32 	%r844, %r842, %r843;
	max.s32 	%r845, %r841, %r844;
	max.s32 	%r956, %r956, %r845;
	mov.u16 	%rs408, %rs174;
	mov.u16 	%rs461, %rs11;
$L__BB58_107:
	add.s32 	%r927, %r927, 1;
	add.s64 	%rd46, %rd46, 1;
	setp.ne.s32 	%p80, %r927, -1;
	@%p80 bra 	$L__BB58_25;
$L__BB58_108:
	mov.u32 	%r162, %tid.x;
	shl.b32 	%r846, %r162, 2;
	mov.u32 	%r847, _ZZ16sw_kernel_affineILi32ELi864EEvPKhiPiS1_S2_iS2_iiE17s_reduction_array;
	add.s32 	%r163, %r847, %r846;
	st.shared.u32 	[%r163], %r956;
	bar.warp.sync 	-1;
	setp.gt.u32 	%p81, %r162, 15;
	@%p81 bra 	$L__BB58_110;
	ld.shared.u32 	%r848, [%r163];
	ld.shared.u32 	%r849, [%r163+64];
	max.s32 	%r850, %r848, %r849;
	st.shared.u32 	[%r163], %r850;
$L__BB58_110:
	bar.warp.sync 	-1;
	setp.gt.u32 	%p82, %r162, 7;
	@%p82 bra 	$L__BB58_112;
	ld.shared.u32 	%r851, [%r163];
	ld.shared.u32 	%r852, [%r163+32];
	max.s32 	%r853, %r851, %r852;
	st.shared.u32 	[%r163], %r853;
$L__BB58_112:
	bar.warp.sync 	-1;
	setp.gt.u32 	%p83, %r162, 3;
	@%p83 bra 	$L__BB58_114;
	ld.shared.u32 	%r854, [%r163];
	ld.shared.u32 	%r855, [%r163+16];
	max.s32 	%r856, %r854, %r855;
	st.shared.u32 	[%r163], %r856;
$L__BB58_114:
	bar.warp.sync 	-1;
	setp.gt.u32 	%p84, %r162, 1;
	@%p84 bra 	$L__BB58_116;
	ld.shared.u32 	%r857, [%r163];
	ld.shared.u32 	%r858, [%r163+8];
	max.s32 	%r859, %r857, %r858;
	st.shared.u32 	[%r163], %r859;
$L__BB58_116:
	bar.warp.sync 	-1;
	setp.ne.s32 	%p85, %r162, 0;
	@%p85 bra 	$L__BB58_118;
	ld.shared.u32 	%r860, [%r163];
	ld.shared.u32 	%r861, [_ZZ16sw_kernel_affineILi32ELi864EEvPKhiPiS1_S2_iS2_iiE17s_reduction_array+4];
	max.s32 	%r862, %r860, %r861;
	st.shared.u32 	[%r163], %r862;
$L__BB58_118:
	setp.ne.s32 	%p86, %r162, 0;
	bar.warp.sync 	-1;
	@%p86 bra 	$L__BB58_120;
	ld.param.u64 	%rd42, [_Z16sw_kernel_affineILi32ELi864EEvPKhiPiS1_S2_iS2_ii_param_6];
	mov.u32 	%r863, %ctaid.x;
	ld.shared.u32 	%r864, [_ZZ16sw_kernel_affineILi32ELi864EEvPKhiPiS1_S2_iS2_iiE17s_reduction_array];
	cvta.to.global.u64 	%rd37, %rd42;
	mul.wide.u32 	%rd38, %r863, 4;
	add.s64 	%rd39, %rd37, %rd38;
	st.global.u32 	[%rd39], %r864;
$L__BB58_120:
	bar.sync 	0;
$L__BB58_121:
	ret;

}
	// .globl	_Z16sw_kernel_affineILi32ELi896EEvPKhiPiS1_S2_iS2_ii
.visible .entry _Z16sw_kernel_affineILi32ELi896EEvPKhiPiS1_S2_iS2_ii(
	.param .u64 .ptr .align 1 _Z16sw_kernel_affineILi32ELi896EEvPKhiPiS1_S2_iS2_ii_param_0,
	.param .u32 _Z16sw_kernel_affineILi32ELi896EEvPKhiPiS1_S2_iS2_ii_param_1,
	.param .u64 .ptr .align 1 _Z16sw_kernel_affineILi32ELi896EEvPKhiPiS1_S2_iS2_ii_param_2,
	.param .u64 .ptr .align 1 _Z16sw_kernel_affineILi32ELi896EEvPKhiPiS1_S2_iS2_ii_param_3,
	.param .u64 .ptr .align 1 _Z16sw_kernel_affineILi32ELi896EEvPKhiPiS1_S2_iS2_ii_param_4,
	.param .u32 _Z16sw_kernel_affineILi32ELi896EEvPKhiPiS1_S2_iS2_ii_param_5,
	.param .u64 .ptr .align 1 _Z16sw_kernel_affineILi32ELi896EEvPKhiPiS1_S2_iS2_ii_param_6,
	.param .u32 _Z16sw_kernel_affineILi32ELi896EEvPKhiPiS1_S2_iS2_ii_param_7,
	.param .u32 _Z16sw_kernel_affineILi32ELi896EEvPKhiPiS1_S2_iS2_ii_param_8
)
{
	.reg .pred 	%p<89>;
	.reg .b16 	%rs<506>;
	.reg .b32 	%r<990>;
	.reg .b64 	%rd<47>;
	// demoted variable
	.shared .align 1 .b8 _ZZ16sw_kernel_affineILi32ELi896EEvPKhiPiS1_S2_iS2_iiE17s_blosum62_matrix[400];
	// demoted variable
	.shared .align 1 .b8 _ZZ16sw_kernel_affineILi32ELi896EEvPKhiPiS1_S2_iS2_iiE17s_query_seq_sdata[896];
	// demoted variable
	.shared .align 4 .b8 _ZZ16sw_kernel_affineILi32ELi896EEvPKhiPiS1_S2_iS2_iiE17s_reduction_array[128];
	ld.param.u64 	%rd19, [_Z16sw_kernel_affineILi32ELi896EEvPKhiPiS1_S2_iS2_ii_param_0];
	ld.param.u32 	%r169, [_Z16sw_kernel_affineILi32ELi896EEvPKhiPiS1_S2_iS2_ii_param_1];
	ld.param.u64 	%rd15, [_Z16sw_kernel_affineILi32ELi896EEvPKhiPiS1_S2_iS2_ii_param_2];
	ld.param.u64 	%rd16, [_Z16sw_kernel_affineILi32ELi896EEvPKhiPiS1_S2_iS2_ii_param_3];
	ld.param.u64 	%rd17, [_Z16sw_kernel_affineILi32ELi896EEvPKhiPiS1_S2_iS2_ii_param_4];
	ld.param.u32 	%r172, [_Z16sw_kernel_affineILi32ELi896EEvPKhiPiS1_S2_iS2_ii_param_5];
	ld.param.u64 	%rd18, [_Z16sw_kernel_affineILi32ELi896EEvPKhiPiS1_S2_iS2_ii_param_6];
	cvta.to.global.u64 	%rd1, %rd19;
	cvta.to.global.u64 	%rd2, %rd18;
	mov.u32 	%r1, %ctaid.x;
	setp.ge.s32 	%p1, %r1, %r172;
	@%p1 bra 	$L__BB59_124;
	cvta.to.global.u64 	%rd20, %rd15;
	cvta.to.global.u64 	%rd21, %rd17;
	mul.wide.u32 	%rd22, %r1, 4;
	add.s64 	%rd23, %rd20, %rd22;
	ld.global.u32 	%r173, [%rd23];
	mul.wide.s32 	%rd24, %r173, 4;
	add.s64 	%rd25, %rd21, %rd24;
	ld.global.u32 	%r174, [%rd25+-4];
	ld.global.u32 	%r175, [%rd25];
	not.b32 	%r176, %r174;
	add.s32 	%r4, %r175, %r176;
	setp.ne.s32 	%p2, %r169, 0;
	setp.ne.s32 	%p3, %r4, 0;
	and.pred  	%p4, %p2, %p3;
	setp.lt.s32 	%p5, %r169, 897;
	and.pred  	%p6, %p5, %p4;
	setp.le.s32 	%p7, %r174, %r175;
	and.pred  	%p8, %p6, %p7;
	@%p8 bra 	$L__BB59_3;
	add.s64 	%rd41, %rd2, %rd22;
	mov.b32 	%r894, -1;
	st.global.u32 	[%rd41], %r894;
	bra.uni 	$L__BB59_124;
$L__BB59_3:
	mov.u32 	%r5, %tid.x;
	setp.gt.u32 	%p9, %r5, 399;
	@%p9 bra 	$L__BB59_6;
	cvt.u64.u32 	%rd26, %r5;
	mov.u64 	%rd27, blosum62_matrix_cuda_global;
	add.s64 	%rd44, %rd27, %rd26;
	mov.u32 	%r177, _ZZ16sw_kernel_affineILi32ELi896EEvPKhiPiS1_S2_iS2_iiE17s_blosum62_matrix;
	mov.u32 	%r956, %r5;
$L__BB59_5:
	ld.global.u8 	%rs267, [%rd44];
	add.s32 	%r178, %r177, %r956;
	st.shared.u8 	[%r178], %rs267;
	add.s32 	%r15, %r956, 32;
	add.s64 	%rd44, %rd44, 32;
	setp.lt.u32 	%p10, %r956, 368;
	mov.u32 	%r956, %r15;
	@%p10 bra 	$L__BB59_5;
$L__BB59_6:
	setp.gt.u32 	%p11, %r5, 895;
	@%p11 bra 	$L__BB59_23;
	max.u32 	%r179, %r5, 864;
	sub.s32 	%r180, %r179, %r5;
	add.s32 	%r6, %r180, 31;
	and.b32  	%r181, %r6, 96;
	setp.eq.s32 	%p12, %r181, 96;
	mov.u32 	%r955, %r5;
	@%p12 bra 	$L__BB59_12;
	cvt.u64.u32 	%rd28, %r5;
	add.s64 	%rd43, %rd1, %rd28;
	shr.u32 	%r182, %r6, 5;
	add.s32 	%r183, %r182, 1;
	and.b32  	%r184, %r183, 3;
	neg.s32 	%r953, %r184;
	mov.u32 	%r185, _ZZ16sw_kernel_affineILi32ELi896EEvPKhiPiS1_S2_iS2_iiE17s_query_seq_sdata;
	mov.u32 	%r955, %r5;
$L__BB59_9:
	.pragma "nounroll";
	setp.ge.s32 	%p13, %r955, %r169;
	mov.b16 	%rs333, 0;
	@%p13 bra 	$L__BB59_11;
	ld.global.u8 	%rs333, [%rd43];
$L__BB59_11:
	add.s32 	%r186, %r185, %r955;
	st.shared.u8 	[%r186], %rs333;
	add.s32 	%r955, %r955, 32;
	add.s64 	%rd43, %rd43, 32;
	add.s32 	%r953, %r953, 1;
	setp.ne.s32 	%p14, %r953, 0;
	@%p14 bra 	$L__BB59_9;
$L__BB59_12:
	setp.lt.u32 	%p15, %r6, 96;
	@%p15 bra 	$L__BB59_23;
	add.s32 	%r957, %r955, 64;
	cvt.u64.u32 	%rd29, %r955;
	add.s64 	%rd30, %rd29, %rd1;
	add.s64 	%rd45, %rd30, 64;
	mov.u32 	%r187, _ZZ16sw_kernel_affineILi32ELi896EEvPKhiPiS1_S2_iS2_iiE17s_query_seq_sdata;
$L__BB59_14:
	add.s32 	%r17, %r957, -64;
	setp.ge.s32 	%p16, %r17, %r169;
	mov.b16 	%rs334, 0;
	@%p16 bra 	$L__BB59_16;
	ld.global.u8 	%rs334, [%rd45+-64];
$L__BB59_16:
	add.s32 	%r188, %r187, %r957;
	add.s32 	%r18, %r188, 96;
	st.shared.u8 	[%r188+-64], %rs334;
	add.s32 	%r189, %r17, 32;
	setp.ge.s32 	%p17, %r189, %r169;
	mov.b16 	%rs335, 0;
	@%p17 bra 	$L__BB59_18;
	ld.global.u8 	%rs335, [%rd45+-32];
$L__BB59_18:
	st.shared.u8 	[%r18+-128], %rs335;
	setp.ge.s32 	%p18, %r957, %r169;
	mov.b16 	%rs336, 0;
	@%p18 bra 	$L__BB59_20;
	ld.global.u8 	%rs336, [%rd45];
$L__BB59_20:
	st.shared.u8 	[%r18+-96], %rs336;
	add.s32 	%r19, %r957, 32;
	setp.ge.s32 	%p19, %r19, %r169;
	mov.b16 	%rs337, 0;
	@%p19 bra 	$L__BB59_22;
	ld.global.u8 	%rs337, [%rd45+32];
$L__BB59_22:
	st.shared.u8 	[%r18+-64], %rs337;
	add.s32 	%r957, %r957, 128;
	add.s64 	%rd45, %rd45, 128;
	add.s32 	%r190, %r19, -96;
	setp.lt.u32 	%p20, %r190, 768;
	@%p20 bra 	$L__BB59_14;
$L__BB59_23:
	setp.lt.s32 	%p21, %r4, 1;
	mov.b32 	%r988, 0;
	@%p21 bra 	$L__BB59_111;
	ld.param.u32 	%r924, [_Z16sw_kernel_affineILi32ELi896EEvPKhiPiS1_S2_iS2_ii_param_8];
	ld.param.u32 	%r895, [_Z16sw_kernel_affineILi32ELi896EEvPKhiPiS1_S2_iS2_ii_param_7];
	cvt.s64.s32 	%rd31, %r174;
	mul.lo.s32 	%r193, %r5, 28;
	max.s32 	%r194, %r169, %r193;
	sub.s32 	%r21, %r194, %r193;
	min.s32 	%r195, %r895, %r924;
	neg.s32 	%r196, %r195;
	max.s32 	%r197, %r196, 0;
	cvt.u16.u32 	%rs11, %r197;
	cvt.s32.s16 	%r22, %r197;
	sub.s32 	%r958, %r174, %r175;
	cvta.to.global.u64 	%rd32, %rd16;
	add.s64 	%rd33, %rd31, %rd32;
	add.s64 	%rd46, %rd33, 1;
	mov.b32 	%r988, 0;
	mov.b16 	%rs422, 0;
	mov.u64 	%rd35, char_to_uint;
	mov.u16 	%rs423, %rs422;
	mov.u16 	%rs424, %rs422;
	mov.u16 	%rs425, %rs422;
	mov.u16 	%rs426, %rs422;
	mov.u16 	%rs427, %rs422;
	mov.u16 	%rs428, %rs422;
	mov.u16 	%rs429, %rs422;
	mov.u16 	%rs430, %rs422;
	mov.u16 	%rs431, %rs422;
	mov.u16 	%rs432, %rs422;
	mov.u16 	%rs433, %rs422;
	mov.u16 	%rs434, %rs422;
	mov.u16 	%rs435, %rs422;
	mov.u16 	%rs436, %rs422;
	mov.u16 	%rs437, %rs422;
	mov.u16 	%rs438, %rs422;
	mov.u16 	%rs439, %rs422;
	mov.u16 	%rs440, %rs422;
	mov.u16 	%rs441, %rs422;
	mov.u16 	%rs442, %rs422;
	mov.u16 	%rs443, %rs422;
	mov.u16 	%rs444, %rs422;
	mov.u16 	%rs445, %rs422;
	mov.u16 	%rs446, %rs422;
	mov.u16 	%rs447, %rs422;
	mov.u16 	%rs448, %rs422;
	mov.u16 	%rs449, %rs422;
	mov.u16 	%rs450, %rs422;
	mov.u16 	%rs451, %rs422;
	mov.u16 	%rs452, %rs422;
	mov.u16 	%rs453, %rs422;
	mov.u16 	%rs454, %rs422;
	mov.u16 	%rs455, %rs422;
	mov.u16 	%rs456, %rs422;
	mov.u16 	%rs457, %rs422;
	mov.u16 	%rs458, %rs422;
	mov.u16 	%rs459, %rs422;
	mov.u16 	%rs460, %rs422;
	mov.u16 	%rs461, %rs422;
	mov.u16 	%rs462, %rs422;
	mov.u16 	%rs463, %rs422;
	mov.u16 	%rs464, %rs422;
	mov.u16 	%rs465, %rs422;
	mov.u16 	%rs466, %rs422;
	mov.u16 	%rs467, %rs422;
	mov.u16 	%rs468, %rs422;
	mov.u16 	%rs469, %rs422;
	mov.u16 	%rs470, %rs422;
	mov.u16 	%rs471, %rs422;
	mov.u16 	%rs472, %rs422;
	mov.u16 	%rs473, %rs422;
	mov.u16 	%rs474, %rs422;
	mov.u16 	%rs475, %rs422;
	mov.u16 	%rs476, %rs422;
	mov.u16 	%rs477, %rs422;
	mov.u16 	%rs478, %rs422;
	mov.u16 	%rs479, %rs422;
	mov.u16 	%rs480, %rs422;
	mov.u16 	%rs481, %rs422;
	mov.u16 	%rs482, %rs422;
	mov.u16 	%rs483, %rs422;
	mov.u16 	%rs484, %rs422;
	mov.u16 	%rs485, %rs422;
	mov.u16 	%rs486, %rs422;
	mov.u16 	%rs487, %rs422;
	mov.u16 	%rs488, %rs422;
	mov.u16 	%rs489, %rs422;
	mov.u16 	%rs490, %rs422;
	mov.u16 	%rs491, %rs422;
	mov.u16 	%rs492, %rs422;
	mov.u16 	%rs493, %rs422;
	mov.u16 	%rs494, %rs422;
	mov.u16 	%rs495, %rs422;
	mov.u16 	%rs496, %rs422;
	mov.u16 	%rs497, %rs422;
	mov.u16 	%rs498, %rs422;
	mov.u16 	%rs499, %rs422;
	mov.u16 	%rs500, %rs422;
	mov.u16 	%rs501, %rs422;
	mov.u16 	%rs502, %rs422;
	mov.u16 	%rs503, %rs422;
	mov.u16 	%rs504, %rs422;
	mov.u16 	%rs505, %rs422;
$L__BB59_25:
	mov.u16 	%rs95, %rs505;
	mov.u16 	%rs94, %rs504;
	mov.u16 	%rs93, %rs503;
	mov.u16 	%rs92, %rs502;
	mov.u16 	%rs91, %rs501;
	mov.u16 	%rs90, %rs500;
	mov.u16 	%rs89, %rs499;
	mov.u16 	%rs88, %rs498;
	mov.u16 	%rs87, %rs497;
	mov.u16 	%rs86, %rs496;
	mov.u16 	%rs85, %rs495;
	mov.u16 	%rs84, %rs494;
	mov.u16 	%rs83, %rs493;
	mov.u16 	%rs82, %rs492;
	mov.u16 	%rs81, %rs491;
	mov.u16 	%rs80, %rs490;
	mov.u16 	%rs79, %rs489;
	mov.u16 	%rs78, %rs488;
	mov.u16 	%rs77, %rs487;
	mov.u16 	%rs76, %rs486;
	mov.u16 	%rs75, %rs485;
	mov.u16 	%rs74, %rs484;
	mov.u16 	%rs73, %rs483;
	mov.u16 	%rs72, %rs482;
	mov.u16 	%rs71, %rs481;
	mov.u16 	%rs70, %rs480;
	mov.u16 	%rs69, %rs479;
	mov.u16 	%rs67, %rs477;
	mov.u16 	%rs66, %rs476;
	mov.u16 	%rs65, %rs475;
	mov.u16 	%rs64, %rs474;
	mov.u16 	%rs63, %rs473;
	mov.u16 	%rs62, %rs472;
	mov.u16 	%rs61, %rs471;
	mov.u16 	%rs60, %rs470;
	mov.u16 	%rs59, %rs469;
	mov.u16 	%rs58, %rs468;
	mov.u16 	%rs57, %rs467;
	mov.u16 	%rs56, %rs466;
	mov.u16 	%rs55, %rs465;
	mov.u16 	%rs54, %rs464;
	mov.u16 	%rs53, %rs463;
	mov.u16 	%rs52, %rs462;
	mov.u16 	%rs51, %rs461;
	mov.u16 	%rs50, %rs460;
	mov.u16 	%rs49, %rs459;
	mov.u16 	%rs48, %rs458;
	mov.u16 	%rs47, %rs457;
	mov.u16 	%rs46, %rs456;
	mov.u16 	%rs45, %rs455;
	mov.u16 	%rs44, %rs454;
	mov.u16 	%rs43, %rs453;
	mov.u16 	%rs42, %rs452;
	mov.u16 	%rs41, %rs451;
	mov.u16 	%rs39, %rs449;
	mov.u16 	%rs38, %rs448;
	mov.u16 	%rs37, %rs447;
	mov.u16 	%rs36, %rs446;
	mov.u16 	%rs35, %rs445;
	mov.u16 	%rs34, %rs444;
	mov.u16 	%rs33, %rs443;
	mov.u16 	%rs32, %rs442;
	mov.u16 	%rs31, %rs441;
	mov.u16 	%rs30, %rs440;
	mov.u16 	%rs29, %rs439;
	mov.u16 	%rs28, %rs438;
	mov.u16 	%rs27, %rs437;
	mov.u16 	%rs26, %rs436;
	mov.u16 	%rs25, %rs435;
	mov.u16 	%rs24, %rs434;
	mov.u16 	%rs23, %rs433;
	mov.u16 	%rs22, %rs432;
	mov.u16 	%rs21, %rs431;
	mov.u16 	%rs20, %rs430;
	mov.u16 	%rs19, %rs429;
	mov.u16 	%rs18, %rs428;
	mov.u16 	%rs17, %rs427;
	mov.u16 	%rs16, %rs426;
	mov.u16 	%rs15, %rs425;
	mov.u16 	%rs14, %rs424;
	mov.u16 	%rs13, %rs423;
	setp.eq.s32 	%p22, %r21, 0;
	mov.u32 	%r198, %tid.x;
	setp.eq.s32 	%p23, %r198, 0;
	cvt.u32.u16 	%r199, %rs422;
	shfl.sync.up.b32	%r200|%p24, %r199, 1, 0, -1;
	cvt.u16.u32 	%rs274, %r200;
	cvt.u32.u16 	%r201, %rs450;
	shfl.sync.up.b32	%r202|%p25, %r201, 1, 0, -1;
	cvt.u16.u32 	%rs275, %r202;
	cvt.u32.u16 	%r203, %rs478;
	shfl.sync.up.b32	%r204|%p26, %r203, 1, 0, -1;
	cvt.u16.u32 	%rs276, %r204;
	selp.b16 	%rs96, 0, %rs274, %p23;
	selp.b16 	%rs97, 0, %rs275, %p23;
	selp.b16 	%rs98, 0, %rs276, %p23;
	ld.global.s8 	%rd34, [%rd46];
	add.s64 	%rd36, %rd35, %rd34;
	ld.const.u8 	%rs99, [%rd36];
	mul.wide.u16 	%r26, %rs99, 20;
	@%p22 bra 	$L__BB59_110;
	setp.gt.u16 	%p27, %rs99, 19;
	mov.b32 	%r960, -4;
	@%p27 bra 	$L__BB59_28;
	mov.u32 	%r206, %tid.x;
	mov.u32 	%r207, _ZZ16sw_kernel_affineILi32ELi896EEvPKhiPiS1_S2_iS2_iiE17s_query_seq_sdata;
	mad.lo.s32 	%r208, %r206, 28, %r207;
	ld.shared.u8 	%r209, [%r208];
	add.s32 	%r210, %r26, %r209;
	mov.u32 	%r211, _ZZ16sw_kernel_affineILi32ELi896EEvPKhiPiS1_S2_iS2_iiE17s_blosum62_matrix;
	add.s32 	%r212, %r211, %r210;
	ld.shared.s8 	%r960, [%r212];
$L__BB59_28:
	ld.param.u32 	%r925, [_Z16sw_kernel_affineILi32ELi896EEvPKhiPiS1_S2_iS2_ii_param_8];
	ld.param.u32 	%r896, [_Z16sw_kernel_affineILi32ELi896EEvPKhiPiS1_S2_iS2_ii_param_7];
	setp.eq.s32 	%p28, %r21, 1;
	max.s16 	%rs277, %rs97, %rs98;
	max.s16 	%rs278, %rs96, %rs277;
	cvt.s32.s16 	%r213, %rs278;
	add.s32 	%r214, %r960, %r213;
	max.s32 	%r215, %r214, 0;
	cvt.u16.u32 	%rs449, %r215;
	cvt.s32.s16 	%r216, %rs39;
	sub.s32 	%r217, %r216, %r896;
	cvt.s32.s16 	%r218, %rs95;
	sub.s32 	%r219, %r218, %r925;
	max.s32 	%r220, %r217, %r219;
	max.s32 	%r221, %r220, 0;
	cvt.u16.u32 	%rs505, %r221;
	cvt.s32.s16 	%r29, %r215;
	cvt.s32.s16 	%r222, %r221;
	max.s32 	%r223, %r22, %r222;
	max.s32 	%r224, %r29, %r223;
	max.s32 	%r988, %r988, %r224;
	mov.u16 	%rs423, %rs13;
	mov.u16 	%rs424, %rs14;
	mov.u16 	%rs425, %rs15;
	mov.u16 	%rs426, %rs16;
	mov.u16 	%rs427, %rs17;
	mov.u16 	%rs428, %rs18;
	mov.u16 	%rs429, %rs19;
	mov.u16 	%rs430, %rs20;
	mov.u16 	%rs431, %rs21;
	mov.u16 	%rs432, %rs22;
	mov.u16 	%rs433, %rs23;
	mov.u16 	%rs434, %rs24;
	mov.u16 	%rs435, %rs25;
	mov.u16 	%rs436, %rs26;
	mov.u16 	%rs437, %rs27;
	mov.u16 	%rs438, %rs28;
	mov.u16 	%rs439, %rs29;
	mov.u16 	%rs440, %rs30;
	mov.u16 	%rs441, %rs31;
	mov.u16 	%rs442, %rs32;
	mov.u16 	%rs443, %rs33;
	mov.u16 	%rs444, %rs34;
	mov.u16 	%rs445, %rs35;
	mov.u16 	%rs446, %rs36;
	mov.u16 	%rs447, %rs37;
	mov.u16 	%rs448, %rs38;
	mov.u16 	%rs451, %rs41;
	mov.u16 	%rs452, %rs42;
	mov.u16 	%rs453, %rs43;
	mov.u16 	%rs454, %rs44;
	mov.u16 	%rs455, %rs45;
	mov.u16 	%rs456, %rs46;
	mov.u16 	%rs457, %rs47;
	mov.u16 	%rs458, %rs48;
	mov.u16 	%rs459, %rs49;
	mov.u16 	%rs460, %rs50;
	mov.u16 	%rs461, %rs51;
	mov.u16 	%rs462, %rs52;
	mov.u16 	%rs463, %rs53;
	mov.u16 	%rs464, %rs54;
	mov.u16 	%rs465, %rs55;
	mov.u16 	%rs466, %rs56;
	mov.u16 	%rs467, %rs57;
	mov.u16 	%rs468, %rs58;
	mov.u16 	%rs469, %rs59;
	mov.u16 	%rs470, %rs60;
	mov.u16 	%rs471, %rs61;
	mov.u16 	%rs472, %rs62;
	mov.u16 	%rs473, %rs63;
	mov.u16 	%rs474, %rs64;
	mov.u16 	%rs475, %rs65;
	mov.u16 	%rs476, %rs66;
	mov.u16 	%rs477, %rs11;
	mov.u16 	%rs479, %rs69;
	mov.u16 	%rs480, %rs70;
	mov.u16 	%rs481, %rs71;
	mov.u16 	%rs482, %rs72;
	mov.u16 	%rs483, %rs73;
	mov.u16 	%rs484, %rs74;
	mov.u16 	%rs485, %rs75;
	mov.u16 	%rs486, %rs76;
	mov.u16 	%rs487, %rs77;
	mov.u16 	%rs488, %rs78;
	mov.u16 	%rs489, %rs79;
	mov.u16 	%rs490, %rs80;
	mov.u16 	%rs491, %rs81;
	mov.u16 	%rs492, %rs82;
	mov.u16 	%rs493, %rs83;
	mov.u16 	%rs494, %rs84;
	mov.u16 	%rs495, %rs85;
	mov.u16 	%rs496, %rs86;
	mov.u16 	%rs497, %rs87;
	mov.u16 	%rs498, %rs88;
	mov.u16 	%rs499, %rs89;
	mov.u16 	%rs500, %rs90;
	mov.u16 	%rs501, %rs91;
	mov.u16 	%rs502, %rs92;
	mov.u16 	%rs503, %rs93;
	mov.u16 	%rs504, %rs94;
	@%p28 bra 	$L__BB59_110;
	mov.b32 	%r961, -4;
	@%p27 bra 	$L__BB59_31;
	mov.u32 	%r226, %tid.x;
	mov.u32 	%r227, _ZZ16sw_kernel_affineILi32ELi896EEvPKhiPiS1_S2_iS2_iiE17s_query_seq_sdata;
	mad.lo.s32 	%r228, %r226, 28, %r227;
	ld.shared.u8 	%r229, [%r228+1];
	add.s32 	%r230, %r26, %r229;
	mov.u32 	%r231, _ZZ16sw_kernel_affineILi32ELi896EEvPKhiPiS1_S2_iS2_iiE17s_blosum62_matrix;
	add.s32 	%r232, %r231, %r230;
	ld.shared.s8 	%r961, [%r232];
$L__BB59_31:
	ld.param.u32 	%r926, [_Z16sw_kernel_affineILi32ELi896EEvPKhiPiS1_S2_iS2_ii_param_8];
	ld.param.u32 	%r897, [_Z16sw_kernel_affineILi32ELi896EEvPKhiPiS1_S2_iS2_ii_param_7];
	setp.eq.s32 	%p30, %r21, 2;
	max.s16 	%rs279, %rs67, %rs95;
	max.s16 	%rs280, %rs39, %rs279;
	cvt.s32.s16 	%r233, %rs280;
	add.s32 	%r234, %r961, %r233;
	max.s32 	%r235, %r234, 0;
	cvt.u16.u32 	%rs448, %r235;
	sub.s32 	%r236, %r29, %r897;
	sub.s32 	%r237, %r22, %r926;
	max.s32 	%r238, %r236, %r237;
	max.s32 	%r239, %r238, 0;
	cvt.u16.u32 	%rs476, %r239;
	cvt.s32.s16 	%r240, %rs38;
	sub.s32 	%r241, %r240, %r897;
	cvt.s32.s16 	%r242, %rs94;
	sub.s32 	%r243, %r242, %r926;
	max.s32 	%r244, %r241, %r243;
	max.s32 	%r245, %r244, 0;
	cvt.u16.u32 	%rs504, %r245;
	cvt.s32.s16 	%r33, %r235;
	cvt.s32.s16 	%r34, %r239;
	cvt.s32.s16 	%r246, %r245;
	max.s32 	%r247, %r34, %r246;
	max.s32 	%r248, %r33, %r247;
	max.s32 	%r988, %r988, %r248;
	mov.u16 	%rs423, %rs13;
	mov.u16 	%rs424, %rs14;
	mov.u16 	%rs425, %rs15;
	mov.u16 	%rs426, %rs16;
	mov.u16 	%rs427, %rs17;
	mov.u16 	%rs428, %rs18;
	mov.u16 	%rs429, %rs19;
	mov.u16 	%rs430, %rs20;
	mov.u16 	%rs431, %rs21;
	mov.u16 	%rs432, %rs22;
	mov.u16 	%rs433, %rs23;
	mov.u16 	%rs434, %rs24;
	mov.u16 	%rs435, %rs25;
	mov.u16 	%rs436, %rs26;
	mov.u16 	%rs437, %rs27;
	mov.u16 	%rs438, %rs28;
	mov.u16 	%rs439, %rs29;
	mov.u16 	%rs440, %rs30;
	mov.u16 	%rs441, %rs31;
	mov.u16 	%rs442, %rs32;
	mov.u16 	%rs443, %rs33;
	mov.u16 	%rs444, %rs34;
	mov.u16 	%rs445, %rs35;
	mov.u16 	%rs446, %rs36;
	mov.u16 	%rs447, %rs37;
	mov.u16 	%rs451, %rs41;
	mov.u16 	%rs452, %rs42;
	mov.u16 	%rs453, %rs43;
	mov.u16 	%rs454, %rs44;
	mov.u16 	%rs455, %rs45;
	mov.u16 	%rs456, %rs46;
	mov.u16 	%rs457, %rs47;
	mov.u16 	%rs458, %rs48;
	mov.u16 	%rs459, %rs49;
	mov.u16 	%rs460, %rs50;
	mov.u16 	%rs461, %rs51;
	mov.u16 	%rs462, %rs52;
	mov.u16 	%rs463, %rs53;
	mov.u16 	%rs464, %rs54;
	mov.u16 	%rs465, %rs55;
	mov.u16 	%rs466, %rs56;
	mov.u16 	%rs467, %rs57;
	mov.u16 	%rs468, %rs58;
	mov.u16 	%rs469, %rs59;
	mov.u16 	%rs470, %rs60;
	mov.u16 	%rs471, %rs61;
	mov.u16 	%rs472, %rs62;
	mov.u16 	%rs473, %rs63;
	mov.u16 	%rs474, %rs64;
	mov.u16 	%rs475, %rs65;
	mov.u16 	%rs477, %rs11;
	mov.u16 	%rs479, %rs69;
	mov.u16 	%rs480, %rs70;
	mov.u16 	%rs481, %rs71;
	mov.u16 	%rs482, %rs72;
	mov.u16 	%rs483, %rs73;
	mov.u16 	%rs484, %rs74;
	mov.u16 	%rs485, %rs75;
	mov.u16 	%rs486, %rs76;
	mov.u16 	%rs487, %rs77;
	mov.u16 	%rs488, %rs78;
	mov.u16 	%rs489, %rs79;
	mov.u16 	%rs490, %rs80;
	mov.u16 	%rs491, %rs81;
	mov.u16 	%rs492, %rs82;
	mov.u16 	%rs493, %rs83;
	mov.u16 	%rs494, %rs84;
	mov.u16 	%rs495, %rs85;
	mov.u16 	%rs496, %rs86;
	mov.u16 	%rs497, %rs87;
	mov.u16 	%rs498, %rs88;
	mov.u16 	%rs499, %rs89;
	mov.u16 	%rs500, %rs90;
	mov.u16 	%rs501, %rs91;
	mov.u16 	%rs502, %rs92;
	mov.u16 	%rs503, %rs93;
	@%p30 bra 	$L__BB59_110;
	mov.b32 	%r962, -4;
	@%p27 bra 	$L__BB59_34;
	mov.u32 	%r250, %tid.x;
	mov.u32 	%r251, _ZZ16sw_kernel_affineILi32ELi896EEvPKhiPiS1_S2_iS2_iiE17s_query_seq_sdata;
	mad.lo.s32 	%r252, %r250, 28, %r251;
	ld.shared.u8 	%r253, [%r252+2];
	add.s32 	%r254, %r26, %r253;
	mov.u32 	%r255, _ZZ16sw_kernel_affineILi32ELi896EEvPKhiPiS1_S2_iS2_iiE17s_blosum62_matrix;
	add.s32 	%r256, %r255, %r254;
	ld.shared.s8 	%r962, [%r256];
$L__BB59_34:
	ld.param.u32 	%r927, [_Z16sw_kernel_affineILi32ELi896EEvPKhiPiS1_S2_iS2_ii_param_8];
	ld.param.u32 	%r898, [_Z16sw_kernel_affineILi32ELi896EEvPKhiPiS1_S2_iS2_ii_param_7];
	setp.eq.s32 	%p32, %r21, 3;
	max.s16 	%rs281, %rs66, %rs94;
	max.s16 	%rs282, %rs38, %rs281;
	cvt.s32.s16 	%r257, %rs282;
	add.s32 	%r258, %r962, %r257;
	max.s32 	%r259, %r258, 0;
	cvt.u16.u32 	%rs447, %r259;
	sub.s32 	%r260, %r33, %r898;
	sub.s32 	%r261, %r34, %r927;
	max.s32 	%r262, %r260, %r261;
	max.s32 	%r263, %r262, 0;
	cvt.u16.u32 	%rs475, %r263;
	cvt.s32.s16 	%r264, %rs37;
	sub.s32 	%r265, %r264, %r898;
	cvt.s32.s16 	%r266, %rs93;
	sub.s32 	%r267, %r266, %r927;
	max.s32 	%r268, %r265, %r267;
	max.s32 	%r269, %r268, 0;
	cvt.u16.u32 	%rs503, %r269;
	cvt.s32.s16 	%r38, %r259;
	cvt.s32.s16 	%r39, %r263;
	cvt.s32.s16 	%r270, %r269;
	max.s32 	%r271, %r39, %r270;
	max.s32 	%r272, %r38, %r271;
	max.s32 	%r988, %r988, %r272;
	mov.u16 	%rs423, %rs13;
	mov.u16 	%rs424, %rs14;
	mov.u16 	%rs425, %rs15;
	mov.u16 	%rs426, %rs16;
	mov.u16 	%rs427, %rs17;
	mov.u16 	%rs428, %rs18;
	mov.u16 	%rs429, %rs19;
	mov.u16 	%rs430, %rs20;
	mov.u16 	%rs431, %rs21;
	mov.u16 	%rs432, %rs22;
	mov.u16 	%rs433, %rs23;
	mov.u16 	%rs434, %rs24;
	mov.u16 	%rs435, %rs25;
	mov.u16 	%rs436, %rs26;
	mov.u16 	%rs437, %rs27;
	mov.u16 	%rs438, %rs28;
	mov.u16 	%rs439, %rs29;
	mov.u16 	%rs440, %rs30;
	mov.u16 	%rs441, %rs31;
	mov.u16 	%rs442, %rs32;
	mov.u16 	%rs443, %rs33;
	mov.u16 	%rs444, %rs34;
	mov.u16 	%rs445, %rs35;
	mov.u16 	%rs446, %rs36;
	mov.u16 	%rs451, %rs41;
	mov.u16 	%rs452, %rs42;
	mov.u16 	%rs453, %rs43;
	mov.u16 	%rs454, %rs44;
	mov.u16 	%rs455, %rs45;
	mov.u16 	%rs456, %rs46;
	mov.u16 	%rs457, %rs47;
	mov.u16 	%rs458, %rs48;
	mov.u16 	%rs459, %rs49;
	mov.u16 	%rs460, %rs50;
	mov.u16 	%rs461, %rs51;
	mov.u16 	%rs462, %rs52;
	mov.u16 	%rs463, %rs53;
	mov.u16 	%rs464, %rs54;
	mov.u16 	%rs465, %rs55;
	mov.u16 	%rs466, %rs56;
	mov.u16 	%rs467, %rs57;
	mov.u16 	%rs468, %rs58;
	mov.u16 	%rs469, %rs59;
	mov.u16 	%rs470, %rs60;
	mov.u16 	%rs471, %rs61;
	mov.u16 	%rs472, %rs62;
	mov.u16 	%rs473, %rs63;
	mov.u16 	%rs474, %rs64;
	mov.u16 	%rs477, %rs11;
	mov.u16 	%rs479, %rs69;
	mov.u16 	%rs480, %rs70;
	mov.u16 	%rs481, %rs71;
	mov.u16 	%rs482, %rs72;
	mov.u16 	%rs483, %rs73;
	mov.u16 	%rs484, %rs74;
	mov.u16 	%rs485, %rs75;
	mov.u16 	%rs486, %rs76;
	mov.u16 	%rs487, %rs77;
	mov.u16 	%rs488, %rs78;
	mov.u16 	%rs489, %rs79;
	mov.u16 	%rs490, %rs80;
	mov.u16 	%rs491, %rs81;
	mov.u16 	%rs492, %rs82;
	mov.u16 	%rs493, %rs83;
	mov.u16 	%rs494, %rs84;
	mov.u16 	%rs495, %rs85;
	mov.u16 	%rs496, %rs86;
	mov.u16 	%rs497, %rs87;
	mov.u16 	%rs498, %rs88;
	mov.u16 	%rs499, %rs89;
	mov.u16 	%rs500, %rs90;
	mov.u16 	%rs501, %rs91;
	mov.u16 	%rs502, %rs92;
	@%p32 bra 	$L__BB59_110;
	mov.b32 	%r963, -4;
	@%p27 bra 	$L__BB59_37;
	mov.u32 	%r274, %tid.x;
	mov.u32 	%r275, _ZZ16sw_kernel_affineILi32ELi896EEvPKhiPiS1_S2_iS2_iiE17s_query_seq_sdata;
	mad.lo.s32 	%r276, %r274, 28, %r275;
	ld.shared.u8 	%r277, [%r276+3];
	add.s32 	%r278, %r26, %r277;
	mov.u32 	%r279, _ZZ16sw_kernel_affineILi32ELi896EEvPKhiPiS1_S2_iS2_iiE17s_blosum62_matrix;
	add.s32 	%r280, %r279, %r278;
	ld.shared.s8 	%r963, [%r280];
$L__BB59_37:
	ld.param.u32 	%r928, [_Z16sw_kernel_affineILi32ELi896EEvPKhiPiS1_S2_iS2_ii_param_8];
	ld.param.u32 	%r899, [_Z16sw_kernel_affineILi32ELi896EEvPKhiPiS1_S2_iS2_ii_param_7];
	setp.eq.s32 	%p34, %r21, 4;
	max.s16 	%rs283, %rs65, %rs93;
	max.s16 	%rs284, %rs37, %rs283;
	cvt.s32.s16 	%r281, %rs284;
	add.s32 	%r282, %r963, %r281;
	max.s32 	%r283, %r282, 0;
	cvt.u16.u32 	%rs446, %r283;
	sub.s32 	%r284, %r38, %r899;
	sub.s32 	%r285, %r39, %r928;
	max.s32 	%r286, %r284, %r285;
	max.s32 	%r287, %r286, 0;
	cvt.u16.u32 	%rs474, %r287;
	cvt.s32.s16 	%r288, %rs36;
	sub.s32 	%r289, %r288, %r899;
	cvt.s32.s16 	%r290, %rs92;
	sub.s32 	%r291, %r290, %r928;
	max.s32 	%r292, %r289, %r291;
	max.s32 	%r293, %r292, 0;
	cvt.u16.u32 	%rs502, %r293;
	cvt.s32.s16 	%r43, %r283;
	cvt.s32.s16 	%r44, %r287;
	cvt.s32.s16 	%r294, %r293;
	max.s32 	%r295, %r44, %r294;
	max.s32 	%r296, %r43, %r295;
	max.s32 	%r988, %r988, %r296;
	mov.u16 	%rs423, %rs13;
	mov.u16 	%rs424, %rs14;
	mov.u16 	%rs425, %rs15;
	mov.u16 	%rs426, %rs16;
	mov.u16 	%rs427, %rs17;
	mov.u16 	%rs428, %rs18;
	mov.u16 	%rs429, %rs19;
	mov.u16 	%rs430, %rs20;
	mov.u16 	%rs431, %rs21;
	mov.u16 	%rs432, %rs22;
	mov.u16 	%rs433, %rs23;
	mov.u16 	%rs434, %rs24;
	mov.u16 	%rs435, %rs25;
	mov.u16 	%rs436, %rs26;
	mov.u16 	%rs437, %rs27;
	mov.u16 	%rs438, %rs28;
	mov.u16 	%rs439, %rs29;
	mov.u16 	%rs440, %rs30;
	mov.u16 	%rs441, %rs31;
	mov.u16 	%rs442, %rs32;
	mov.u16 	%rs443, %rs33;
	mov.u16 	%rs444, %rs34;
	mov.u16 	%rs445, %rs35;
	mov.u16 	%rs451, %rs41;
	mov.u16 	%rs452, %rs42;
	mov.u16 	%rs453, %rs43;
	mov.u16 	%rs454, %rs44;
	mov.u16 	%rs455, %rs45;
	mov.u16 	%rs456, %rs46;
	mov.u16 	%rs457, %rs47;
	mov.u16 	%rs458, %rs48;
	mov.u16 	%rs459, %rs49;
	mov.u16 	%rs460, %rs50;
	mov.u16 	%rs461, %rs51;
	mov.u16 	%rs462, %rs52;
	mov.u16 	%rs463, %rs53;
	mov.u16 	%rs464, %rs54;
	mov.u16 	%rs465, %rs55;
	mov.u16 	%rs466, %rs56;
	mov.u16 	%rs467, %rs57;
	mov.u16 	%rs468, %rs58;
	mov.u16 	%rs469, %rs59;
	mov.u16 	%rs470, %rs60;
	mov.u16 	%rs471, %rs61;
	mov.u16 	%rs472, %rs62;
	mov.u16 	%rs473, %rs63;
	mov.u16 	%rs477, %rs11;
	mov.u16 	%rs479, %rs69;
	mov.u16 	%rs480, %rs70;
	mov.u16 	%rs481, %rs71;
	mov.u16 	%rs482, %rs72;
	mov.u16 	%rs483, %rs73;
	mov.u16 	%rs484, %rs74;
	mov.u16 	%rs485, %rs75;
	mov.u16 	%rs486, %rs76;
	mov.u16 	%rs487, %rs77;
	mov.u16 	%rs488, %rs78;
	mov.u16 	%rs489, %rs79;
	mov.u16 	%rs490, %rs80;
	mov.u16 	%rs491, %rs81;
	mov.u16 	%rs492, %rs82;
	mov.u16 	%rs493, %rs83;
	mov.u16 	%rs494, %rs84;
	mov.u16 	%rs495, %rs85;
	mov.u16 	%rs496, %rs86;
	mov.u16 	%rs497, %rs87;
	mov.u16 	%rs498, %rs88;
	mov.u16 	%rs499, %rs89;
	mov.u16 	%rs500, %rs90;
	mov.u16 	%rs501, %rs91;
	@%p34 bra 	$L__BB59_110;
	mov.b32 	%r964, -4;
	@%p27 bra 	$L__BB59_40;
	mov.u32 	%r298, %tid.x;
	mov.u32 	%r299, _ZZ16sw_kernel_affineILi32ELi896EEvPKhiPiS1_S2_iS2_iiE17s_query_seq_sdata;
	mad.lo.s32 	%r300, %r298, 28, %r299;
	ld.shared.u8 	%r301, [%r300+4];
	add.s32 	%r302, %r26, %r301;
	mov.u32 	%r303, _ZZ16sw_kernel_affineILi32ELi896EEvPKhiPiS1_S2_iS2_iiE17s_blosum62_matrix;
	add.s32 	%r304, %r303, %r302;
	ld.shared.s8 	%r964, [%r304];
$L__BB59_40:
	ld.param.u32 	%r929, [_Z16sw_kernel_affineILi32ELi896EEvPKhiPiS1_S2_iS2_ii_param_8];
	ld.param.u32 	%r900, [_Z16sw_kernel_affineILi32ELi896EEvPKhiPiS1_S2_iS2_ii_param_7];
	setp.eq.s32 	%p36, %r21, 5;
	max.s16 	%rs285, %rs64, %rs92;
	max.s16 	%rs286, %rs36, %rs285;
	cvt.s32.s16 	%r305, %rs286;
	add.s32 	%r306, %r964, %r305;
	max.s32 	%r307, %r306, 0;
	cvt.u16.u32 	%rs445, %r307;
	sub.s32 	%r308, %r43, %r900;
	sub.s32 	%r309, %r44, %r929;
	max.s32 	%r310, %r308, %r309;
	max.s32 	%r311, %r310, 0;
	cvt.u16.u32 	%rs473, %r311;
	cvt.s32.s16 	%r312, %rs35;
	sub.s32 	%r313, %r312, %r900;
	cvt.s32.s16 	%r314, %rs91;
	sub.s32 	%r315, %r314, %r929;
	max.s32 	%r316, %r313, %r315;
	max.s32 	%r317, %r316, 0;
	cvt.u16.u32 	%rs501, %r317;
	cvt.s32.s16 	%r48, %r307;
	cvt.s32.s16 	%r49, %r311;
	cvt.s32.s16 	%r318, %r317;
	max.s32 	%r319, %r49, %r318;
	max.s32 	%r320, %r48, %r319;
	max.s32 	%r988, %r988, %r320;
	mov.u16 	%rs423, %rs13;
	mov.u16 	%rs424, %rs14;
	mov.u16 	%rs425, %rs15;
	mov.u16 	%rs426, %rs16;
	mov.u16 	%rs427, %rs17;
	mov.u16 	%rs428, %rs18;
	mov.u16 	%rs429, %rs19;
	mov.u16 	%rs430, %rs20;
	mov.u16 	%rs431, %rs21;
	mov.u16 	%rs432, %rs22;
	mov.u16 	%rs433, %rs23;
	mov.u16 	%rs434, %rs24;
	mov.u16 	%rs435, %rs25;
	mov.u16 	%rs436, %rs26;
	mov.u16 	%rs437, %rs27;
	mov.u16 	%rs438, %rs28;
	mov.u16 	%rs439, %rs29;
	mov.u16 	%rs440, %rs30;
	mov.u16 	%rs441, %rs31;
	mov.u16 	%rs442, %rs32;
	mov.u16 	%rs443, %rs33;
	mov.u16 	%rs444, %rs34;
	mov.u16 	%rs451, %rs41;
	mov.u16 	%rs452, %rs42;
	mov.u16 	%rs453, %rs43;
	mov.u16 	%rs454, %rs44;
	mov.u16 	%rs455, %rs45;
	mov.u16 	%rs456, %rs46;
	mov.u16 	%rs457, %rs47;
	mov.u16 	%rs458, %rs48;
	mov.u16 	%rs459, %rs49;
	mov.u16 	%rs460, %rs50;
	mov.u16 	%rs461, %rs51;
	mov.u16 	%rs462, %rs52;
	mov.u16 	%rs463, %rs53;
	mov.u16 	%rs464, %rs54;
	mov.u16 	%rs465, %rs55;
	mov.u16 	%rs466, %rs56;
	mov.u16 	%rs467, %rs57;
	mov.u16 	%rs468, %rs58;
	mov.u16 	%rs469, %rs59;
	mov.u16 	%rs470, %rs60;
	mov.u16 	%rs471, %rs61;
	mov.u16 	%rs472, %rs62;
	mov.u16 	%rs477, %rs11;
	mov.u16 	%rs479, %rs69;
	mov.u16 	%rs480, %rs70;
	mov.u16 	%rs481, %rs71;
	mov.u16 	%rs482, %rs72;
	mov.u16 	%rs483, %rs73;
	mov.u16 	%rs484, %rs74;
	mov.u16 	%rs485, %rs75;
	mov.u16 	%rs486, %rs76;
	mov.u16 	%rs487, %rs77;
	mov.u16 	%rs488, %rs78;
	mov.u16 	%rs489, %rs79;
	mov.u16 	%rs490, %rs80;
	mov.u16 	%rs491, %rs81;
	mov.u16 	%rs492, %rs82;
	mov.u16 	%rs493, %rs83;
	mov.u16 	%rs494, %rs84;
	mov.u16 	%rs495, %rs85;
	mov.u16 	%rs496, %rs86;
	mov.u16 	%rs497, %rs87;
	mov.u16 	%rs498, %rs88;
	mov.u16 	%rs499, %rs89;
	mov.u16 	%rs500, %rs90;
	@%p36 bra 	$L__BB59_110;
	mov.b32 	%r965, -4;
	@%p27 bra 	$L__BB59_43;
	mov.u32 	%r322, %tid.x;
	mov.u32 	%r323, _ZZ16sw_kernel_affineILi32ELi896EEvPKhiPiS1_S2_iS2_iiE17s_query_seq_sdata;
	mad.lo.s32 	%r324, %r322, 28, %r323;
	ld.shared.u8 	%r325, [%r324+5];
	add.s32 	%r326, %r26, %r325;
	mov.u32 	%r327, _ZZ16sw_kernel_affineILi32ELi896EEvPKhiPiS1_S2_iS2_iiE17s_blosum62_matrix;
	add.s32 	%r328, %r327, %r326;
	ld.shared.s8 	%r965, [%r328];
$L__BB59_43:
	ld.param.u32 	%r930, [_Z16sw_kernel_affineILi32ELi896EEvPKhiPiS1_S2_iS2_ii_param_8];
	ld.param.u32 	%r901, [_Z16sw_kernel_affineILi32ELi896EEvPKhiPiS1_S2_iS2_ii_param_7];
	setp.eq.s32 	%p38, %r21, 6;
	max.s16 	%rs287, %rs63, %rs91;
	max.s16 	%rs288, %rs35, %rs287;
	cvt.s32.s16 	%r329, %rs288;
	add.s32 	%r330, %r965, %r329;
	max.s32 	%r331, %r330, 0;
	cvt.u16.u32 	%rs444, %r331;
	sub.s32 	%r332, %r48, %r901;
	sub.s32 	%r333, %r49, %r930;
	max.s32 	%r334, %r332, %r333;
	max.s32 	%r335, %r334, 0;
	cvt.u16.u32 	%rs472, %r335;
	cvt.s32.s16 	%r336, %rs34;
	sub.s32 	%r337, %r336, %r901;
	cvt.s32.s16 	%r338, %rs90;
	sub.s32 	%r339, %r338, %r930;
	max.s32 	%r340, %r337, %r339;
	max.s32 	%r341, %r340, 0;
	cvt.u16.u32 	%rs500, %r341;
	cvt.s32.s16 	%r53, %r331;
	cvt.s32.s16 	%r54, %r335;
	cvt.s32.s16 	%r342, %r341;
	max.s32 	%r343, %r54, %r342;
	max.s32 	%r344, %r53, %r343;
	max.s32 	%r988, %r988, %r344;
	mov.u16 	%rs423, %rs13;
	mov.u16 	%rs424, %rs14;
	mov.u16 	%rs425, %rs15;
	mov.u16 	%rs426, %rs16;
	mov.u16 	%rs427, %rs17;
	mov.u16 	%rs428, %rs18;
	mov.u16 	%rs429, %rs19;
	mov.u16 	%rs430, %rs20;
	mov.u16 	%rs431, %rs21;
	mov.u16 	%rs432, %rs22;
	mov.u16 	%rs433, %rs23;
	mov.u16 	%rs434, %rs24;
	mov.u16 	%rs435, %rs25;
	mov.u16 	%rs436, %rs26;
	mov.u16 	%rs437, %rs27;
	mov.u16 	%rs438, %rs28;
	mov.u16 	%rs439, %rs29;
	mov.u16 	%rs440, %rs30;
	mov.u16 	%rs441, %rs31;
	mov.u16 	%rs442, %rs32;
	mov.u16 	%rs443, %rs33;
	mov.u16 	%rs451, %rs41;
	mov.u16 	%rs452, %rs42;
	mov.u16 	%rs453, %rs43;
	mov.u16 	%rs454, %rs44;
	mov.u16 	%rs455, %rs45;
	mov.u16 	%rs456, %rs46;
	mov.u16 	%rs457, %rs47;
	mov.u16 	%rs458, %rs48;
	mov.u16 	%rs459, %rs49;
	mov.u16 	%rs460, %rs50;
	mov.u16 	%rs461, %rs51;
	mov.u16 	%rs462, %rs52;
	mov.u16 	%rs463, %rs53;
	mov.u16 	%rs464, %rs54;
	mov.u16 	%rs465, %rs55;
	mov.u16 	%rs466, %rs56;
	mov.u16 	%rs467, %rs57;
	mov.u16 	%rs468, %rs58;
	mov.u16 	%rs469, %rs59;
	mov.u16 	%rs470, %rs60;
	mov.u16 	%rs471, %rs61;
	mov.u16 	%rs477, %rs11;
	mov.u16 	%rs479, %rs69;
	mov.u16 	%rs480, %rs70;
	mov.u16 	%rs481, %rs71;
	mov.u16 	%rs482, %rs72;
	mov.u16 	%rs483, %rs73;
	mov.u16 	%rs484, %rs74;
	mov.u16 	%rs485, %rs75;
	mov.u16 	%rs486, %rs76;
	mov.u16 	%rs487, %rs77;
	mov.u16 	%rs488, %rs78;
	mov.u16 	%rs489, %rs79;
	mov.u16 	%rs490, %rs80;
	mov.u16 	%rs491, %rs81;
	mov.u16 	%rs492, %rs82;
	mov.u16 	%rs493, %rs83;
	mov.u16 	%rs494, %rs84;
	mov.u16 	%rs495, %rs85;
	mov.u16 	%rs496, %rs86;
	mov.u16 	%rs497, %rs87;
	mov.u16 	%rs498, %rs88;
	mov.u16 	%rs499, %rs89;
	@%p38 bra 	$L__BB59_110;
	mov.b32 	%r966, -4;
	@%p27 bra 	$L__BB59_46;
	mov.u32 	%r346, %tid.x;
	mov.u32 	%r347, _ZZ16sw_kernel_affineILi32ELi896EEvPKhiPiS1_S2_iS2_iiE17s_query_seq_sdata;
	mad.lo.s32 	%r348, %r346, 28, %r347;
	ld.shared.u8 	%r349, [%r348+6];
	add.s32 	%r350, %r26, %r349;
	mov.u32 	%r351, _ZZ16sw_kernel_affineILi32ELi896EEvPKhiPiS1_S2_iS2_iiE17s_blosum62_matrix;
	add.s32 	%r352, %r351, %r350;
	ld.shared.s8 	%r966, [%r352];
$L__BB59_46:
	ld.param.u32 	%r931, [_Z16sw_kernel_affineILi32ELi896EEvPKhiPiS1_S2_iS2_ii_param_8];
	ld.param.u32 	%r902, [_Z16sw_kernel_affineILi32ELi896EEvPKhiPiS1_S2_iS2_ii_param_7];
	setp.eq.s32 	%p40, %r21, 7;
	max.s16 	%rs289, %rs62, %rs90;
	max.s16 	%rs290, %rs34, %rs289;
	cvt.s32.s16 	%r353, %rs290;
	add.s32 	%r354, %r966, %r353;
	max.s32 	%r355, %r354, 0;
	cvt.u16.u32 	%rs443, %r355;
	sub.s32 	%r356, %r53, %r902;
	sub.s32 	%r357, %r54, %r931;
	max.s32 	%r358, %r356, %r357;
	max.s32 	%r359, %r358, 0;
	cvt.u16.u32 	%rs471, %r359;
	cvt.s32.s16 	%r360, %rs33;
	sub.s32 	%r361, %r360, %r902;
	cvt.s32.s16 	%r362, %rs89;
	sub.s32 	%r363, %r362, %r931;
	max.s32 	%r364, %r361, %r363;
	max.s32 	%r365, %r364, 0;
	cvt.u16.u32 	%rs499, %r365;
	cvt.s32.s16 	%r58, %r355;
	cvt.s32.s16 	%r59, %r359;
	cvt.s32.s16 	%r366, %r365;
	max.s32 	%r367, %r59, %r366;
	max.s32 	%r368, %r58, %r367;
	max.s32 	%r988, %r988, %r368;
	mov.u16 	%rs423, %rs13;
	mov.u16 	%rs424, %rs14;
	mov.u16 	%rs425, %rs15;
	mov.u16 	%rs426, %rs16;
	mov.u16 	%rs427, %rs17;
	mov.u16 	%rs428, %rs18;
	mov.u16 	%rs429, %rs19;
	mov.u16 	%rs430, %rs20;
	mov.u16 	%rs431, %rs21;
	mov.u16 	%rs432, %rs22;
	mov.u16 	%rs433, %rs23;
	mov.u16 	%rs434, %rs24;
	mov.u16 	%rs435, %rs25;
	mov.u16 	%rs436, %rs26;
	mov.u16 	%rs437, %rs27;
	mov.u16 	%rs438, %rs28;
	mov.u16 	%rs439, %rs29;
	mov.u16 	%rs440, %rs30;
	mov.u16 	%rs441, %rs31;
	mov.u16 	%rs442, %rs32;
	mov.u16 	%rs451, %rs41;
	mov.u16 	%rs452, %rs42;
	mov.u16 	%rs453, %rs43;
	mov.u16 	%rs454, %rs44;
	mov.u16 	%rs455, %rs45;
	mov.u16 	%rs456, %rs46;
	mov.u16 	%rs457, %rs47;
	mov.u16 	%rs458, %rs48;
	mov.u16 	%rs459, %rs49;
	mov.u16 	%rs460, %rs50;
	mov.u16 	%rs461, %rs51;
	mov.u16 	%rs462, %rs52;
	mov.u16 	%rs463, %rs53;
	mov.u16 	%rs464, %rs54;
	mov.u16 	%rs465, %rs55;
	mov.u16 	%rs466, %rs56;
	mov.u16 	%rs467, %rs57;
	mov.u16 	%rs468, %rs58;
	mov.u16 	%rs469, %rs59;
	mov.u16 	%rs470, %rs60;
	mov.u16 	%rs477, %rs11;
	mov.u16 	%rs479, %rs69;
	mov.u16 	%rs480, %rs70;
	mov.u16 	%rs481, %rs71;
	mov.u16 	%rs482, %rs72;
	mov.u16 	%rs483, %rs73;
	mov.u16 	%rs484, %rs74;
	mov.u16 	%rs485, %rs75;
	mov.u16 	%rs486, %rs76;
	mov.u16 	%rs487, %rs77;
	mov.u16 	%rs488, %rs78;
	mov.u16 	%rs489, %rs79;
	mov.u16 	%rs490, %rs80;
	mov.u16 	%rs491, %rs81;
	mov.u16 	%rs492, %rs82;
	mov.u16 	%rs493, %rs83;
	mov.u16 	%rs494, %rs84;
	mov.u16 	%rs495, %rs85;
	mov.u16 	%rs496, %rs86;
	mov.u16 	%rs497, %rs87;
	mov.u16 	%rs498, %rs88;
	@%p40 bra 	$L__BB59_110;
	mov.b32 	%r967, -4;
	@%p27 bra 	$L__BB59_49;
	mov.u32 	%r370, %tid.x;
	mov.u32 	%r371, _ZZ16sw_kernel_affineILi32ELi896EEvPKhiPiS1_S2_iS2_iiE17s_query_seq_sdata;
	mad.lo.s32 	%r372, %r370, 28, %r371;
	ld.shared.u8 	%r373, [%r372+7];
	add.s32 	%r374, %r26, %r373;
	mov.u32 	%r375, _ZZ16sw_kernel_affineILi32ELi896EEvPKhiPiS1_S2_iS2_iiE17s_blosum62_matrix;
	add.s32 	%r376, %r375, %r374;
	ld.shared.s8 	%r967, [%r376];
$L__BB59_49:
	ld.param.u32 	%r932, [_Z16sw_kernel_affineILi32ELi896EEvPKhiPiS1_S2_iS2_ii_param_8];
	ld.param.u32 	%r903, [_Z16sw_kernel_affineILi32ELi896EEvPKhiPiS1_S2_iS2_ii_param_7];
	setp.eq.s32 	%p42, %r21, 8;
	max.s16 	%rs291, %rs61, %rs89;
	max.s16 	%rs292, %rs33, %rs291;
	cvt.s32.s16 	%r377, %rs292;
	add.s32 	%r378, %r967, %r377;
	max.s32 	%r379, %r378, 0;
	cvt.u16.u32 	%rs442, %r379;
	sub.s32 	%r380, %r58, %r903;
	sub.s32 	%r381, %r59, %r932;
	max.s32 	%r382, %r380, %r381;
	max.s32 	%r383, %r382, 0;
	cvt.u16.u32 	%rs470, %r383;
	cvt.s32.s16 	%r384, %rs32;
	sub.s32 	%r385, %r384, %r903;
	cvt.s32.s16 	%r386, %rs88;
	sub.s32 	%r387, %r386, %r932;
	max.s32 	%r388, %r385, %r387;
	max.s32 	%r389, %r388, 0;
	cvt.u16.u32 	%rs498, %r389;
	cvt.s32.s16 	%r63, %r379;
	cvt.s32.s16 	%r64, %r383;
	cvt.s32.s16 	%r390, %r389;
	max.s32 	%r391, %r64, %r390;
	max.s32 	%r392, %r63, %r391;
	max.s32 	%r988, %r988, %r392;
	mov.u16 	%rs423, %rs13;
	mov.u16 	%rs424, %rs14;
	mov.u16 	%rs425, %rs15;
	mov.u16 	%rs426, %rs16;
	mov.u16 	%rs427, %rs17;
	mov.u16 	%rs428, %rs18;
	mov.u16 	%rs429, %rs19;
	mov.u16 	%rs430, %rs20;
	mov.u16 	%rs431, %rs21;
	mov.u16 	%rs432, %rs22;
	mov.u16 	%rs433, %rs23;
	mov.u16 	%rs434, %rs24;
	mov.u16 	%rs435, %rs25;
	mov.u16 	%rs436, %rs26;
	mov.u16 	%rs437, %rs27;
	mov.u16 	%rs438, %rs28;
	mov.u16 	%rs439, %rs29;
	mov.u16 	%rs440, %rs30;
	mov.u16 	%rs441, %rs31;
	mov.u16 	%rs451, %rs41;
	mov.u16 	%rs452, %rs42;
	mov.u16 	%rs453, %rs43;
	mov.u16 	%rs454, %rs44;
	mov.u16 	%rs455, %rs45;
	mov.u16 	%rs456, %rs46;
	mov.u16 	%rs457, %rs47;
	mov.u16 	%rs458, %rs48;
	mov.u16 	%rs459, %rs49;
	mov.u16 	%rs460, %rs50;
	mov.u16 	%rs461, %rs51;
	mov.u16 	%rs462, %rs52;
	mov.u16 	%rs463, %rs53;
	mov.u16 	%rs464, %rs54;
	mov.u16 	%rs465, %rs55;
	mov.u16 	%rs466, %rs56;
	mov.u16 	%rs467, %rs57;
	mov.u16 	%rs468, %rs58;
	mov.u16 	%rs469, %rs59;
	mov.u16 	%rs477, %rs11;
	mov.u16 	%rs479, %rs69;
	mov.u16 	%rs480, %rs70;
	mov.u16 	%rs481, %rs71;
	mov.u16 	%rs482, %rs72;
	mov.u16 	%rs483, %rs73;
	mov.u16 	%rs484, %rs74;
	mov.u16 	%rs485, %rs75;
	mov.u16 	%rs486, %rs76;
	mov.u16 	%rs487, %rs77;
	mov.u16 	%rs488, %rs78;
	mov.u16 	%rs489, %rs79;
	mov.u16 	%rs490, %rs80;
	mov.u16 	%rs491, %rs81;
	mov.u16 	%rs492, %rs82;
	mov.u16 	%rs493, %rs83;
	mov.u16 	%rs494, %rs84;
	mov.u16 	%rs495, %rs85;
	mov.u16 	%rs496, %rs86;
	mov.u16 	%rs497, %rs87;
	@%p42 bra 	$L__BB59_110;
	mov.b32 	%r968, -4;
	@%p27 bra 	$L__BB59_52;
	mov.u32 	%r394, %tid.x;
	mov.u32 	%r395, _ZZ16sw_kernel_affineILi32ELi896EEvPKhiPiS1_S2_iS2_iiE17s_query_seq_sdata;
	mad.lo.s32 	%r396, %r394, 28, %r395;
	ld.shared.u8 	%r397, [%r396+8];
	add.s32 	%r398, %r26, %r397;
	mov.u32 	%r399, _ZZ16sw_kernel_affineILi32ELi896EEvPKhiPiS1_S2_iS2_iiE17s_blosum62_matrix;
	add.s32 	%r400, %r399, %r398;
	ld.shared.s8 	%r968, [%r400];
$L__BB59_52:
	ld.param.u32 	%r933, [_Z16sw_kernel_affineILi32ELi896EEvPKhiPiS1_S2_iS2_ii_param_8];
	ld.param.u32 	%r904, [_Z16sw_kernel_affineILi32ELi896EEvPKhiPiS1_S2_iS2_ii_param_7];
	setp.eq.s32 	%p44, %r21, 9;
	max.s16 	%rs293, %rs60, %rs88;
	max.s16 	%rs294, %rs32, %rs293;
	cvt.s32.s16 	%r401, %rs294;
	add.s32 	%r402, %r968, %r401;
	max.s32 	%r403, %r402, 0;
	cvt.u16.u32 	%rs441, %r403;
	sub.s32 	%r404, %r63, %r904;
	sub.s32 	%r405, %r64, %r933;
	max.s32 	%r406, %r404, %r405;
	max.s32 	%r407, %r406, 0;
	cvt.u16.u32 	%rs469, %r407;
	cvt.s32.s16 	%r408, %rs31;
	sub.s32 	%r409, %r408, %r904;
	cvt.s32.s16 	%r410, %rs87;
	sub.s32 	%r411, %r410, %r933;
	max.s32 	%r412, %r409, %r411;
	max.s32 	%r413, %r412, 0;
	cvt.u16.u32 	%rs497, %r413;
	cvt.s32.s16 	%r68, %r403;
	cvt.s32.s16 	%r69, %r407;
	cvt.s32.s16 	%r414, %r413;
	max.s32 	%r415, %r69, %r414;
	max.s32 	%r416, %r68, %r415;
	max.s32 	%r988, %r988, %r416;
	mov.u16 	%rs423, %rs13;
	mov.u16 	%rs424, %rs14;
	mov.u16 	%rs425, %rs15;
	mov.u16 	%rs426, %rs16;
	mov.u16 	%rs427, %rs17;
	mov.u16 	%rs428, %rs18;
	mov.u16 	%rs429, %rs19;
	mov.u16 	%rs430, %rs20;
	mov.u16 	%rs431, %rs21;
	mov.u16 	%rs432, %rs22;
	mov.u16 	%rs433, %rs23;
	mov.u16 	%rs434, %rs24;
	mov.u16 	%rs435, %rs25;
	mov.u16 	%rs436, %rs26;
	mov.u16 	%rs437, %rs27;
	mov.u16 	%rs438, %rs28;
	mov.u16 	%rs439, %rs29;
	mov.u16 	%rs440, %rs30;
	mov.u16 	%rs451, %rs41;
	mov.u16 	%rs452, %rs42;
	mov.u16 	%rs453, %rs43;
	mov.u16 	%rs454, %rs44;
	mov.u16 	%rs455, %rs45;
	mov.u16 	%rs456, %rs46;
	mov.u16 	%rs457, %rs47;
	mov.u16 	%rs458, %rs48;
	mov.u16 	%rs459, %rs49;
	mov.u16 	%rs460, %rs50;
	mov.u16 	%rs461, %rs51;
	mov.u16 	%rs462, %rs52;
	mov.u16 	%rs463, %rs53;
	mov.u16 	%rs464, %rs54;
	mov.u16 	%rs465, %rs55;
	mov.u16 	%rs466, %rs56;
	mov.u16 	%rs467, %rs57;
	mov.u16 	%rs468, %rs58;
	mov.u16 	%rs477, %rs11;
	mov.u16 	%rs479, %rs69;
	mov.u16 	%rs480, %rs70;
	mov.u16 	%rs481, %rs71;
	mov.u16 	%rs482, %rs72;
	mov.u16 	%rs483, %rs73;
	mov.u16 	%rs484, %rs74;
	mov.u16 	%rs485, %rs75;
	mov.u16 	%rs486, %rs76;
	mov.u16 	%rs487, %rs77;
	mov.u16 	%rs488, %rs78;
	mov.u16 	%rs489, %rs79;
	mov.u16 	%rs490, %rs80;
	mov.u16 	%rs491, %rs81;
	mov.u16 	%rs492, %rs82;
	mov.u16 	%rs493, %rs83;
	mov.u16 	%rs494, %rs84;
	mov.u16 	%rs495, %rs85;
	mov.u16 	%rs496, %rs86;
	@%p44 bra 	$L__BB59_110;
	mov.b32 	%r969, -4;
	@%p27 bra 	$L__BB59_55;
	mov.u32 	%r418, %tid.x;
	mov.u32 	%r419, _ZZ16sw_kernel_affineILi32ELi896EEvPKhiPiS1_S2_iS2_iiE17s_query_seq_sdata;
	mad.lo.s32 	%r420, %r418, 28, %r419;
	ld.shared.u8 	%r421, [%r420+9];
	add.s32 	%r422, %r26, %r421;
	mov.u32 	%r423, _ZZ16sw_kernel_affineILi32ELi896EEvPKhiPiS1_S2_iS2_iiE17s_blosum62_matrix;
	add.s32 	%r424, %r423, %r422;
	ld.shared.s8 	%r969, [%r424];
$L__BB59_55:
	ld.param.u32 	%r934, [_Z16sw_kernel_affineILi32ELi896EEvPKhiPiS1_S2_iS2_ii_param_8];
	ld.param.u32 	%r905, [_Z16sw_kernel_affineILi32ELi896EEvPKhiPiS1_S2_iS2_ii_param_7];
	setp.eq.s32 	%p46, %r21, 10;
	max.s16 	%rs295, %rs59, %rs87;
	max.s16 	%rs296, %rs31, %rs295;
	cvt.s32.s16 	%r425, %rs296;
	add.s32 	%r426, %r969, %r425;
	max.s32 	%r427, %r426, 0;
	cvt.u16.u32 	%rs440, %r427;
	sub.s32 	%r428, %r68, %r905;
	sub.s32 	%r429, %r69, %r934;
	max.s32 	%r430, %r428, %r429;
	max.s32 	%r431, %r430, 0;
	cvt.u16.u32 	%rs468, %r431;
	cvt.s32.s16 	%r432, %rs30;
	sub.s32 	%r433, %r432, %r905;
	cvt.s32.s16 	%r434, %rs86;
	sub.s32 	%r435, %r434, %r934;
	max.s32 	%r436, %r433, %r435;
	max.s32 	%r437, %r436, 0;
	cvt.u16.u32 	%rs496, %r437;
	cvt.s32.s16 	%r73, %r427;
	cvt.s32.s16 	%r74, %r431;
	cvt.s32.s16 	%r438, %r437;
	max.s32 	%r439, %r74, %r438;
	max.s32 	%r440, %r73, %r439;
	max.s32 	%r988, %r988, %r440;
	mov.u16 	%rs423, %rs13;
	mov.u16 	%rs424, %rs14;
	mov.u16 	%rs425, %rs15;
	mov.u16 	%rs426, %rs16;
	mov.u16 	%rs427, %rs17;
	mov.u16 	%rs428, %rs18;
	mov.u16 	%rs429, %rs19;
	mov.u16 	%rs430, %rs20;
	mov.u16 	%rs431, %rs21;
	mov.u16 	%rs432, %rs22;
	mov.u16 	%rs433, %rs23;
	mov.u16 	%rs434, %rs24;
	mov.u16 	%rs435, %rs25;
	mov.u16 	%rs436, %rs26;
	mov.u16 	%rs437, %rs27;
	mov.u16 	%rs438, %rs28;
	mov.u16 	%rs439, %rs29;
	mov.u16 	%rs451, %rs41;
	mov.u16 	%rs452, %rs42;
	mov.u16 	%rs453, %rs43;
	mov.u16 	%rs454, %rs44;
	mov.u16 	%rs455, %rs45;
	mov.u16 	%rs456, %rs46;
	mov.u16 	%rs457, %rs47;
	mov.u16 	%rs458, %rs48;
	mov.u16 	%rs459, %rs49;
	mov.u16 	%rs460, %rs50;
	mov.u16 	%rs461, %rs51;
	mov.u16 	%rs462, %rs52;
	mov.u16 	%rs463, %rs53;
	mov.u16 	%rs464, %rs54;
	mov.u16 	%rs465, %rs55;
	mov.u16 	%rs466, %rs56;
	mov.u16 	%rs467, %rs57;
	mov.u16 	%rs477, %rs11;
	mov.u16 	%rs479, %rs69;
	mov.u16 	%rs480, %rs70;
	mov.u16 	%rs481, %rs71;
	mov.u16 	%rs482, %rs72;
	mov.u16 	%rs483, %rs73;
	mov.u16 	%rs484, %rs74;
	mov.u16 	%rs485, %rs75;
	mov.u16 	%rs486, %rs76;
	mov.u16 	%rs487, %rs77;
	mov.u16 	%rs488, %rs78;
	mov.u16 	%rs489, %rs79;
	mov.u16 	%rs490, %rs80;
	mov.u16 	%rs491, %rs81;
	mov.u16 	%rs492, %rs82;
	mov.u16 	%rs493, %rs83;
	mov.u16 	%rs494, %rs84;
	mov.u16 	%rs495, %rs85;
	@%p46 bra 	$L__BB59_110;
	mov.b32 	%r970, -4;
	@%p27 bra 	$L__BB59_58;
	mov.u32 	%r442, %tid.x;
	mov.u32 	%r443, _ZZ16sw_kernel_affineILi32ELi896EEvPKhiPiS1_S2_iS2_iiE17s_query_seq_sdata;
	mad.lo.s32 	%r444, %r442, 28, %r443;
	ld.shared.u8 	%r445, [%r444+10];
	add.s32 	%r446, %r26, %r445;
	mov.u32 	%r447, _ZZ16sw_kernel_affineILi32ELi896EEvPKhiPiS1_S2_iS2_iiE17s_blosum62_matrix;
	add.s32 	%r448, %r447, %r446;
	ld.shared.s8 	%r970, [%r448];
$L__BB59_58:
	ld.param.u32 	%r935, [_Z16sw_kernel_affineILi32ELi896EEvPKhiPiS1_S2_iS2_ii_param_8];
	ld.param.u32 	%r906, [_Z16sw_kernel_affineILi32ELi896EEvPKhiPiS1_S2_iS2_ii_param_7];
	setp.eq.s32 	%p48, %r21, 11;
	max.s16 	%rs297, %rs58, %rs86;
	max.s16 	%rs298, %rs30, %rs297;
	cvt.s32.s16 	%r449, %rs298;
	add.s32 	%r450, %r970, %r449;
	max.s32 	%r451, %r450, 0;
	cvt.u16.u32 	%rs439, %r451;
	sub.s32 	%r452, %r73, %r906;
	sub.s32 	%r453, %r74, %r935;
	max.s32 	%r454, %r452, %r453;
	max.s32 	%r455, %r454, 0;
	cvt.u16.u32 	%rs467, %r455;
	cvt.s32.s16 	%r456, %rs29;
	sub.s32 	%r457, %r456, %r906;
	cvt.s32.s16 	%r458, %rs85;
	sub.s32 	%r459, %r458, %r935;
	max.s32 	%r460, %r457, %r459;
	max.s32 	%r461, %r460, 0;
	cvt.u16.u32 	%rs495, %r461;
	cvt.s32.s16 	%r78, %r451;
	cvt.s32.s16 	%r79, %r455;
	cvt.s32.s16 	%r462, %r461;
	max.s32 	%r463, %r79, %r462;
	max.s32 	%r464, %r78, %r463;
	max.s32 	%r988, %r988, %r464;
	mov.u16 	%rs423, %rs13;
	mov.u16 	%rs424, %rs14;
	mov.u16 	%rs425, %rs15;
	mov.u16 	%rs426, %rs16;
	mov.u16 	%rs427, %rs17;
	mov.u16 	%rs428, %rs18;
	mov.u16 	%rs429, %rs19;
	mov.u16 	%rs430, %rs20;
	mov.u16 	%rs431, %rs21;
	mov.u16 	%rs432, %rs22;
	mov.u16 	%rs433, %rs23;
	mov.u16 	%rs434, %rs24;
	mov.u16 	%rs435, %rs25;
	mov.u16 	%rs436, %rs26;
	mov.u16 	%rs437, %rs27;
	mov.u16 	%rs438, %rs28;
	mov.u16 	%rs451, %rs41;
	mov.u16 	%rs452, %rs42;
	mov.u16 	%rs453, %rs43;
	mov.u16 	%rs454, %rs44;
	mov.u16 	%rs455, %rs45;
	mov.u16 	%rs456, %rs46;
	mov.u16 	%rs457, %rs47;
	mov.u16 	%rs458, %rs48;
	mov.u16 	%rs459, %rs49;
	mov.u16 	%rs460, %rs50;
	mov.u16 	%rs461, %rs51;
	mov.u16 	%rs462, %rs52;
	mov.u16 	%rs463, %rs53;
	mov.u16 	%rs464, %rs54;
	mov.u16 	%rs465, %rs55;
	mov.u16 	%rs466, %rs56;
	mov.u16 	%rs477, %rs11;
	mov.u16 	%rs479, %rs69;
	mov.u16 	%rs480, %rs70;
	mov.u16 	%rs481, %rs71;
	mov.u16 	%rs482, %rs72;
	mov.u16 	%rs483, %rs73;
	mov.u16 	%rs484, %rs74;
	mov.u16 	%rs485, %rs75;
	mov.u16 	%rs486, %rs76;
	mov.u16 	%rs487, %rs77;
	mov.u16 	%rs488, %rs78;
	mov.u16 	%rs489, %rs79;
	mov.u16 	%rs490, %rs80;
	mov.u16 	%rs491, %rs81;
	mov.u16 	%rs492, %rs82;
	mov.u16 	%rs493, %rs83;
	mov.u16 	%rs494, %rs84;
	@%p48 bra 	$L__BB59_110;
	mov.b32 	%r971, -4;
	@%p27 bra 	$L__BB59_61;
	mov.u32 	%r466, %tid.x;
	mov.u32 	%r467, _ZZ16sw_kernel_affineILi32ELi896EEvPKhiPiS1_S2_iS2_iiE17s_query_seq_sdata;
	mad.lo.s32 	%r468, %r466, 28, %r467;
	ld.shared.u8 	%r469, [%r468+11];
	add.s32 	%r470, %r26, %r469;
	mov.u32 	%r471, _ZZ16sw_kernel_affineILi32ELi896EEvPKhiPiS1_S2_iS2_iiE17s_blosum62_matrix;
	add.s32 	%r472, %r471, %r470;
	ld.shared.s8 	%r971, [%r472];
$L__BB59_61:
	ld.param.u32 	%r936, [_Z16sw_kernel_affineILi32ELi896EEvPKhiPiS1_S2_iS2_ii_param_8];
	ld.param.u32 	%r907, [_Z16sw_kernel_affineILi32ELi896EEvPKhiPiS1_S2_iS2_ii_param_7];
	setp.eq.s32 	%p50, %r21, 12;
	max.s16 	%rs299, %rs57, %rs85;
	max.s16 	%rs300, %rs29, %rs299;
	cvt.s32.s16 	%r473, %rs300;
	add.s32 	%r474, %r971, %r473;
	max.s32 	%r475, %r474, 0;
	cvt.u16.u32 	%rs438, %r475;
	sub.s32 	%r476, %r78, %r907;
	sub.s32 	%r477, %r79, %r936;
	max.s32 	%r478, %r476, %r477;
	max.s32 	%r479, %r478, 0;
	cvt.u16.u32 	%rs466, %r479;
	cvt.s32.s16 	%r480, %rs28;
	sub.s32 	%r481, %r480, %r907;
	cvt.s32.s16 	%r482, %rs84;
	sub.s32 	%r483, %r482, %r936;
	max.s32 	%r484, %r481, %r483;
	max.s32 	%r485, %r484, 0;
	cvt.u16.u32 	%rs494, %r485;
	cvt.s32.s16 	%r83, %r475;
	cvt.s32.s16 	%r84, %r479;
	cvt.s32.s16 	%r486, %r485;
	max.s32 	%r487, %r84, %r486;
	max.s32 	%r488, %r83, %r487;
	max.s32 	%r988, %r988, %r488;
	mov.u16 	%rs423, %rs13;
	mov.u16 	%rs424, %rs14;
	mov.u16 	%rs425, %rs15;
	mov.u16 	%rs426, %rs16;
	mov.u16 	%rs427, %rs17;
	mov.u16 	%rs428, %rs18;
	mov.u16 	%rs429, %rs19;
	mov.u16 	%rs430, %rs20;
	mov.u16 	%rs431, %rs21;
	mov.u16 	%rs432, %rs22;
	mov.u16 	%rs433, %rs23;
	mov.u16 	%rs434, %rs24;
	mov.u16 	%rs435, %rs25;
	mov.u16 	%rs436, %rs26;
	mov.u16 	%rs437, %rs27;
	mov.u16 	%rs451, %rs41;
	mov.u16 	%rs452, %rs42;
	mov.u16 	%rs453, %rs43;
	mov.u16 	%rs454, %rs44;
	mov.u16 	%rs455, %rs45;
	mov.u16 	%rs456, %rs46;
	mov.u16 	%rs457, %rs47;
	mov.u16 	%rs458, %rs48;
	mov.u16 	%rs459, %rs49;
	mov.u16 	%rs460, %rs50;
	mov.u16 	%rs461, %rs51;
	mov.u16 	%rs462, %rs52;
	mov.u16 	%rs463, %rs53;
	mov.u16 	%rs464, %rs54;
	mov.u16 	%rs465, %rs55;
	mov.u16 	%rs477, %rs11;
	mov.u16 	%rs479, %rs69;
	mov.u16 	%rs480, %rs70;
	mov.u16 	%rs481, %rs71;
	mov.u16 	%rs482, %rs72;
	mov.u16 	%rs483, %rs73;
	mov.u16 	%rs484, %rs74;
	mov.u16 	%rs485, %rs75;
	mov.u16 	%rs486, %rs76;
	mov.u16 	%rs487, %rs77;
	mov.u16 	%rs488, %rs78;
	mov.u16 	%rs489, %rs79;
	mov.u16 	%rs490, %rs80;
	mov.u16 	%rs491, %rs81;
	mov.u16 	%rs492, %rs82;
	mov.u16 	%rs493, %rs83;
	@%p50 bra 	$L__BB59_110;
	mov.b32 	%r972, -4;
	@%p27 bra 	$L__BB59_64;
	mov.u32 	%r490, %tid.x;
	mov.u32 	%r491, _ZZ16sw_kernel_affineILi32ELi896EEvPKhiPiS1_S2_iS2_iiE17s_query_seq_sdata;
	mad.lo.s32 	%r492, %r490, 28, %r491;
	ld.shared.u8 	%r493, [%r492+12];
	add.s32 	%r494, %r26, %r493;
	mov.u32 	%r495, _ZZ16sw_kernel_affineILi32ELi896EEvPKhiPiS1_S2_iS2_iiE17s_blosum62_matrix;
	add.s32 	%r496, %r495, %r494;
	ld.shared.s8 	%r972, [%r496];
$L__BB59_64:
	ld.param.u32 	%r937, [_Z16sw_kernel_affineILi32ELi896EEvPKhiPiS1_S2_iS2_ii_param_8];
	ld.param.u32 	%r908, [_Z16sw_kernel_affineILi32ELi896EEvPKhiPiS1_S2_iS2_ii_param_7];
	setp.eq.s32 	%p52, %r21, 13;
	max.s16 	%rs301, %rs56, %rs84;
	max.s16 	%rs302, %rs28, %rs301;
	cvt.s32.s16 	%r497, %rs302;
	add.s32 	%r498, %r972, %r497;
	max.s32 	%r499, %r498, 0;
	cvt.u16.u32 	%rs437, %r499;
	sub.s32 	%r500, %r83, %r908;
	sub.s32 	%r501, %r84, %r937;
	max.s32 	%r502, %r500, %r501;
	max.s32 	%r503, %r502, 0;
	cvt.u16.u32 	%rs465, %r503;
	cvt.s32.s16 	%r504, %rs27;
	sub.s32 	%r505, %r504, %r908;
	cvt.s32.s16 	%r506, %rs83;
	sub.s32 	%r507, %r506, %r937;
	max.s32 	%r508, %r505, %r507;
	max.s32 	%r509, %r508, 0;
	cvt.u16.u32 	%rs493, %r509;
	cvt.s32.s16 	%r88, %r499;
	cvt.s32.s16 	%r89, %r503;
	cvt.s32.s16 	%r510, %r509;
	max.s32 	%r511, %r89, %r510;
	max.s32 	%r512, %r88, %r511;
	max.s32 	%r988, %r988, %r512;
	mov.u16 	%rs423, %rs13;
	mov.u16 	%rs424, %rs14;
	mov.u16 	%rs425, %rs15;
	mov.u16 	%rs426, %rs16;
	mov.u16 	%rs427, %rs17;
	mov.u16 	%rs428, %rs18;
	mov.u16 	%rs429, %rs19;
	mov.u16 	%rs430, %rs20;
	mov.u16 	%rs431, %rs21;
	mov.u16 	%rs432, %rs22;
	mov.u16 	%rs433, %rs23;
	mov.u16 	%rs434, %rs24;
	mov.u16 	%rs435, %rs25;
	mov.u16 	%rs436, %rs26;
	mov.u16 	%rs451, %rs41;
	mov.u16 	%rs452, %rs42;
	mov.u16 	%rs453, %rs43;
	mov.u16 	%rs454, %rs44;
	mov.u16 	%rs455, %rs45;
	mov.u16 	%rs456, %rs46;
	mov.u16 	%rs457, %rs47;
	mov.u16 	%rs458, %rs48;
	mov.u16 	%rs459, %rs49;
	mov.u16 	%rs460, %rs50;
	mov.u16 	%rs461, %rs51;
	mov.u16 	%rs462, %rs52;
	mov.u16 	%rs463, %rs53;
	mov.u16 	%rs464, %rs54;
	mov.u16 	%rs477, %rs11;
	mov.u16 	%rs479, %rs69;
	mov.u16 	%rs480, %rs70;
	mov.u16 	%rs481, %rs71;
	mov.u16 	%rs482, %rs72;
	mov.u16 	%rs483, %rs73;
	mov.u16 	%rs484, %rs74;
	mov.u16 	%rs485, %rs75;
	mov.u16 	%rs486, %rs76;
	mov.u16 	%rs487, %rs77;
	mov.u16 	%rs488, %rs78;
	mov.u16 	%rs489, %rs79;
	mov.u16 	%rs490, %rs80;
	mov.u16 	%rs491, %rs81;
	mov.u16 	%rs492, %rs82;
	@%p52 bra 	$L__BB59_110;
	mov.b32 	%r973, -4;
	@%p27 bra 	$L__BB59_67;
	mov.u32 	%r514, %tid.x;
	mov.u32 	%r515, _ZZ16sw_kernel_affineILi32ELi896EEvPKhiPiS1_S2_iS2_iiE17s_query_seq_sdata;
	mad.lo.s32 	%r516, %r514, 28, %r515;
	ld.shared.u8 	%r517, [%r516+13];
	add.s32 	%r518, %r26, %r517;
	mov.u32 	%r519, _ZZ16sw_kernel_affineILi32ELi896EEvPKhiPiS1_S2_iS2_iiE17s_blosum62_matrix;
	add.s32 	%r520, %r519, %r518;
	ld.shared.s8 	%r973, [%r520];
$L__BB59_67:
	ld.param.u32 	%r938, [_Z16sw_kernel_affineILi32ELi896EEvPKhiPiS1_S2_iS2_ii_param_8];
	ld.param.u32 	%r909, [_Z16sw_kernel_affineILi32ELi896EEvPKhiPiS1_S2_iS2_ii_param_7];
	setp.eq.s32 	%p54, %r21, 14;
	max.s16 	%rs303, %rs55, %rs83;
	max.s16 	%rs304, %rs27, %rs303;
	cvt.s32.s16 	%r521, %rs304;
	add.s32 	%r522, %r973, %r521;
	max.s32 	%r523, %r522, 0;
	cvt.u16.u32 	%rs436, %r523;
	sub.s32 	%r524, %r88, %r909;
	sub.s32 	%r525, %r89, %r938;
	max.s32 	%r526, %r524, %r525;
	max.s32 	%r527, %r526, 0;
	cvt.u16.u32 	%rs464, %r527;
	cvt.s32.s16 	%r528, %rs26;
	sub.s32 	%r529, %r528, %r909;
	cvt.s32.s16 	%r530, %rs82;
	sub.s32 	%r531, %r530, %r938;
	max.s32 	%r532, %r529, %r531;
	max.s32 	%r533, %r532, 0;
	cvt.u16.u32 	%rs492, %r533;
	cvt.s32.s16 	%r93, %r523;
	cvt.s32.s16 	%r94, %r527;
	cvt.s32.s16 	%r534, %r533;
	max.s32 	%r535, %r94, %r534;
	max.s32 	%r536, %r93, %r535;
	max.s32 	%r988, %r988, %r536;
	mov.u16 	%rs423, %rs13;
	mov.u16 	%rs424, %rs14;
	mov.u16 	%rs425, %rs15;
	mov.u16 	%rs426, %rs16;
	mov.u16 	%rs427, %rs17;
	mov.u16 	%rs428, %rs18;
	mov.u16 	%rs429, %rs19;
	mov.u16 	%rs430, %rs20;
	mov.u16 	%rs431, %rs21;
	mov.u16 	%rs432, %rs22;
	mov.u16 	%rs433, %rs23;
	mov.u16 	%rs434, %rs24;
	mov.u16 	%rs435, %rs25;
	mov.u16 	%rs451, %rs41;
	mov.u16 	%rs452, %rs42;
	mov.u16 	%rs453, %rs43;
	mov.u16 	%rs454, %rs44;
	mov.u16 	%rs455, %rs45;
	mov.u16 	%rs456, %rs46;
	mov.u16 	%rs457, %rs47;
	mov.u16 	%rs458, %rs48;
	mov.u16 	%rs459, %rs49;
	mov.u16 	%rs460, %rs50;
	mov.u16 	%rs461, %rs51;
	mov.u16 	%rs462, %rs52;
	mov.u16 	%rs463, %rs53;
	mov.u16 	%rs477, %rs11;
	mov.u16 	%rs479, %rs69;
	mov.u16 	%rs480, %rs70;
	mov.u16 	%rs481, %rs71;
	mov.u16 	%rs482, %rs72;
	mov.u16 	%rs483, %rs73;
	mov.u16 	%rs484, %rs74;
	mov.u16 	%rs485, %rs75;
	mov.u16 	%rs486, %rs76;
	mov.u16 	%rs487, %rs77;
	mov.u16 	%rs488, %rs78;
	mov.u16 	%rs489, %rs79;
	mov.u16 	%rs490, %rs80;
	mov.u16 	%rs491, %rs81;
	@%p54 bra 	$L__BB59_110;
	mov.b32 	%r974, -4;
	@%p27 bra 	$L__BB59_70;
	mov.u32 	%r538, %tid.x;
	mov.u32 	%r539, _ZZ16sw_kernel_affineILi32ELi896EEvPKhiPiS1_S2_iS2_iiE17s_query_seq_sdata;
	mad.lo.s32 	%r540, %r538, 28, %r539;
	ld.shared.u8 	%r541, [%r540+14];
	add.s32 	%r542, %r26, %r541;
	mov.u32 	%r543, _ZZ16sw_kernel_affineILi32ELi896EEvPKhiPiS1_S2_iS2_iiE17s_blosum62_matrix;
	add.s32 	%r544, %r543, %r542;
	ld.shared.s8 	%r974, [%r544];
$L__BB59_70:
	ld.param.u32 	%r939, [_Z16sw_kernel_affineILi32ELi896EEvPKhiPiS1_S2_iS2_ii_param_8];
	ld.param.u32 	%r910, [_Z16sw_kernel_affineILi32ELi896EEvPKhiPiS1_S2_iS2_ii_param_7];
	setp.eq.s32 	%p56, %r21, 15;
	max.s16 	%rs305, %rs54, %rs82;
	max.s16 	%rs306, %rs26, %rs305;
	cvt.s32.s16 	%r545, %rs306;
	add.s32 	%r546, %r974, %r545;
	max.s32 	%r547, %r546, 0;
	cvt.u16.u32 	%rs435, %r547;
	sub.s32 	%r548, %r93, %r910;
	sub.s32 	%r549, %r94, %r939;
	max.s32 	%r550, %r548, %r549;
	max.s32 	%r551, %r550, 0;
	cvt.u16.u32 	%rs463, %r551;
	cvt.s32.s16 	%r552, %rs25;
	sub.s32 	%r553, %r552, %r910;
	cvt.s32.s16 	%r554, %rs81;
	sub.s32 	%r555, %r554, %r939;
	max.s32 	%r556, %r553, %r555;
	max.s32 	%r557, %r556, 0;
	cvt.u16.u32 	%rs491, %r557;
	cvt.s32.s16 	%r98, %r547;
	cvt.s32.s16 	%r99, %r551;
	cvt.s32.s16 	%r558, %r557;
	max.s32 	%r559, %r99, %r558;
	max.s32 	%r560, %r98, %r559;
	max.s32 	%r988, %r988, %r560;
	mov.u16 	%rs423, %rs13;
	mov.u16 	%rs424, %rs14;
	mov.u16 	%rs425, %rs15;
	mov.u16 	%rs426, %rs16;
	mov.u16 	%rs427, %rs17;
	mov.u16 	%rs428, %rs18;
	mov.u16 	%rs429, %rs19;
	mov.u16 	%rs430, %rs20;
	mov.u16 	%rs431, %rs21;
	mov.u16 	%rs432, %rs22;
	mov.u16 	%rs433, %rs23;
	mov.u16 	%rs434, %rs24;
	mov.u16 	%rs451, %rs41;
	mov.u16 	%rs452, %rs42;
	mov.u16 	%rs453, %rs43;
	mov.u16 	%rs454, %rs44;
	mov.u16 	%rs455, %rs45;
	mov.u16 	%rs456, %rs46;
	mov.u16 	%rs457, %rs47;
	mov.u16 	%rs458, %rs48;
	mov.u16 	%rs459, %rs49;
	mov.u16 	%rs460, %rs50;
	mov.u16 	%rs461, %rs51;
	mov.u16 	%rs462, %rs52;
	mov.u16 	%rs477, %rs11;
	mov.u16 	%rs479, %rs69;
	mov.u16 	%rs480, %rs70;
	mov.u16 	%rs481, %rs71;
	mov.u16 	%rs482, %rs72;
	mov.u16 	%rs483, %rs73;
	mov.u16 	%rs484, %rs74;
	mov.u16 	%rs485, %rs75;
	mov.u16 	%rs486, %rs76;
	mov.u16 	%rs487, %rs77;
	mov.u16 	%rs488, %rs78;
	mov.u16 	%rs489, %rs79;
	mov.u16 	%rs490, %rs80;
	@%p56 bra 	$L__BB59_110;
	mov.b32 	%r975, -4;
	@%p27 bra 	$L__BB59_73;
	mov.u32 	%r562, %tid.x;
	mov.u32 	%r563, _ZZ16sw_kernel_affineILi32ELi896EEvPKhiPiS1_S2_iS2_iiE17s_query_seq_sdata;
	mad.lo.s32 	%r564, %r562, 28, %r563;
	ld.shared.u8 	%r565, [%r564+15];
	add.s32 	%r566, %r26, %r565;
	mov.u32 	%r567, _ZZ16sw_kernel_affineILi32ELi896EEvPKhiPiS1_S2_iS2_iiE17s_blosum62_matrix;
	add.s32 	%r568, %r567, %r566;
	ld.shared.s8 	%r975, [%r568];
$L__BB59_73:
	ld.param.u32 	%r940, [_Z16sw_kernel_affineILi32ELi896EEvPKhiPiS1_S2_iS2_ii_param_8];
	ld.param.u32 	%r911, [_Z16sw_kernel_affineILi32ELi896EEvPKhiPiS1_S2_iS2_ii_param_7];
	setp.eq.s32 	%p58, %r21, 16;
	max.s16 	%rs307, %rs53, %rs81;
	max.s16 	%rs308, %rs25, %rs307;
	cvt.s32.s16 	%r569, %rs308;
	add.s32 	%r570, %r975, %r569;
	max.s32 	%r571, %r570, 0;
	cvt.u16.u32 	%rs434, %r571;
	sub.s32 	%r572, %r98, %r911;
	sub.s32 	%r573, %r99, %r940;
	max.s32 	%r574, %r572, %r573;
	max.s32 	%r575, %r574, 0;
	cvt.u16.u32 	%rs462, %r575;
	cvt.s32.s16 	%r576, %rs24;
	sub.s32 	%r577, %r576, %r911;
	cvt.s32.s16 	%r578, %rs80;
	sub.s32 	%r579, %r578, %r940;
	max.s32 	%r580, %r577, %r579;
	max.s32 	%r581, %r580, 0;
	cvt.u16.u32 	%rs490, %r581;
	cvt.s32.s16 	%r103, %r571;
	cvt.s32.s16 	%r104, %r575;
	cvt.s32.s16 	%r582, %r581;
	max.s32 	%r583, %r104, %r582;
	max.s32 	%r584, %r103, %r583;
	max.s32 	%r988, %r988, %r584;
	mov.u16 	%rs423, %rs13;
	mov.u16 	%rs424, %rs14;
	mov.u16 	%rs425, %rs15;
	mov.u16 	%rs426, %rs16;
	mov.u16 	%rs427, %rs17;
	mov.u16 	%rs428, %rs18;
	mov.u16 	%rs429, %rs19;
	mov.u16 	%rs430, %rs20;
	mov.u16 	%rs431, %rs21;
	mov.u16 	%rs432, %rs22;
	mov.u16 	%rs433, %rs23;
	mov.u16 	%rs451, %rs41;
	mov.u16 	%rs452, %rs42;
	mov.u16 	%rs453, %rs43;
	mov.u16 	%rs454, %rs44;
	mov.u16 	%rs455, %rs45;
	mov.u16 	%rs456, %rs46;
	mov.u16 	%rs457, %rs47;
	mov.u16 	%rs458, %rs48;
	mov.u16 	%rs459, %rs49;
	mov.u16 	%rs460, %rs50;
	mov.u16 	%rs461, %rs51;
	mov.u16 	%rs477, %rs11;
	mov.u16 	%rs479, %rs69;
	mov.u16 	%rs480, %rs70;
	mov.u16 	%rs481, %rs71;
	mov.u16 	%rs482, %rs72;
	mov.u16 	%rs483, %rs73;
	mov.u16 	%rs484, %rs74;
	mov.u16 	%rs485, %rs75;
	mov.u16 	%rs486, %rs76;
	mov.u16 	%rs487, %rs77;
	mov.u16 	%rs488, %rs78;
	mov.u16 	%rs489, %rs79;
	@%p58 bra 	$L__BB59_110;
	mov.b32 	%r976, -4;
	@%p27 bra 	$L__BB59_76;
	mov.u32 	%r586, %tid.x;
	mov.u32 	%r587, _ZZ16sw_kernel_affineILi32ELi896EEvPKhiPiS1_S2_iS2_iiE17s_query_seq_sdata;
	mad.lo.s32 	%r588, %r586, 28, %r587;
	ld.shared.u8 	%r589, [%r588+16];
	add.s32 	%r590, %r26, %r589;
	mov.u32 	%r591, _ZZ16sw_kernel_affineILi32ELi896EEvPKhiPiS1_S2_iS2_iiE17s_blosum62_matrix;
	add.s32 	%r592, %r591, %r590;
	ld.shared.s8 	%r976, [%r592];
$L__BB59_76:
	ld.param.u32 	%r941, [_Z16sw_kernel_affineILi32ELi896EEvPKhiPiS1_S2_iS2_ii_param_8];
	ld.param.u32 	%r912, [_Z16sw_kernel_affineILi32ELi896EEvPKhiPiS1_S2_iS2_ii_param_7];
	setp.eq.s32 	%p60, %r21, 17;
	max.s16 	%rs309, %rs52, %rs80;
	max.s16 	%rs310, %rs24, %rs309;
	cvt.s32.s16 	%r593, %rs310;
	add.s32 	%r594, %r976, %r593;
	max.s32 	%r595, %r594, 0;
	cvt.u16.u32 	%rs433, %r595;
	sub.s32 	%r596, %r103, %r912;
	sub.s32 	%r597, %r104, %r941;
	max.s32 	%r598, %r596, %r597;
	max.s32 	%r599, %r598, 0;
	cvt.u16.u32 	%rs461, %r599;
	cvt.s32.s16 	%r600, %rs23;
	sub.s32 	%r601, %r600, %r912;
	cvt.s32.s16 	%r602, %rs79;
	sub.s32 	%r603, %r602, %r941;
	max.s32 	%r604, %r601, %r603;
	max.s32 	%r605, %r604, 0;
	cvt.u16.u32 	%rs489, %r605;
	cvt.s32.s16 	%r108, %r595;
	cvt.s32.s16 	%r109, %r599;
	cvt.s32.s16 	%r606, %r605;
	max.s32 	%r607, %r109, %r606;
	max.s32 	%r608, %r108, %r607;
	max.s32 	%r988, %r988, %r608;
	mov.u16 	%rs423, %rs13;
	mov.u16 	%rs424, %rs14;
	mov.u16 	%rs425, %rs15;
	mov.u16 	%rs426, %rs16;
	mov.u16 	%rs427, %rs17;
	mov.u16 	%rs428, %rs18;
	mov.u16 	%rs429, %rs19;
	mov.u16 	%rs430, %rs20;
	mov.u16 	%rs431, %rs21;
	mov.u16 	%rs432, %rs22;
	mov.u16 	%rs451, %rs41;
	mov.u16 	%rs452, %rs42;
	mov.u16 	%rs453, %rs43;
	mov.u16 	%rs454, %rs44;
	mov.u16 	%rs455, %rs45;
	mov.u16 	%rs456, %rs46;
	mov.u16 	%rs457, %rs47;
	mov.u16 	%rs458, %rs48;
	mov.u16 	%rs459, %rs49;
	mov.u16 	%rs460, %rs50;
	mov.u16 	%rs477, %rs11;
	mov.u16 	%rs479, %rs69;
	mov.u16 	%rs480, %rs70;
	mov.u16 	%rs481, %rs71;
	mov.u16 	%rs482, %rs72;
	mov.u16 	%rs483, %rs73;
	mov.u16 	%rs484, %rs74;
	mov.u16 	%rs485, %rs75;
	mov.u16 	%rs486, %rs76;
	mov.u16 	%rs487, %rs77;
	mov.u16 	%rs488, %rs78;
	@%p60 bra 	$L__BB59_110;
	mov.b32 	%r977, -4;
	@%p27 bra 	$L__BB59_79;
	mov.u32 	%r610, %tid.x;
	mov.u32 	%r611, _ZZ16sw_kernel_affineILi32ELi896EEvPKhiPiS1_S2_iS2_iiE17s_query_seq_sdata;
	mad.lo.s32 	%r612, %r610, 28, %r611;
	ld.shared.u8 	%r613, [%r612+17];
	add.s32 	%r614, %r26, %r613;
	mov.u32 	%r615, _ZZ16sw_kernel_affineILi32ELi896EEvPKhiPiS1_S2_iS2_iiE17s_blosum62_matrix;
	add.s32 	%r616, %r615, %r614;
	ld.shared.s8 	%r977, [%r616];
$L__BB59_79:
	ld.param.u32 	%r942, [_Z16sw_kernel_affineILi32ELi896EEvPKhiPiS1_S2_iS2_ii_param_8];
	ld.param.u32 	%r913, [_Z16sw_kernel_affineILi32ELi896EEvPKhiPiS1_S2_iS2_ii_param_7];
	setp.eq.s32 	%p62, %r21, 18;
	max.s16 	%rs311, %rs51, %rs79;
	max.s16 	%rs312, %rs23, %rs311;
	cvt.s32.s16 	%r617, %rs312;
	add.s32 	%r618, %r977, %r617;
	max.s32 	%r619, %r618, 0;
	cvt.u16.u32 	%rs432, %r619;
	sub.s32 	%r620, %r108, %r913;
	sub.s32 	%r621, %r109, %r942;
	max.s32 	%r622, %r620, %r621;
	max.s32 	%r623, %r622, 0;
	cvt.u16.u32 	%rs460, %r623;
	cvt.s32.s16 	%r624, %rs22;
	sub.s32 	%r625, %r624, %r913;
	cvt.s32.s16 	%r626, %rs78;
	sub.s32 	%r627, %r626, %r942;
	max.s32 	%r628, %r625, %r627;
	max.s32 	%r629, %r628, 0;
	cvt.u16.u32 	%rs488, %r629;
	cvt.s32.s16 	%r113, %r619;
	cvt.s32.s16 	%r114, %r623;
	cvt.s32.s16 	%r630, %r629;
	max.s32 	%r631, %r114, %r630;
	max.s32 	%r632, %r113, %r631;
	max.s32 	%r988, %r988, %r632;
	mov.u16 	%rs423, %rs13;
	mov.u16 	%rs424, %rs14;
	mov.u16 	%rs425, %rs15;
	mov.u16 	%rs426, %rs16;
	mov.u16 	%rs427, %rs17;
	mov.u16 	%rs428, %rs18;
	mov.u16 	%rs429, %rs19;
	mov.u16 	%rs430, %rs20;
	mov.u16 	%rs431, %rs21;
	mov.u16 	%rs451, %rs41;
	mov.u16 	%rs452, %rs42;
	mov.u16 	%rs453, %rs43;
	mov.u16 	%rs454, %rs44;
	mov.u16 	%rs455, %rs45;
	mov.u16 	%rs456, %rs46;
	mov.u16 	%rs457, %rs47;
	mov.u16 	%rs458, %rs48;
	mov.u16 	%rs459, %rs49;
	mov.u16 	%rs477, %rs11;
	mov.u16 	%rs479, %rs69;
	mov.u16 	%rs480, %rs70;
	mov.u16 	%rs481, %rs71;
	mov.u16 	%rs482, %rs72;
	mov.u16 	%rs483, %rs73;
	mov.u16 	%rs484, %rs74;
	mov.u16 	%rs485, %rs75;
	mov.u16 	%rs486, %rs76;
	mov.u16 	%rs487, %rs77;
	@%p62 bra 	$L__BB59_110;
	mov.b32 	%r978, -4;
	@%p27 bra 	$L__BB59_82;
	mov.u32 	%r634, %tid.x;
	mov.u32 	%r635, _ZZ16sw_kernel_affineILi32ELi896EEvPKhiPiS1_S2_iS2_iiE17s_query_seq_sdata;
	mad.lo.s32 	%r636, %r634, 28, %r635;
	ld.shared.u8 	%r637, [%r636+18];
	add.s32 	%r638, %r26, %r637;
	mov.u32 	%r639, _ZZ16sw_kernel_affineILi32ELi896EEvPKhiPiS1_S2_iS2_iiE17s_blosum62_matrix;
	add.s32 	%r640, %r639, %r638;
	ld.shared.s8 	%r978, [%r640];
$L__BB59_82:
	ld.param.u32 	%r943, [_Z16sw_kernel_affineILi32ELi896EEvPKhiPiS1_S2_iS2_ii_param_8];
	ld.param.u32 	%r914, [_Z16sw_kernel_affineILi32ELi896EEvPKhiPiS1_S2_iS2_ii_param_7];
	setp.eq.s32 	%p64, %r21, 19;
	max.s16 	%rs313, %rs50, %rs78;
	max.s16 	%rs314, %rs22, %rs313;
	cvt.s32.s16 	%r641, %rs314;
	add.s32 	%r642, %r978, %r641;
	max.s32 	%r643, %r642, 0;
	cvt.u16.u32 	%rs431, %r643;
	sub.s32 	%r644, %r113, %r914;
	sub.s32 	%r645, %r114, %r943;
	max.s32 	%r646, %r644, %r645;
	max.s32 	%r647, %r646, 0;
	cvt.u16.u32 	%rs459, %r647;
	cvt.s32.s16 	%r648, %rs21;
	sub.s32 	%r649, %r648, %r914;
	cvt.s32.s16 	%r650, %rs77;
	sub.s32 	%r651, %r650, %r943;
	max.s32 	%r652, %r649, %r651;
	max.s32 	%r653, %r652, 0;
	cvt.u16.u32 	%rs487, %r653;
	cvt.s32.s16 	%r118, %r643;
	cvt.s32.s16 	%r119, %r647;
	cvt.s32.s16 	%r654, %r653;
	max.s32 	%r655, %r119, %r654;
	max.s32 	%r656, %r118, %r655;
	max.s32 	%r988, %r988, %r656;
	mov.u16 	%rs423, %rs13;
	mov.u16 	%rs424, %rs14;
	mov.u16 	%rs425, %rs15;
	mov.u16 	%rs426, %rs16;
	mov.u16 	%rs427, %rs17;
	mov.u16 	%rs428, %rs18;
	mov.u16 	%rs429, %rs19;
	mov.u16 	%rs430, %rs20;
	mov.u16 	%rs451, %rs41;
	mov.u16 	%rs452, %rs42;
	mov.u16 	%rs453, %rs43;
	mov.u16 	%rs454, %rs44;
	mov.u16 	%rs455, %rs45;
	mov.u16 	%rs456, %rs46;
	mov.u16 	%rs457, %rs47;
	mov.u16 	%rs458, %rs48;
	mov.u16 	%rs477, %rs11;
	mov.u16 	%rs479, %rs69;
	mov.u16 	%rs480, %rs70;
	mov.u16 	%rs481, %rs71;
	mov.u16 	%rs482, %rs72;
	mov.u16 	%rs483, %rs73;
	mov.u16 	%rs484, %rs74;
	mov.u16 	%rs485, %rs75;
	mov.u16 	%rs486, %rs76;
	@%p64 bra 	$L__BB59_110;
	mov.b32 	%r979, -4;
	@%p27 bra 	$L__BB59_85;
	mov.u32 	%r658, %tid.x;
	mov.u32 	%r659, _ZZ16sw_kernel_affineILi32ELi896EEvPKhiPiS1_S2_iS2_iiE17s_query_seq_sdata;
	mad.lo.s32 	%r660, %r658, 28, %r659;
	ld.shared.u8 	%r661, [%r660+19];
	add.s32 	%r662, %r26, %r661;
	mov.u32 	%r663, _ZZ16sw_kernel_affineILi32ELi896EEvPKhiPiS1_S2_iS2_iiE17s_blosum62_matrix;
	add.s32 	%r664, %r663, %r662;
	ld.shared.s8 	%r979, [%r664];
$L__BB59_85:
	ld.param.u32 	%r944, [_Z16sw_kernel_affineILi32ELi896EEvPKhiPiS1_S2_iS2_ii_param_8];
	ld.param.u32 	%r915, [_Z16sw_kernel_affineILi32ELi896EEvPKhiPiS1_S2_iS2_ii_param_7];
	setp.eq.s32 	%p66, %r21, 20;
	max.s16 	%rs315, %rs49, %rs77;
	max.s16 	%rs316, %rs21, %rs315;
	cvt.s32.s16 	%r665, %rs316;
	add.s32 	%r666, %r979, %r665;
	max.s32 	%r667, %r666, 0;
	cvt.u16.u32 	%rs430, %r667;
	sub.s32 	%r668, %r118, %r915;
	sub.s32 	%r669, %r119, %r944;
	max.s32 	%r670, %r668, %r669;
	max.s32 	%r671, %r670, 0;
	cvt.u16.u32 	%rs458, %r671;
	cvt.s32.s16 	%r672, %rs20;
	sub.s32 	%r673, %r672, %r915;
	cvt.s32.s16 	%r674, %rs76;
	sub.s32 	%r675, %r674, %r944;
	max.s32 	%r676, %r673, %r675;
	max.s32 	%r677, %r676, 0;
	cvt.u16.u32 	%rs486, %r677;
	cvt.s32.s16 	%r123, %r667;
	cvt.s32.s16 	%r124, %r671;
	cvt.s32.s16 	%r678, %r677;
	max.s32 	%r679, %r124, %r678;
	max.s32 	%r680, %r123, %r679;
	max.s32 	%r988, %r988, %r680;
	mov.u16 	%rs423, %rs13;
	mov.u16 	%rs424, %rs14;
	mov.u16 	%rs425, %rs15;
	mov.u16 	%rs426, %rs16;
	mov.u16 	%rs427, %rs17;
	mov.u16 	%rs428, %rs18;
	mov.u16 	%rs429, %rs19;
	mov.u16 	%rs451, %rs41;
	mov.u16 	%rs452, %rs42;
	mov.u16 	%rs453, %rs43;
	mov.u16 	%rs454, %rs44;
	mov.u16 	%rs455, %rs45;
	mov.u16 	%rs456, %rs46;
	mov.u16 	%rs457, %rs47;
	mov.u16 	%rs477, %rs11;
	mov.u16 	%rs479, %rs69;
	mov.u16 	%rs480, %rs70;
	mov.u16 	%rs481, %rs71;
	mov.u16 	%rs482, %rs72;
	mov.u16 	%rs483, %rs73;
	mov.u16 	%rs484, %rs74;
	mov.u16 	%rs485, %rs75;
	@%p66 bra 	$L__BB59_110;
	mov.b32 	%r980, -4;
	@%p27 bra 	$L__BB59_88;
	mov.u32 	%r682, %tid.x;
	mov.u32 	%r683, _ZZ16sw_kernel_affineILi32ELi896EEvPKhiPiS1_S2_iS2_iiE17s_query_seq_sdata;
	mad.lo.s32 	%r684, %r682, 28, %r683;
	ld.shared.u8 	%r685, [%r684+20];
	add.s32 	%r686, %r26, %r685;
	mov.u32 	%r687, _ZZ16sw_kernel_affineILi32ELi896EEvPKhiPiS1_S2_iS2_iiE17s_blosum62_matrix;
	add.s32 	%r688, %r687, %r686;
	ld.shared.s8 	%r980, [%r688];
$L__BB59_88:
	ld.param.u32 	%r945, [_Z16sw_kernel_affineILi32ELi896EEvPKhiPiS1_S2_iS2_ii_param_8];
	ld.param.u32 	%r916, [_Z16sw_kernel_affineILi32ELi896EEvPKhiPiS1_S2_iS2_ii_param_7];
	setp.eq.s32 	%p68, %r21, 21;
	max.s16 	%rs317, %rs48, %rs76;
	max.s16 	%rs318, %rs20, %rs317;
	cvt.s32.s16 	%r689, %rs318;
	add.s32 	%r690, %r980, %r689;
	max.s32 	%r691, %r690, 0;
	cvt.u16.u32 	%rs429, %r691;
	sub.s32 	%r692, %r123, %r916;
	sub.s32 	%r693, %r124, %r945;
	max.s32 	%r694, %r692, %r693;
	max.s32 	%r695, %r694, 0;
	cvt.u16.u32 	%rs457, %r695;
	cvt.s32.s16 	%r696, %rs19;
	sub.s32 	%r697, %r696, %r916;
	cvt.s32.s16 	%r698, %rs75;
	sub.s32 	%r699, %r698, %r945;
	max.s32 	%r700, %r697, %r699;
	max.s32 	%r701, %r700, 0;
	cvt.u16.u32 	%rs485, %r701;
	cvt.s32.s16 	%r128, %r691;
	cvt.s32.s16 	%r129, %r695;
	cvt.s32.s16 	%r702, %r701;
	max.s32 	%r703, %r129, %r702;
	max.s32 	%r704, %r128, %r703;
	max.s32 	%r988, %r988, %r704;
	mov.u16 	%rs423, %rs13;
	mov.u16 	%rs424, %rs14;
	mov.u16 	%rs425, %rs15;
	mov.u16 	%rs426, %rs16;
	mov.u16 	%rs427, %rs17;
	mov.u16 	%rs428, %rs18;
	mov.u16 	%rs451, %rs41;
	mov.u16 	%rs452, %rs42;
	mov.u16 	%rs453, %rs43;
	mov.u16 	%rs454, %rs44;
	mov.u16 	%rs455, %rs45;
	mov.u16 	%rs456, %rs46;
	mov.u16 	%rs477, %rs11;
	mov.u16 	%rs479, %rs69;
	mov.u16 	%rs480, %rs70;
	mov.u16 	%rs481, %rs71;
	mov.u16 	%rs482, %rs72;
	mov.u16 	%rs483, %rs73;
	mov.u16 	%rs484, %rs74;
	@%p68 bra 	$L__BB59_110;
	mov.b32 	%r981, -4;
	@%p27 bra 	$L__BB59_91;
	mov.u32 	%r706, %tid.x;
	mov.u32 	%r707, _ZZ16sw_kernel_affineILi32ELi896EEvPKhiPiS1_S2_iS2_iiE17s_query_seq_sdata;
	mad.lo.s32 	%r708, %r706, 28, %r707;
	ld.shared.u8 	%r709, [%r708+21];
	add.s32 	%r710, %r26, %r709;
	mov.u32 	%r711, _ZZ16sw_kernel_affineILi32ELi896EEvPKhiPiS1_S2_iS2_iiE17s_blosum62_matrix;
	add.s32 	%r712, %r711, %r710;
	ld.shared.s8 	%r981, [%r712];
$L__BB59_91:
	ld.param.u32 	%r946, [_Z16sw_kernel_affineILi32ELi896EEvPKhiPiS1_S2_iS2_ii_param_8];
	ld.param.u32 	%r917, [_Z16sw_kernel_affineILi32ELi896EEvPKhiPiS1_S2_iS2_ii_param_7];
	setp.eq.s32 	%p70, %r21, 22;
	max.s16 	%rs319, %rs47, %rs75;
	max.s16 	%rs320, %rs19, %rs319;
	cvt.s32.s16 	%r713, %rs320;
	add.s32 	%r714, %r981, %r713;
	max.s32 	%r715, %r714, 0;
	cvt.u16.u32 	%rs428, %r715;
	sub.s32 	%r716, %r128, %r917;
	sub.s32 	%r717, %r129, %r946;
	max.s32 	%r718, %r716, %r717;
	max.s32 	%r719, %r718, 0;
	cvt.u16.u32 	%rs456, %r719;
	cvt.s32.s16 	%r720, %rs18;
	sub.s32 	%r721, %r720, %r917;
	cvt.s32.s16 	%r722, %rs74;
	sub.s32 	%r723, %r722, %r946;
	max.s32 	%r724, %r721, %r723;
	max.s32 	%r725, %r724, 0;
	cvt.u16.u32 	%rs484, %r725;
	cvt.s32.s16 	%r133, %r715;
	cvt.s32.s16 	%r134, %r719;
	cvt.s32.s16 	%r726, %r725;
	max.s32 	%r727, %r134, %r726;
	max.s32 	%r728, %r133, %r727;
	max.s32 	%r988, %r988, %r728;
	mov.u16 	%rs423, %rs13;
	mov.u16 	%rs424, %rs14;
	mov.u16 	%rs425, %rs15;
	mov.u16 	%rs426, %rs16;
	mov.u16 	%rs427, %rs17;
	mov.u16 	%rs451, %rs41;
	mov.u16 	%rs452, %rs42;
	mov.u16 	%rs453, %rs43;
	mov.u16 	%rs454, %rs44;
	mov.u16 	%rs455, %rs45;
	mov.u16 	%rs477, %rs11;
	mov.u16 	%rs479, %rs69;
	mov.u16 	%rs480, %rs70;
	mov.u16 	%rs481, %rs71;
	mov.u16 	%rs482, %rs72;
	mov.u16 	%rs483, %rs73;
	@%p70 bra 	$L__BB59_110;
	mov.b32 	%r982, -4;
	@%p27 bra 	$L__BB59_94;
	mov.u32 	%r730, %tid.x;
	mov.u32 	%r731, _ZZ16sw_kernel_affineILi32ELi896EEvPKhiPiS1_S2_iS2_iiE17s_query_seq_sdata;
	mad.lo.s32 	%r732, %r730, 28, %r731;
	ld.shared.u8 	%r733, [%r732+22];
	add.s32 	%r734, %r26, %r733;
	mov.u32 	%r735, _ZZ16sw_kernel_affineILi32ELi896EEvPKhiPiS1_S2_iS2_iiE17s_blosum62_matrix;
	add.s32 	%r736, %r735, %r734;
	ld.shared.s8 	%r982, [%r736];
$L__BB59_94:
	ld.param.u32 	%r947, [_Z16sw_kernel_affineILi32ELi896EEvPKhiPiS1_S2_iS2_ii_param_8];
	ld.param.u32 	%r918, [_Z16sw_kernel_affineILi32ELi896EEvPKhiPiS1_S2_iS2_ii_param_7];
	setp.eq.s32 	%p72, %r21, 23;
	max.s16 	%rs321, %rs46, %rs74;
	max.s16 	%rs322, %rs18, %rs321;
	cvt.s32.s16 	%r737, %rs322;
	add.s32 	%r738, %r982, %r737;
	max.s32 	%r739, %r738, 0;
	cvt.u16.u32 	%rs427, %r739;
	sub.s32 	%r740, %r133, %r918;
	sub.s32 	%r741, %r134, %r947;
	max.s32 	%r742, %r740, %r741;
	max.s32 	%r743, %r742, 0;
	cvt.u16.u32 	%rs455, %r743;
	cvt.s32.s16 	%r744, %rs17;
	sub.s32 	%r745, %r744, %r918;
	cvt.s32.s16 	%r746, %rs73;
	sub.s32 	%r747, %r746, %r947;
	max.s32 	%r748, %r745, %r747;
	max.s32 	%r749, %r748, 0;
	cvt.u16.u32 	%rs483, %r749;
	cvt.s32.s16 	%r138, %r739;
	cvt.s32.s16 	%r139, %r743;
	cvt.s32.s16 	%r750, %r749;
	max.s32 	%r751, %r139, %r750;
	max.s32 	%r752, %r138, %r751;
	max.s32 	%r988, %r988, %r752;
	mov.u16 	%rs423, %rs13;
	mov.u16 	%rs424, %rs14;
	mov.u16 	%rs425, %rs15;
	mov.u16 	%rs426, %rs16;
	mov.u16 	%rs451, %rs41;
	mov.u16 	%rs452, %rs42;
	mov.u16 	%rs453, %rs43;
	mov.u16 	%rs454, %rs44;
	mov.u16 	%rs477, %rs11;
	mov.u16 	%rs479, %rs69;
	mov.u16 	%rs480, %rs70;
	mov.u16 	%rs481, %rs71;
	mov.u16 	%rs482, %rs72;
	@%p72 bra 	$L__BB59_110;
	mov.b32 	%r983, -4;
	@%p27 bra 	$L__BB59_97;
	mov.u32 	%r754, %tid.x;
	mov.u32 	%r755, _ZZ16sw_kernel_affineILi32ELi896EEvPKhiPiS1_S2_iS2_iiE17s_query_seq_sdata;
	mad.lo.s32 	%r756, %r754, 28, %r755;
	ld.shared.u8 	%r757, [%r756+23];
	add.s32 	%r758, %r26, %r757;
	mov.u32 	%r759, _ZZ16sw_kernel_affineILi32ELi896EEvPKhiPiS1_S2_iS2_iiE17s_blosum62_matrix;
	add.s32 	%r760, %r759, %r758;
	ld.shared.s8 	%r983, [%r760];
$L__BB59_97:
	ld.param.u32 	%r948, [_Z16sw_kernel_affineILi32ELi896EEvPKhiPiS1_S2_iS2_ii_param_8];
	ld.param.u32 	%r919, [_Z16sw_kernel_affineILi32ELi896EEvPKhiPiS1_S2_iS2_ii_param_7];
	setp.eq.s32 	%p74, %r21, 24;
	max.s16 	%rs323, %rs45, %rs73;
	max.s16 	%rs324, %rs17, %rs323;
	cvt.s32.s16 	%r761, %rs324;
	add.s32 	%r762, %r983, %r761;
	max.s32 	%r763, %r762, 0;
	cvt.u16.u32 	%rs426, %r763;
	sub.s32 	%r764, %r138, %r919;
	sub.s32 	%r765, %r139, %r948;
	max.s32 	%r766, %r764, %r765;
	max.s32 	%r767, %r766, 0;
	cvt.u16.u32 	%rs454, %r767;
	cvt.s32.s16 	%r768, %rs16;
	sub.s32 	%r769, %r768, %r919;
	cvt.s32.s16 	%r770, %rs72;
	sub.s32 	%r771, %r770, %r948;
	max.s32 	%r772, %r769, %r771;
	max.s32 	%r773, %r772, 0;
	cvt.u16.u32 	%rs482, %r773;
	cvt.s32.s16 	%r143, %r763;
	cvt.s32.s16 	%r144, %r767;
	cvt.s32.s16 	%r774, %r773;
	max.s32 	%r775, %r144, %r774;
	max.s32 	%r776, %r143, %r775;
	max.s32 	%r988, %r988, %r776;
	mov.u16 	%rs423, %rs13;
	mov.u16 	%rs424, %rs14;
	mov.u16 	%rs425, %rs15;
	mov.u16 	%rs451, %rs41;
	mov.u16 	%rs452, %rs42;
	mov.u16 	%rs453, %rs43;
	mov.u16 	%rs477, %rs11;
	mov.u16 	%rs479, %rs69;
	mov.u16 	%rs480, %rs70;
	mov.u16 	%rs481, %rs71;
	@%p74 bra 	$L__BB59_110;
	mov.b32 	%r984, -4;
	@%p27 bra 	$L__BB59_100;
	mov.u32 	%r778, %tid.x;
	mov.u32 	%r779, _ZZ16sw_kernel_affineILi32ELi896EEvPKhiPiS1_S2_iS2_iiE17s_query_seq_sdata;
	mad.lo.s32 	%r780, %r778, 28, %r779;
	ld.shared.u8 	%r781, [%r780+24];
	add.s32 	%r782, %r26, %r781;
	mov.u32 	%r783, _ZZ16sw_kernel_affineILi32ELi896EEvPKhiPiS1_S2_iS2_iiE17s_blosum62_matrix;
	add.s32 	%r784, %r783, %r782;
	ld.shared.s8 	%r984, [%r784];
$L__BB59_100:
	ld.param.u32 	%r949, [_Z16sw_kernel_affineILi32ELi896EEvPKhiPiS1_S2_iS2_ii_param_8];
	ld.param.u32 	%r920, [_Z16sw_kernel_affineILi32ELi896EEvPKhiPiS1_S2_iS2_ii_param_7];
	setp.eq.s32 	%p76, %r21, 25;
	max.s16 	%rs325, %rs44, %rs72;
	max.s16 	%rs326, %rs16, %rs325;
	cvt.s32.s16 	%r785, %rs326;
	add.s32 	%r786, %r984, %r785;
	max.s32 	%r787, %r786, 0;
	cvt.u16.u32 	%rs425, %r787;
	sub.s32 	%r788, %r143, %r920;
	sub.s32 	%r789, %r144, %r949;
	max.s32 	%r790, %r788, %r789;
	max.s32 	%r791, %r790, 0;
	cvt.u16.u32 	%rs453, %r791;
	cvt.s32.s16 	%r792, %rs15;
	sub.s32 	%r793, %r792, %r920;
	cvt.s32.s16 	%r794, %rs71;
	sub.s32 	%r795, %r794, %r949;
	max.s32 	%r796, %r793, %r795;
	max.s32 	%r797, %r796, 0;
	cvt.u16.u32 	%rs481, %r797;
	cvt.s32.s16 	%r148, %r787;
	cvt.s32.s16 	%r149, %r791;
	cvt.s32.s16 	%r798, %r797;
	max.s32 	%r799, %r149, %r798;
	max.s32 	%r800, %r148, %r799;
	max.s32 	%r988, %r988, %r800;
	mov.u16 	%rs423, %rs13;
	mov.u16 	%rs424, %rs14;
	mov.u16 	%rs451, %rs41;
	mov.u16 	%rs452, %rs42;
	mov.u16 	%rs477, %rs11;
	mov.u16 	%rs479, %rs69;
	mov.u16 	%rs480, %rs70;
	@%p76 bra 	$L__BB59_110;
	mov.b32 	%r985, -4;
	@%p27 bra 	$L__BB59_103;
	mov.u32 	%r802, %tid.x;
	mov.u32 	%r803, _ZZ16sw_kernel_affineILi32ELi896EEvPKhiPiS1_S2_iS2_iiE17s_query_seq_sdata;
	mad.lo.s32 	%r804, %r802, 28, %r803;
	ld.shared.u8 	%r805, [%r804+25];
	add.s32 	%r806, %r26, %r805;
	mov.u32 	%r807, _ZZ16sw_kernel_affineILi32ELi896EEvPKhiPiS1_S2_iS2_iiE17s_blosum62_matrix;
	add.s32 	%r808, %r807, %r806;
	ld.shared.s8 	%r985, [%r808];
$L__BB59_103:
	ld.param.u32 	%r950, [_Z16sw_kernel_affineILi32ELi896EEvPKhiPiS1_S2_iS2_ii_param_8];
	ld.param.u32 	%r921, [_Z16sw_kernel_affineILi32ELi896EEvPKhiPiS1_S2_iS2_ii_param_7];
	setp.eq.s32 	%p78, %r21, 26;
	max.s16 	%rs327, %rs43, %rs71;
	max.s16 	%rs328, %rs15, %rs327;
	cvt.s32.s16 	%r809, %rs328;
	add.s32 	%r810, %r985, %r809;
	max.s32 	%r811, %r810, 0;
	cvt.u16.u32 	%rs424, %r811;
	sub.s32 	%r812, %r148, %r921;
	sub.s32 	%r813, %r149, %r950;
	max.s32 	%r814, %r812, %r813;
	max.s32 	%r815, %r814, 0;
	cvt.u16.u32 	%rs452, %r815;
	cvt.s32.s16 	%r816, %rs14;
	sub.s32 	%r817, %r816, %r921;
	cvt.s32.s16 	%r818, %rs70;
	sub.s32 	%r819, %r818, %r950;
	max.s32 	%r820, %r817, %r819;
	max.s32 	%r821, %r820, 0;
	cvt.u16.u32 	%rs480, %r821;
	cvt.s32.s16 	%r153, %r811;
	cvt.s32.s16 	%r154, %r815;
	cvt.s32.s16 	%r822, %r821;
	max.s32 	%r823, %r154, %r822;
	max.s32 	%r824, %r153, %r823;
	max.s32 	%r988, %r988, %r824;
	mov.u16 	%rs423, %rs13;
	mov.u16 	%rs451, %rs41;
	mov.u16 	%rs477, %rs11;
	mov.u16 	%rs479, %rs69;
	@%p78 bra 	$L__BB59_110;
	mov.b32 	%r986, -4;
	@%p27 bra 	$L__BB59_106;
	mov.u32 	%r826, %tid.x;
	mov.u32 	%r827, _ZZ16sw_kernel_affineILi32ELi896EEvPKhiPiS1_S2_iS2_iiE17s_query_seq_sdata;
	mad.lo.s32 	%r828, %r826, 28, %r827;
	ld.shared.u8 	%r829, [%r828+26];
	add.s32 	%r830, %r26, %r829;
	mov.u32 	%r831, _ZZ16sw_kernel_affineILi32ELi896EEvPKhiPiS1_S2_iS2_iiE17s_blosum62_matrix;
	add.s32 	%r832, %r831, %r830;
	ld.shared.s8 	%r986, [%r832];
$L__BB59_106:
	ld.param.u32 	%r951, [_Z16sw_kernel_affineILi32ELi896EEvPKhiPiS1_S2_iS2_ii_param_8];
	ld.param.u32 	%r922, [_Z16sw_kernel_affineILi32ELi896EEvPKhiPiS1_S2_iS2_ii_param_7];
	setp.eq.s32 	%p80, %r21, 27;
	max.s16 	%rs329, %rs42, %rs70;
	max.s16 	%rs330, %rs14, %rs329;
	cvt.s32.s16 	%r833, %rs330;
	add.s32 	%r834, %r986, %r833;
	max.s32 	%r835, %r834, 0;
	cvt.u16.u32 	%rs423, %r835;
	sub.s32 	%r836, %r153, %r922;
	sub.s32 	%r837, %r154, %r951;
	max.s32 	%r838, %r836, %r837;
	max.s32 	%r839, %r838, 0;
	cvt.u16.u32 	%rs451, %r839;
	cvt.s32.s16 	%r840, %rs13;
	sub.s32 	%r841, %r840, %r922;
	cvt.s32.s16 	%r842, %rs69;
	sub.s32 	%r843, %r842, %r951;
	max.s32 	%r844, %r841, %r843;
	max.s32 	%r845, %r844, 0;
	cvt.u16.u32 	%rs479, %r845;
	cvt.s32.s16 	%r158, %r835;
	cvt.s32.s16 	%r159, %r839;
	cvt.s32.s16 	%r846, %r845;
	max.s32 	%r847, %r159, %r846;
	max.s32 	%r848, %r158, %r847;
	max.s32 	%r988, %r988, %r848;
	mov.u16 	%rs477, %rs11;
	@%p80 bra 	$L__BB59_110;
	mov.b32 	%r987, -4;
	@%p27 bra 	$L__BB59_109;
	mov.u32 	%r850, %tid.x;
	mov.u32 	%r851, _ZZ16sw_kernel_affineILi32ELi896EEvPKhiPiS1_S2_iS2_iiE17s_query_seq_sdata;
	mad.lo.s32 	%r852, %r850, 28, %r851;
	ld.shared.u8 	%r853, [%r852+27];
	add.s32 	%r854, %r26, %r853;
	mov.u32 	%r855, _ZZ16sw_kernel_affineILi32ELi896EEvPKhiPiS1_S2_iS2_iiE17s_blosum62_matrix;
	add.s32 	%r856, %r855, %r854;
	ld.shared.s8 	%r987, [%r856];
$L__BB59_109:
	ld.param.u32 	%r952, [_Z16sw_kernel_affineILi32ELi896EEvPKhiPiS1_S2_iS2_ii_param_8];
	ld.param.u32 	%r923, [_Z16sw_kernel_affineILi32ELi896EEvPKhiPiS1_S2_iS2_ii_param_7];
	max.s16 	%rs331, %rs41, %rs69;
	max.s16 	%rs332, %rs13, %rs331;
	cvt.s32.s16 	%r857, %rs332;
	add.s32 	%r858, %r987, %r857;
	max.s32 	%r859, %r858, 0;
	cvt.u16.u32 	%rs180, %r859;
	sub.s32 	%r860, %r158, %r923;
	sub.s32 	%r861, %r159, %r952;
	max.s32 	%r862, %r860, %r861;
	max.s32 	%r863, %r862, 0;
	cvt.u16.u32 	%rs450, %r863;
	cvt.s32.s16 	%r864, %rs422;
	sub.s32 	%r865, %r864, %r923;
	cvt.s32.s16 	%r866, %rs478;
	sub.s32 	%r867, %r866, %r952;
	max.s32 	%r868, %r865, %r867;
	max.s32 	%r869, %r868, 0;
	cvt.u16.u32 	%rs478, %r869;
	cvt.s32.s16 	%r870, %r859;
	cvt.s32.s16 	%r871, %r863;
	cvt.s32.s16 	%r872, %r869;
	max.s32 	%r873, %r871, %r872;
	max.s32 	%r874, %r870, %r873;
	max.s32 	%r988, %r988, %r874;
	mov.u16 	%rs422, %rs180;
	mov.u16 	%rs477, %rs11;
$L__BB59_110:
	add.s32 	%r958, %r958, 1;
	add.s64 	%rd46, %rd46, 1;
	setp.ne.s32 	%p82, %r958, -1;
	@%p82 bra 	$L__BB59_25;
$L__BB59_111:
	mov.u32 	%r167, %tid.x;
	shl.b32 	%r875, %r167, 2;
	mov.u32 	%r876, _ZZ16sw_kernel_affineILi32ELi896EEvPKhiPiS1_S2_iS2_iiE17s_reduction_array;
	add.s32 	%r168, %r876, %r875;
	st.shared.u32 	[%r168], %r988;
	bar.warp.sync 	-1;
	setp.gt.u32 	%p83, %r167, 15;
	@%p83 bra 	$L__BB59_113;
	ld.shared.u32 	%r877, [%r168];
	ld.shared.u32 	%r878, [%r168+64];
	max.s32 	%r879, %r877, %r878;
	st.shared.u32 	[%r168], %r879;
$L__BB59_113:
	bar.warp.sync 	-1;
	setp.gt.u32 	%p84, %r167, 7;
	@%p84 bra 	$L__BB59_115;
	ld.shared.u32 	%r880, [%r168];
	ld.shared.u32 	%r881, [%r168+32];
	max.s32 	%r882, %r880, %r881;
	st.shared.u32 	[%r168], %r882;
$L__BB59_115:
	bar.warp.sync 	-1;
	setp.gt.u32 	%p85, %r167, 3;
	@%p85 bra 	$L__BB59_117;
	ld.shared.u32 	%r883, [%r168];
	ld.shared.u32 	%r884, [%r168+16];
	max.s32 	%r885, %r883, %r884;
	st.shared.u32 	[%r168], %r885;
$L__BB59_117:
	bar.warp.sync 	-1;
	setp.gt.u32 	%p86, %r167, 1;
	@%p86 bra 	$L__BB59_119;
	ld.shared.u32 	%r886, [%r168];
	ld.shared.u32 	%r887, [%r168+8];
	max.s32 	%r888, %r886, %r887;
	st.shared.u32 	[%r168], %r888;
$L__BB59_119:
	bar.warp.sync 	-1;
	setp.ne.s32 	%p87, %r167, 0;
	@%p87 bra 	$L__BB59_121;
	ld.shared.u32 	%r889, [%r168];
	ld.shared.u32 	%r890, [_ZZ16sw_kernel_affineILi32ELi896EEvPKhiPiS1_S2_iS2_iiE17s_reduction_array+4];
	max.s32 	%r891, %r889, %r890;
	st.shared.u32 	[%r168], %r891;
$L__BB59_121:
	setp.ne.s32 	%p88, %r167, 0;
	bar.warp.sync 	-1;
	@%p88 bra 	$L__BB59_123;
	ld.param.u64 	%rd42, [_Z16sw_kernel_affineILi32ELi896EEvPKhiPiS1_S2_iS2_ii_param_6];
	mov.u32 	%r892, %ctaid.x;
	ld.shared.u32 	%r893, [_ZZ16sw_kernel_affineILi32ELi896EEvPKhiPiS1_S2_iS2_iiE17s_reduction_array];
	cvta.to.global.u64 	%rd37, %rd42;
	mul.wide.u32 	%rd38, %r892, 4;
	add.s64 	%rd39, %rd37, %rd38;
	st.global.u32 	[%rd39], %r893;
$L__BB59_123:
	bar.sync 	0;
$L__BB59_124:
	ret;

}
	// .globl	_Z16sw_kernel_affineILi32ELi928EEvPKhiPiS1_S2_iS2_ii
.visible .entry _Z16sw_kernel_affineILi32ELi928EEvPKhiPiS1_S2_iS2_ii(
	.param .u64 .ptr .align 1 _Z16sw_kernel_affineILi32ELi928EEvPKhiPiS1_S2_iS2_ii_param_0,
	.param .u32 _Z16sw_kernel_affineILi32ELi928EEvPKhiPiS1_S2_iS2_ii_param_1,
	.param .u64 .ptr .align 1 _Z16sw_kernel_affineILi32ELi928EEvPKhiPiS1_S2_iS2_ii_param_2,
	.param .u64 .ptr .align 1 _Z16sw_kernel_affineILi32ELi928EEvPKhiPiS1_S2_iS2_ii_param_3,
	.param .u64 .ptr .align 1 _Z16sw_kernel_affineILi32ELi928EEvPKhiPiS1_S2_iS2_ii_param_4,
	.param .u32 _Z16sw_kernel_affineILi32ELi928EEvPKhiPiS1_S2_iS2_ii_param_5,
	.param .u64 .ptr .align 1 _Z16sw_kernel_affineILi32ELi928EEvPKhiPiS1_S2_iS2_ii_param_6,
	.param .u32 _Z16sw_kernel_affineILi32ELi928EEvPKhiPiS1_S2_iS2_ii_param_7,
	.param .u32 _Z16sw_kernel_affineILi32ELi928EEvPKhiPiS1_S2_iS2_ii_param_8
)
{
	.reg .pred 	%p<91>;
	.reg .b16 	%rs<523>;
	.reg .b32 	%r<1022>;
	.reg .b64 	%rd<47>;
	// demoted variable
	.shared .align 1 .b8 _ZZ16sw_kernel_affineILi32ELi928EEvPKhiPiS1_S2_iS2_iiE17s_blosum62_matrix[400];
	// demoted variable
	.shared .align 1 .b8 _ZZ16sw_kernel_affineILi32ELi928EEvPKhiPiS1_S2_iS2_iiE17s_query_seq_sdata[928];
	// demoted variable
	.shared .align 4 .b8 _ZZ16sw_kernel_affineILi32ELi928EEvPKhiPiS1_S2_iS2_iiE17s_reduction_array[128];
	ld.param.u64 	%rd19, [_Z16sw_kernel_affineILi32ELi928EEvPKhiPiS1_S2_iS2_ii_param_0];
	ld.param.u32 	%r174, [_Z16sw_kernel_affineILi32ELi928EEvPKhiPiS1_S2_iS2_ii_param_1];
	ld.param.u64 	%rd15, [_Z16sw_kernel_affineILi32ELi928EEvPKhiPiS1_S2_iS2_ii_param_2];
	ld.param.u64 	%rd16, [_Z16sw_kernel_affineILi32ELi928EEvPKhiPiS1_S2_iS2_ii_param_3];
	ld.param.u64 	%rd17, [_Z16sw_kernel_affineILi32ELi928EEvPKhiPiS1_S2_iS2_ii_param_4];
	ld.param.u32 	%r177, [_Z16sw_kernel_affineILi32ELi928EEvPKhiPiS1_S2_iS2_ii_param_5];
	ld.param.u64 	%rd18, [_Z16sw_kernel_affineILi32ELi928EEvPKhiPiS1_S2_iS2_ii_param_6];
	cvta.to.global.u64 	%rd1, %rd19;
	cvta.to.global.u64 	%rd2, %rd18;
	mov.u32 	%r1, %ctaid.x;
	setp.ge.s32 	%p1, %r1, %r177;
	@%p1 bra 	$L__BB60_127;
	cvta.to.global.u64 	%rd20, %rd15;
	cvta.to.global.u64 	%rd21, %rd17;
	mul.wide.u32 	%rd22, %r1, 4;
	add.s64 	%rd23, %rd20, %rd22;
	ld.global.u32 	%r178, [%rd23];
	mul.wide.s32 	%rd24, %r178, 4;
	add.s64 	%rd25, %rd21, %rd24;
	ld.global.u32 	%r179, [%rd25+-4];
	ld.global.u32 	%r180, [%rd25];
	not.b32 	%r181, %r179;
	add.s32 	%r4, %r180, %r181;
	setp.ne.s32 	%p2, %r174, 0;
	setp.ne.s32 	%p3, %r4, 0;
	and.pred  	%p4, %p2, %p3;
	setp.lt.s32 	%p5, %r174, 929;
	and.pred  	%p6, %p5, %p4;
	setp.le.s32 	%p7, %r179, %r180;
	and.pred  	%p8, %p6, %p7;
	@%p8 bra 	$L__BB60_3;
	add.s64 	%rd41, %rd2, %rd22;
	mov.b32 	%r923, -1;
	st.global.u32 	[%rd41], %r923;
	bra.uni 	$L__BB60_127;
$L__BB60_3:
	mov.u32 	%r5, %tid.x;
	setp.gt.u32 	%p9, %r5, 399;
	@%p9 bra 	$L__BB60_6;
	cvt.u64.u32 	%rd26, %r5;
	mov.u64 	%rd27, blosum62_matrix_cuda_global;
	add.s64 	%rd44, %rd27, %rd26;
	mov.u32 	%r182, _ZZ16sw_kernel_affineILi32ELi928EEvPKhiPiS1_S2_iS2_iiE17s_blosum62_matrix;
	mov.u32 	%r987, %r5;
$L__BB60_5:
	ld.global.u8 	%rs276, [%rd44];
	add.s32 	%r183, %r182, %r987;
	st.shared.u8 	[%r183], %rs276;
	add.s32 	%r15, %r987, 32;
	add.s64 	%rd44, %rd44, 32;
	setp.lt.u32 	%p10, %r987, 368;
	mov.u32 	%r987, %r15;
	@%p10 bra 	$L__BB60_5;
$L__BB60_6:
	setp.gt.u32 	%p11, %r5, 927;
	@%p11 bra 	$L__BB60_23;
	max.u32 	%r184, %r5, 896;
	sub.s32 	%r185, %r184, %r5;
	add.s32 	%r6, %r185, 31;
	and.b32  	%r186, %r6, 96;
	setp.eq.s32 	%p12, %r186, 96;
	mov.u32 	%r986, %r5;
	@%p12 bra 	$L__BB60_12;
	cvt.u64.u32 	%rd28, %r5;
	add.s64 	%rd43, %rd1, %rd28;
	shr.u32 	%r187, %r6, 5;
	add.s32 	%r188, %r187, 1;
	and.b32  	%r189, %r188, 3;
	neg.s32 	%r984, %r189;
	mov.u32 	%r190, _ZZ16sw_kernel_affineILi32ELi928EEvPKhiPiS1_S2_iS2_iiE17s_query_seq_sdata;
	mov.u32 	%r986, %r5;
$L__BB60_9:
	.pragma "nounroll";
	setp.ge.s32 	%p13, %r986, %r174;
	mov.b16 	%rs344, 0;
	@%p13 bra 	$L__BB60_11;
	ld.global.u8 	%rs344, [%rd43];
$L__BB60_11:
	add.s32 	%r191, %r190, %r986;
	st.shared.u8 	[%r191], %rs344;
	add.s32 	%r986, %r986, 32;
	add.s64 	%rd43, %rd43, 32;
	add.s32 	%r984, %r984, 1;
	setp.ne.s32 	%p14, %r984, 0;
	@%p14 bra 	$L__BB60_9;
$L__BB60_12:
	setp.lt.u32 	%p15, %r6, 96;
	@%p15 bra 	$L__BB60_23;
	add.s32 	%r988, %r986, 64;
	cvt.u64.u32 	%rd29, %r986;
	add.s64 	%rd30, %rd29, %rd1;
	add.s64 	%rd45, %rd30, 64;
	mov.u32 	%r192, _ZZ16sw_kernel_affineILi32ELi928EEvPKhiPiS1_S2_iS2_iiE17s_query_seq_sdata;
$L__BB60_14:
	add.s32 	%r17, %r988, -64;
	setp.ge.s32 	%p16, %r17, %r174;
	mov.b16 	%rs345, 0;
	@%p16 bra 	$L__BB60_16;
	ld.global.u8 	%rs345, [%rd45+-64];
$L__BB60_16:
	add.s32 	%r193, %r192, %r988;
	add.s32 	%r18, %r193, 96;
	st.shared.u8 	[%r193+-64], %rs345;
	add.s32 	%r194, %r17, 32;
	setp.ge.s32 	%p17, %r194, %r174;
	mov.b16 	%rs346, 0;
	@%p17 bra 	$L__BB60_18;
	ld.global.u8 	%rs346, [%rd45+-32];
$L__BB60_18:
	st.shared.u8 	[%r18+-128], %rs346;
	setp.ge.s32 	%p18, %r988, %r174;
	mov.b16 	%rs347, 0;
	@%p18 bra 	$L__BB60_20;
	ld.global.u8 	%rs347, [%rd45];
$L__BB60_20:
	st.shared.u8 	[%r18+-96], %rs347;
	add.s32 	%r19, %r988, 32;
	setp.ge.s32 	%p19, %r19, %r174;
	mov.b16 	%rs348, 0;
	@%p19 bra 	$L__BB60_22;
	ld.global.u8 	%rs348, [%rd45+32];
$L__BB60_22:
	st.shared.u8 	[%r18+-64], %rs348;
	add.s32 	%r988, %r988, 128;
	add.s64 	%rd45, %rd45, 128;
	add.s32 	%r195, %r19, -96;
	setp.lt.u32 	%p20, %r195, 800;
	@%p20 bra 	$L__BB60_14;
$L__BB60_23:
	setp.lt.s32 	%p21, %r4, 1;
	mov.b32 	%r1020, 0;
	@%p21 bra 	$L__BB60_114;
	ld.param.u32 	%r954, [_Z16sw_kernel_affineILi32ELi928EEvPKhiPiS1_S2_iS2_ii_param_8];
	ld.param.u32 	%r924, [_Z16sw_kernel_affineILi32ELi928EEvPKhiPiS1_S2_iS2_ii_param_7];
	cvt.s64.s32 	%rd31, %r179;
	mul.lo.s32 	%r198, %r5, 29;
	max.s32 	%r199, %r174, %r198;
	sub.s32 	%r21, %r199, %r198;
	min.s32 	%r200, %r924, %r954;
	neg.s32 	%r201, %r200;
	max.s32 	%r202, %r201, 0;
	cvt.u16.u32 	%rs11, %r202;
	cvt.s32.s16 	%r22, %r202;
	sub.s32 	%r989, %r179, %r180;
	cvta.to.global.u64 	%rd32, %rd16;
	add.s64 	%rd33, %rd31, %rd32;
	add.s64 	%rd46, %rd33, 1;
	mov.b32 	%r1020, 0;
	mov.b16 	%rs436, 0;
	mov.u64 	%rd35, char_to_uint;
	mov.u16 	%rs437, %rs436;
	mov.u16 	%rs438, %rs436;
	mov.u16 	%rs439, %rs436;
	mov.u16 	%rs440, %rs436;
	mov.u16 	%rs441, %rs436;
	mov.u16 	%rs442, %rs436;
	mov.u16 	%rs443, %rs436;
	mov.u16 	%rs444, %rs436;
	mov.u16 	%rs445, %rs436;
	mov.u16 	%rs446, %rs436;
	mov.u16 	%rs447, %rs436;
	mov.u16 	%rs448, %rs436;
	mov.u16 	%rs449, %rs436;
	mov.u16 	%rs450, %rs436;
	mov.u16 	%rs451, %rs436;
	mov.u16 	%rs452, %rs436;
	mov.u16 	%rs453, %rs436;
	mov.u16 	%rs454, %rs436;
	mov.u16 	%rs455, %rs436;
	mov.u16 	%rs456, %rs436;
	mov.u16 	%rs457, %rs436;
	mov.u16 	%rs458, %rs436;
	mov.u16 	%rs459, %rs436;
	mov.u16 	%rs460, %rs436;
	mov.u16 	%rs461, %rs436;
	mov.u16 	%rs462, %rs436;
	mov.u16 	%rs463, %rs436;
	mov.u16 	%rs464, %rs436;
	mov.u16 	%rs465, %rs436;
	mov.u16 	%rs466, %rs436;
	mov.u16 	%rs467, %rs436;
	mov.u16 	%rs468, %rs436;
	mov.u16 	%rs469, %rs436;
	mov.u16 	%rs470, %rs436;
	mov.u16 	%rs471, %rs436;
	mov.u16 	%rs472, %rs436;
	mov.u16 	%rs473, %rs436;
	mov.u16 	%rs474, %rs436;
	mov.u16 	%rs475, %rs436;
	mov.u16 	%rs476, %rs436;
	mov.u16 	%rs477, %rs436;
	mov.u16 	%rs478, %rs436;
	mov.u16 	%rs479, %rs436;
	mov.u16 	%rs480, %rs436;
	mov.u16 	%rs481, %rs436;
	mov.u16 	%rs482, %rs436;
	mov.u16 	%rs483, %rs436;
	mov.u16 	%rs484, %rs436;
	mov.u16 	%rs485, %rs436;
	mov.u16 	%rs486, %rs436;
	mov.u16 	%rs487, %rs436;
	mov.u16 	%rs488, %rs436;
	mov.u16 	%rs489, %rs436;
	mov.u16 	%rs490, %rs436;
	mov.u16 	%rs491, %rs436;
	mov.u16 	%rs492, %rs436;
	mov.u16 	%rs493, %rs436;
	mov.u16 	%rs494, %rs436;
	mov.u16 	%rs495, %rs436;
	mov.u16 	%rs496, %rs436;
	mov.u16 	%rs497, %rs436;
	mov.u16 	%rs498, %rs436;
	mov.u16 	%rs499, %rs436;
	mov.u16 	%rs500, %rs436;
	mov.u16 	%rs501, %rs436;
	mov.u16 	%rs502, %rs436;
	mov.u16 	%rs503, %rs436;
	mov.u16 	%rs504, %rs436;
	mov.u16 	%rs505, %rs436;
	mov.u16 	%rs506, %rs436;
	mov.u16 	%rs507, %rs436;
	mov.u16 	%rs508, %rs436;
	mov.u16 	%rs509, %rs436;
	mov.u16 	%rs510, %rs436;
	mov.u16 	%rs511, %rs436;
	mov.u16 	%rs512, %rs436;
	mov.u16 	%rs513, %rs436;
	mov.u16 	%rs514, %rs436;
	mov.u16 	%rs515, %rs436;
	mov.u16 	%rs516, %rs436;
	mov.u16 	%rs517, %rs436;
	mov.u16 	%rs518, %rs436;
	mov.u16 	%rs519, %rs436;
	mov.u16 	%rs520, %rs436;
	mov.u16 	%rs521, %rs436;
	mov.u16 	%rs522, %rs436;
$L__BB60_25:
	mov.u16 	%rs98, %rs522;
	mov.u16 	%rs97, %rs521;
	mov.u16 	%rs96, %rs520;
	mov.u16 	%rs95, %rs519;
	mov.u16 	%rs94, %rs518;
	mov.u16 	%rs93, %rs517;
	mov.u16 	%rs92, %rs516;
	mov.u16 	%rs91, %rs515;
	mov.u16 	%rs90, %rs514;
	mov.u16 	%rs89, %rs513;
	mov.u16 	%rs88, %rs512;
	mov.u16 	%rs87, %rs511;
	mov.u16 	%rs86, %rs510;
	mov.u16 	%rs85, %rs509;
	mov.u16 	%rs84, %rs508;
	mov.u16 	%rs83, %rs507;
	mov.u16 	%rs82, %rs506;
	mov.u16 	%rs81, %rs505;
	mov.u16 	%rs80, %rs504;
	mov.u16 	%rs79, %rs503;
	mov.u16 	%rs78, %rs502;
	mov.u16 	%rs77, %rs501;
	mov.u16 	%rs76, %rs500;
	mov.u16 	%rs75, %rs499;
	mov.u16 	%rs74, %rs498;
	mov.u16 	%rs73, %rs497;
	mov.u16 	%rs72, %rs496;
	mov.u16 	%rs71, %rs495;
	mov.u16 	%rs69, %rs493;
	mov.u16 	%rs68, %rs492;
	mov.u16 	%rs67, %rs491;
	mov.u16 	%rs66, %rs490;
	mov.u16 	%rs65, %rs489;
	mov.u16 	%rs64, %rs488;
	mov.u16 	%rs63, %rs487;
	mov.u16 	%rs62, %rs486;
	mov.u16 	%rs61, %rs485;
	mov.u16 	%rs60, %rs484;
	mov.u16 	%rs59, %rs483;
	mov.u16 	%rs58, %rs482;
	mov.u16 	%rs57, %rs481;
	mov.u16 	%rs56, %rs480;
	mov.u16 	%rs55, %rs479;
	mov.u16 	%rs54, %rs478;
	mov.u16 	%rs53, %rs477;
	mov.u16 	%rs52, %rs476;
	mov.u16 	%rs51, %rs475;
	mov.u16 	%rs50, %rs474;
	mov.u16 	%rs49, %rs473;
	mov.u16 	%rs48, %rs472;
	mov.u16 	%rs47, %rs471;
	mov.u16 	%rs46, %rs470;
	mov.u16 	%rs45, %rs469;
	mov.u16 	%rs44, %rs468;
	mov.u16 	%rs43, %rs467;
	mov.u16 	%rs42, %rs466;
	mov.u16 	%rs40, %rs464;
	mov.u16 	%rs39, %rs463;
	mov.u16 	%rs38, %rs462;
	mov.u16 	%rs37, %rs461;
	mov.u16 	%rs36, %rs460;
	mov.u16 	%rs35, %rs459;
	mov.u16 	%rs34, %rs458;
	mov.u16 	%rs33, %rs457;
	mov.u16 	%rs32, %rs456;
	mov.u16 	%rs31, %rs455;
	mov.u16 	%rs30, %rs454;
	mov.u16 	%rs29, %rs453;
	mov.u16 	%rs28, %rs452;
	mov.u16 	%rs27, %rs451;
	mov.u16 	%rs26, %rs450;
	mov.u16 	%rs25, %rs449;
	mov.u16 	%rs24, %rs448;
	mov.u16 	%rs23, %rs447;
	mov.u16 	%rs22, %rs446;
	mov.u16 	%rs21, %rs445;
	mov.u16 	%rs20, %rs444;
	mov.u16 	%rs19, %rs443;
	mov.u16 	%rs18, %rs442;
	mov.u16 	%rs17, %rs441;
	mov.u16 	%rs16, %rs440;
	mov.u16 	%rs15, %rs439;
	mov.u16 	%rs14, %rs438;
	mov.u16 	%rs13, %rs437;
	setp.eq.s32 	%p22, %r21, 0;
	mov.u32 	%r203, %tid.x;
	setp.eq.s32 	%p23, %r203, 0;
	cvt.u32.u16 	%r204, %rs436;
	shfl.sync.up.b32	%r205|%p24, %r204, 1, 0, -1;
	cvt.u16.u32 	%rs283, %r205;
	cvt.u32.u16 	%r206, %rs465;
	shfl.sync.up.b32	%r207|%p25, %r206, 1, 0, -1;
	cvt.u16.u32 	%rs284, %r207;
	cvt.u32.u16 	%r208, %rs494;
	shfl.sync.up.b32	%r209|%p26, %r208, 1, 0, -1;
	cvt.u16.u32 	%rs285, %r209;
	selp.b16 	%rs99, 0, %rs283, %p23;
	selp.b16 	%rs100, 0, %rs284, %p23;
	selp.b16 	%rs101, 0, %rs285, %p23;
	ld.global.s8 	%rd34, [%rd46];
	add.s64 	%rd36, %rd35, %rd34;
	ld.const.u8 	%rs102, [%rd36];
	mul.wide.u16 	%r26, %rs102, 20;
	@%p22 bra 	$L__BB60_113;
	setp.gt.u16 	%p27, %rs102, 19;
	mov.b32 	%r991, -4;
	@%p27 bra 	$L__BB60_28;
	mov.u32 	%r211, %tid.x;
	mov.u32 	%r212, _ZZ16sw_kernel_affineILi32ELi928EEvPKhiPiS1_S2_iS2_iiE17s_query_seq_sdata;
	mad.lo.s32 	%r213, %r211, 29, %r212;
	ld.shared.u8 	%r214, [%r213];
	add.s32 	%r215, %r26, %r214;
	mov.u32 	%r216, _ZZ16sw_kernel_affineILi32ELi928EEvPKhiPiS1_S2_iS2_iiE17s_blosum62_matrix;
	add.s32 	%r217, %r216, %r215;
	ld.shared.s8 	%r991, [%r217];
$L__BB60_28:
	ld.param.u32 	%r955, [_Z16sw_kernel_affineILi32ELi928EEvPKhiPiS1_S2_iS2_ii_param_8];
	ld.param.u32 	%r925, [_Z16sw_kernel_affineILi32ELi928EEvPKhiPiS1_S2_iS2_ii_param_7];
	setp.eq.s32 	%p28, %r21, 1;
	max.s16 	%rs286, %rs100, %rs101;
	max.s16 	%rs287, %rs99, %rs286;
	cvt.s32.s16 	%r218, %rs287;
	add.s32 	%r219, %r991, %r218;
	max.s32 	%r220, %r219, 0;
	cvt.u16.u32 	%rs464, %r220;
	cvt.s32.s16 	%r221, %rs40;
	sub.s32 	%r222, %r221, %r925;
	cvt.s32.s16 	%r223, %rs98;
	sub.s32 	%r224, %r223, %r955;
	max.s32 	%r225, %r222, %r224;
	max.s32 	%r226, %r225, 0;
	cvt.u16.u32 	%rs522, %r226;
	cvt.s32.s16 	%r29, %r220;
	cvt.s32.s16 	%r227, %r226;
	max.s32 	%r228, %r22, %r227;
	max.s32 	%r229, %r29, %r228;
	max.s32 	%r1020, %r1020, %r229;
	mov.u16 	%rs437, %rs13;
	mov.u16 	%rs438, %rs14;
	mov.u16 	%rs439, %rs15;
	mov.u16 	%rs440, %rs16;
	mov.u16 	%rs441, %rs17;
	mov.u16 	%rs442, %rs18;
	mov.u16 	%rs443, %rs19;
	mov.u16 	%rs444, %rs20;
	mov.u16 	%rs445, %rs21;
	mov.u16 	%rs446, %rs22;
	mov.u16 	%rs447, %rs23;
	mov.u16 	%rs448, %rs24;
	mov.u16 	%rs449, %rs25;
	mov.u16 	%rs450, %rs26;
	mov.u16 	%rs451, %rs27;
	mov.u16 	%rs452, %rs28;
	mov.u16 	%rs453, %rs29;
	mov.u16 	%rs454, %rs30;
	mov.u16 	%rs455, %rs31;
	mov.u16 	%rs456, %rs32;
	mov.u16 	%rs457, %rs33;
	mov.u16 	%rs458, %rs34;
	mov.u16 	%rs459, %rs35;
	mov.u16 	%rs460, %rs36;
	mov.u16 	%rs461, %rs37;
	mov.u16 	%rs462, %rs38;
	mov.u16 	%rs463, %rs39;
	mov.u16 	%rs466, %rs42;
	mov.u16 	%rs467, %rs43;
	mov.u16 	%rs468, %rs44;
	mov.u16 	%rs469, %rs45;
	mov.u16 	%rs470, %rs46;
	mov.u16 	%rs471, %rs47;
	mov.u16 	%rs472, %rs48;
	mov.u16 	%rs473, %rs49;
	mov.u16 	%rs474, %rs50;
	mov.u16 	%rs475, %rs51;
	mov.u16 	%rs476, %rs52;
	mov.u16 	%rs477, %rs53;
	mov.u16 	%rs478, %rs54;
	mov.u16 	%rs479, %rs55;
	mov.u16 	%rs480, %rs56;
	mov.u16 	%rs481, %rs57;
	mov.u16 	%rs482, %rs58;
	mov.u16 	%rs483, %rs59;
	mov.u16 	%rs484, %rs60;
	mov.u16 	%rs485, %rs61;
	mov.u16 	%rs486, %rs62;
	mov.u16 	%rs487, %rs63;
	mov.u16 	%rs488, %rs64;
	mov.u16 	%rs489, %rs65;
	mov.u16 	%rs490, %rs66;
	mov.u16 	%rs491, %rs67;
	mov.u16 	%rs492, %rs68;
	mov.u16 	%rs493, %rs11;
	mov.u16 	%rs495, %rs71;
	mov.u16 	%rs496, %rs72;
	mov.u16 	%rs497, %rs73;
	mov.u16 	%rs498, %rs74;
	mov.u16 	%rs499, %rs75;
	mov.u16 	%rs500, %rs76;
	mov.u16 	%rs501, %rs77;
	mov.u16 	%rs502, %rs78;
	mov.u16 	%rs503, %rs79;
	mov.u16 	%rs504, %rs80;
	mov.u16 	%rs505, %rs81;
	mov.u16 	%rs506, %rs82;
	mov.u16 	%rs507, %rs83;
	mov.u16 	%rs508, %rs84;
	mov.u16 	%rs509, %rs85;
	mov.u16 	%rs510, %rs86;
	mov.u16 	%rs511, %rs87;
	mov.u16 	%rs512, %rs88;
	mov.u16 	%rs513, %rs89;
	mov.u16 	%rs514, %rs90;
	mov.u16 	%rs515, %rs91;
	mov.u16 	%rs516, %rs92;
	mov.u16 	%rs517, %rs93;
	mov.u16 	%rs518, %rs94;
	mov.u16 	%rs519, %rs95;
	mov.u16 	%rs520, %rs96;
	mov.u16 	%rs521, %rs97;
	@%p28 bra 	$L__BB60_113;
	mov.b32 	%r992, -4;
	@%p27 bra 	$L__BB60_31;
	mov.u32 	%r231, %tid.x;
	mov.u32 	%r232, _ZZ16sw_kernel_affineILi32ELi928EEvPKhiPiS1_S2_iS2_iiE17s_query_seq_sdata;
	mad.lo.s32 	%r233, %r231, 29, %r232;
	ld.shared.u8 	%r234, [%r233+1];
	add.s32 	%r235, %r26, %r234;
	mov.u32 	%r236, _ZZ16sw_kernel_affineILi32ELi928EEvPKhiPiS1_S2_iS2_iiE17s_blosum62_matrix;
	add.s32 	%r237, %r236, %r235;
	ld.shared.s8 	%r992, [%r237];
$L__BB60_31:
	ld.param.u32 	%r956, [_Z16sw_kernel_affineILi32ELi928EEvPKhiPiS1_S2_iS2_ii_param_8];
	ld.param.u32 	%r926, [_Z16sw_kernel_affineILi32ELi928EEvPKhiPiS1_S2_iS2_ii_param_7];
	setp.eq.s32 	%p30, %r21, 2;
	max.s16 	%rs288, %rs69, %rs98;
	max.s16 	%rs289, %rs40, %rs288;
	cvt.s32.s16 	%r238, %rs289;
	add.s32 	%r239, %r992, %r238;
	max.s32 	%r240, %r239, 0;
	cvt.u16.u32 	%rs463, %r240;
	sub.s32 	%r241, %r29, %r926;
	sub.s32 	%r242, %r22, %r956;
	max.s32 	%r243, %r241, %r242;
	max.s32 	%r244, %r243, 0;
	cvt.u16.u32 	%rs492, %r244;
	cvt.s32.s16 	%r245, %rs39;
	sub.s32 	%r246, %r245, %r926;
	cvt.s32.s16 	%r247, %rs97;
	sub.s32 	%r248, %r247, %r956;
	max.s32 	%r249, %r246, %r248;
	max.s32 	%r250, %r249, 0;
	cvt.u16.u32 	%rs521, %r250;
	cvt.s32.s16 	%r33, %r240;
	cvt.s32.s16 	%r34, %r244;
	cvt.s32.s16 	%r251, %r250;
	max.s32 	%r252, %r34, %r251;
	max.s32 	%r253, %r33, %r252;
	max.s32 	%r1020, %r1020, %r253;
	mov.u16 	%rs437, %rs13;
	mov.u16 	%rs438, %rs14;
	mov.u16 	%rs439, %rs15;
	mov.u16 	%rs440, %rs16;
	mov.u16 	%rs441, %rs17;
	mov.u16 	%rs442, %rs18;
	mov.u16 	%rs443, %rs19;
	mov.u16 	%rs444, %rs20;
	mov.u16 	%rs445, %rs21;
	mov.u16 	%rs446, %rs22;
	mov.u16 	%rs447, %rs23;
	mov.u16 	%rs448, %rs24;
	mov.u16 	%rs449, %rs25;
	mov.u16 	%rs450, %rs26;
	mov.u16 	%rs451, %rs27;
	mov.u16 	%rs452, %rs28;
	mov.u16 	%rs453, %rs29;
	mov.u16 	%rs454, %rs30;
	mov.u16 	%rs455, %rs31;
	mov.u16 	%rs456, %rs32;
	mov.u16 	%rs457, %rs33;
	mov.u16 	%rs458, %rs34;
	mov.u16 	%rs459, %rs35;
	mov.u16 	%rs460, %rs36;
	mov.u16 	%rs461, %rs37;
	mov.u16 	%rs462, %rs38;
	mov.u16 	%rs466, %rs42;
	mov.u16 	%rs467, %rs43;
	mov.u16 	%rs468, %rs44;
	mov.u16 	%rs469, %rs45;
	mov.u16 	%rs470, %rs46;
	mov.u16 	%rs471, %rs47;
	mov.u16 	%rs472, %rs48;
	mov.u16 	%rs473, %rs49;
	mov.u16 	%rs474, %rs50;
	mov.u16 	%rs475, %rs51;
	mov.u16 	%rs476, %rs52;
	mov.u16 	%rs477, %rs53;
	mov.u16 	%rs478, %rs54;
	mov.u16 	%rs479, %rs55;
	mov.u16 	%rs480, %rs56;
	mov.u16 	%rs481, %rs57;
	mov.u16 	%rs482, %rs58;
	mov.u16 	%rs483, %rs59;
	mov.u16 	%rs484, %rs60;
	mov.u16 	%rs485, %rs61;
	mov.u16 	%rs486, %rs62;
	mov.u16 	%rs487, %rs63;
	mov.u16 	%rs488, %rs64;
	mov.u16 	%rs489, %rs65;
	mov.u16 	%rs490, %rs66;
	mov.u16 	%rs491, %rs67;
	mov.u16 	%rs493, %rs11;
	mov.u16 	%rs495, %rs71;
	mov.u16 	%rs496, %rs72;
	mov.u16 	%rs497, %rs73;
	mov.u16 	%rs498, %rs74;
	mov.u16 	%rs499, %rs75;
	mov.u16 	%rs500, %rs76;
	mov.u16 	%rs501, %rs77;
	mov.u16 	%rs502, %rs78;
	mov.u16 	%rs503, %rs79;
	mov.u16 	%rs504, %rs80;
	mov.u16 	%rs505, %rs81;
	mov.u16 	%rs506, %rs82;
	mov.u16 	%rs507, %rs83;
	mov.u16 	%rs508, %rs84;
	mov.u16 	%rs509, %rs85;
	mov.u16 	%rs510, %rs86;
	mov.u16 	%rs511, %rs87;
	mov.u16 	%rs512, %rs88;
	mov.u16 	%rs513, %rs89;
	mov.u16 	%rs514, %rs90;
	mov.u16 	%rs515, %rs91;
	mov.u16 	%rs516, %rs92;
	mov.u16 	%rs517, %rs93;
	mov.u16 	%rs518, %rs94;
	mov.u16 	%rs519, %rs95;
	mov.u16 	%rs520, %rs96;
	@%p30 bra 	$L__BB60_113;
	mov.b32 	%r993, -4;
	@%p27 bra 	$L__BB60_34;
	mov.u32 	%r255, %tid.x;
	mov.u32 	%r256, _ZZ16sw_kernel_affineILi32ELi928EEvPKhiPiS1_S2_iS2_iiE17s_query_seq_sdata;
	mad.lo.s32 	%r257, %r255, 29, %r256;
	ld.shared.u8 	%r258, [%r257+2];
	add.s32 	%r259, %r26, %r258;
	mov.u32 	%r260, _ZZ16sw_kernel_affineILi32ELi928EEvPKhiPiS1_S2_iS2_iiE17s_blosum62_matrix;
	add.s32 	%r261, %r260, %r259;
	ld.shared.s8 	%r993, [%r261];
$L__BB60_34:
	ld.param.u32 	%r957, [_Z16sw_kernel_affineILi32ELi928EEvPKhiPiS1_S2_iS2_ii_param_8];
	ld.param.u32 	%r927, [_Z16sw_kernel_affineILi32ELi928EEvPKhiPiS1_S2_iS2_ii_param_7];
	setp.eq.s32 	%p32, %r21, 3;
	max.s16 	%rs290, %rs68, %rs97;
	max.s16 	%rs291, %rs39, %rs290;
	cvt.s32.s16 	%r262, %rs291;
	add.s32 	%r263, %r993, %r262;
	max.s32 	%r264, %r263, 0;
	cvt.u16.u32 	%rs462, %r264;
	sub.s32 	%r265, %r33, %r927;
	sub.s32 	%r266, %r34, %r957;
	max.s32 	%r267, %r265, %r266;
	max.s32 	%r268, %r267, 0;
	cvt.u16.u32 	%rs491, %r268;
	cvt.s32.s16 	%r269, %rs38;
	sub.s32 	%r270, %r269, %r927;
	cvt.s32.s16 	%r271, %rs96;
	sub.s32 	%r272, %r271, %r957;
	max.s32 	%r273, %r270, %r272;
	max.s32 	%r274, %r273, 0;
	cvt.u16.u32 	%rs520, %r274;
	cvt.s32.s16 	%r38, %r264;
	cvt.s32.s16 	%r39, %r268;
	cvt.s32.s16 	%r275, %r274;
	max.s32 	%r276, %r39, %r275;
	max.s32 	%r277, %r38, %r276;
	max.s32 	%r1020, %r1020, %r277;
	mov.u16 	%rs437, %rs13;
	mov.u16 	%rs438, %rs14;
	mov.u16 	%rs439, %rs15;
	mov.u16 	%rs440, %rs16;
	mov.u16 	%rs441, %rs17;
	mov.u16 	%rs442, %rs18;
	mov.u16 	%rs443, %rs19;
	mov.u16 	%rs444, %rs20;
	mov.u16 	%rs445, %rs21;
	mov.u16 	%rs446, %rs22;
	mov.u16 	%rs447, %rs23;
	mov.u16 	%rs448, %rs24;
	mov.u16 	%rs449, %rs25;
	mov.u16 	%rs450, %rs26;
	mov.u16 	%rs451, %rs27;
	mov.u16 	%rs452, %rs28;
	mov.u16 	%rs453, %rs29;
	mov.u16 	%rs454, %rs30;
	mov.u16 	%rs455, %rs31;
	mov.u16 	%rs456, %rs32;
	mov.u16 	%rs457, %rs33;
	mov.u16 	%rs458, %rs34;
	mov.u16 	%rs459, %rs35;
	mov.u16 	%rs460, %rs36;
	mov.u16 	%rs461, %rs37;
	mov.u16 	%rs466, %rs42;
	mov.u16 	%rs467, %rs43;
	mov.u16 	%rs468, %rs44;
	mov.u16 	%rs469, %rs45;
	mov.u16 	%rs470, %rs46;
	mov.u16 	%rs471, %rs47;
	mov.u16 	%rs472, %rs48;
	mov.u16 	%rs473, %rs49;
	mov.u16 	%rs474, %rs50;
	mov.u16 	%rs475, %rs51;
	mov.u16 	%rs476, %rs52;
	mov.u16 	%rs477, %rs53;
	mov.u16 	%rs478, %rs54;
	mov.u16 	%rs479, %rs55;
	mov.u16 	%rs480, %rs56;
	mov.u16 	%rs481, %rs57;
	mov.u16 	%rs482, %rs58;
	mov.u16 	%rs483, %rs59;
	mov.u16 	%rs484, %rs60;
	mov.u16 	%rs485, %rs61;
	mov.u16 	%rs486, %rs62;
	mov.u16 	%rs487, %rs63;
	mov.u16 	%rs488, %rs64;
	mov.u16 	%rs489, %rs65;
	mov.u16 	%rs490, %rs66;
	mov.u16 	%rs493, %rs11;
	mov.u16 	%rs495, %rs71;
	mov.u16 	%rs496, %rs72;
	mov.u16 	%rs497, %rs73;
	mov.u16 	%rs498, %rs74;
	mov.u16 	%rs499, %rs75;
	mov.u16 	%rs500, %rs76;
	mov.u16 	%rs501, %rs77;
	mov.u16 	%rs502, %rs78;
	mov.u16 	%rs503, %rs79;
	mov.u16 	%rs504, %rs80;
	mov.u16 	%rs505, %rs81;
	mov.u16 	%rs506, %rs82;
	mov.u16 	%rs507, %rs83;
	mov.u16 	%rs508, %rs84;
	mov.u16 	%rs509, %rs85;
	mov.u16 	%rs510, %rs86;
	mov.u16 	%rs511, %rs87;
	mov.u16 	%rs512, %rs88;
	mov.u16 	%rs513, %rs89;
	mov.u16 	%rs514, %rs90;
	mov.u16 	%rs515, %rs91;
	mov.u16 	%rs516, %rs92;
	mov.u16 	%rs517, %rs93;
	mov.u16 	%rs518, %rs94;
	mov.u16 	%rs519, %rs95;
	@%p32 bra 	$L__BB60_113;
	mov.b32 	%r994, -4;
	@%p27 bra 	$L__BB60_37;
	mov.u32 	%r279, %tid.x;
	mov.u32 	%r280, _ZZ16sw_kernel_affineILi32ELi928EEvPKhiPiS1_S2_iS2_iiE17s_query_seq_sdata;
	mad.lo.s32 	%r281, %r279, 29, %r280;
	ld.shared.u8 	%r282, [%r281+3];
	add.s32 	%r283, %r26, %r282;
	mov.u32 	%r284, _ZZ16sw_kernel_affineILi32ELi928EEvPKhiPiS1_S2_iS2_iiE17s_blosum62_matrix;
	add.s32 	%r285, %r284, %r283;
	ld.shared.s8 	%r994, [%r285];
$L__BB60_37:
	ld.param.u32 	%r958, [_Z16sw_kernel_affineILi32ELi928EEvPKhiPiS1_S2_iS2_ii_param_8];
	ld.param.u32 	%r928, [_Z16sw_kernel_affineILi32ELi928EEvPKhiPiS1_S2_iS2_ii_param_7];
	setp.eq.s32 	%p34, %r21, 4;
	max.s16 	%rs292, %rs67, %rs96;
	max.s16 	%rs293, %rs38, %rs292;
	cvt.s32.s16 	%r286, %rs293;
	add.s32 	%r287, %r994, %r286;
	max.s32 	%r288, %r287, 0;
	cvt.u16.u32 	%rs461, %r288;
	sub.s32 	%r289, %r38, %r928;
	sub.s32 	%r290, %r39, %r958;
	max.s32 	%r291, %r289, %r290;
	max.s32 	%r292, %r291, 0;
	cvt.u16.u32 	%rs490, %r292;
	cvt.s32.s16 	%r293, %rs37;
	sub.s32 	%r294, %r293, %r928;
	cvt.s32.s16 	%r295, %rs95;
	sub.s32 	%r296, %r295, %r958;
	max.s32 	%r297, %r294, %r296;
	max.s32 	%r298, %r297, 0;
	cvt.u16.u32 	%rs519, %r298;
	cvt.s32.s16 	%r43, %r288;
	cvt.s32.s16 	%r44, %r292;
	cvt.s32.s16 	%r299, %r298;
	max.s32 	%r300, %r44, %r299;
	max.s32 	%r301, %r43, %r300;
	max.s32 	%r1020, %r1020, %r301;
	mov.u16 	%rs437, %rs13;
	mov.u16 	%rs438, %rs14;
	mov.u16 	%rs439, %rs15;
	mov.u16 	%rs440, %rs16;
	mov.u16 	%rs441, %rs17;
	mov.u16 	%rs442, %rs18;
	mov.u16 	%rs443, %rs19;
	mov.u16 	%rs444, %rs20;
	mov.u16 	%rs445, %rs21;
	mov.u16 	%rs446, %rs22;
	mov.u16 	%rs447, %rs23;
	mov.u16 	%rs448, %rs24;
	mov.u16 	%rs449, %rs25;
	mov.u16 	%rs450, %rs26;
	mov.u16 	%rs451, %rs27;
	mov.u16 	%rs452, %rs28;
	mov.u16 	%rs453, %rs29;
	mov.u16 	%rs454, %rs30;
	mov.u16 	%rs455, %rs31;
	mov.u16 	%rs456, %rs32;
	mov.u16 	%rs457, %rs33;
	mov.u16 	%rs458, %rs34;
	mov.u16 	%rs459, %rs35;
	mov.u16 	%rs460, %rs36;
	mov.u16 	%rs466, %rs42;
	mov.u16 	%rs467, %rs43;
	mov.u16 	%rs468, %rs44;
	mov.u16 	%rs469, %rs45;
	mov.u16 	%rs470, %rs46;
	mov.u16 	%rs471, %rs47;
	mov.u16 	%rs472, %rs48;
	mov.u16 	%rs473, %rs49;
	mov.u16 	%rs474, %rs50;
	mov.u16 	%rs475, %rs51;
	mov.u16 	%rs476, %rs52;
	mov.u16 	%rs477, %rs53;
	mov.u16 	%rs478, %rs54;
	mov.u16 	%rs479, %rs55;
	mov.u16 	%rs480, %rs56;
	mov.u16 	%rs481, %rs57;
	mov.u16 	%rs482, %rs58;
	mov.u16 	%rs483, %rs59;
	mov.u16 	%rs484, %rs60;
	mov.u16 	%rs485, %rs61;
	mov.u16 	%rs486, %rs62;
	mov.u16 	%rs487, %rs63;
	mov.u16 	%rs488, %rs64;
	mov.u16 	%rs489, %rs65;
	mov.u16 	%rs493, %rs11;
	mov.u16 	%rs495, %rs71;
	mov.u16 	%rs496, %rs72;
	mov.u16 	%rs497, %rs73;
	mov.u16 	%rs498, %rs74;
	mov.u16 	%rs499, %rs75;
	mov.u16 	%rs500, %rs76;
	mov.u16 	%rs501, %rs77;
	mov.u16 	%rs502, %rs78;
	mov.u16 	%rs503, %rs79;
	mov.u16 	%rs504, %rs80;
	mov.u16 	%rs505, %rs81;
	mov.u16 	%rs506, %rs82;
	mov.u16 	%rs507, %rs83;
	mov.u16 	%rs508, %rs84;
	mov.u16 	%rs509, %rs85;
	mov.u16 	%rs510, %rs86;
	mov.u16 	%rs511, %rs87;
	mov.u16 	%rs512, %rs88;
	mov.u16 	%rs513, %rs89;
	mov.u16 	%rs514, %rs90;
	mov.u16 	%rs515, %rs91;
	mov.u16 	%rs516, %rs92;
	mov.u16 	%rs517, %rs93;
	mov.u16 	%rs518, %rs94;
	@%p34 bra 	$L__BB60_113;
	mov.b32 	%r995, -4;
	@%p27 bra 	$L__BB60_40;
	mov.u32 	%r303, %tid.x;
	mov.u32 	%r304, _ZZ16sw_kernel_affineILi32ELi928EEvPKhiPiS1_S2_iS2_iiE17s_query_seq_sdata;
	mad.lo.s32 	%r305, %r303, 29, %r304;
	ld.shared.u8 	%r306, [%r305+4];
	add.s32 	%r307, %r26, %r306;
	mov.u32 	%r308, _ZZ16sw_kernel_affineILi32ELi928EEvPKhiPiS1_S2_iS2_iiE17s_blosum62_matrix;
	add.s32 	%r309, %r308, %r307;
	ld.shared.s8 	%r995, [%r309];
$L__BB60_40:
	ld.param.u32 	%r959, [_Z16sw_kernel_affineILi32ELi928EEvPKhiPiS1_S2_iS2_ii_param_8];
	ld.param.u32 	%r929, [_Z16sw_kernel_affineILi32ELi928EEvPKhiPiS1_S2_iS2_ii_param_7];
	setp.eq.s32 	%p36, %r21, 5;
	max.s16 	%rs294, %rs66, %rs95;
	max.s16 	%rs295, %rs37, %rs294;
	cvt.s32.s16 	%r310, %rs295;
	add.s32 	%r311, %r995, %r310;
	max.s32 	%r312, %r311, 0;
	cvt.u16.u32 	%rs460, %r312;
	sub.s32 	%r313, %r43, %r929;
	sub.s32 	%r314, %r44, %r959;
	max.s32 	%r315, %r313, %r314;
	max.s32 	%r316, %r315, 0;
	cvt.u16.u32 	%rs489, %r316;
	cvt.s32.s16 	%r317, %rs36;
	sub.s32 	%r318, %r317, %r929;
	cvt.s32.s16 	%r319, %rs94;
	sub.s32 	%r320, %r319, %r959;
	max.s32 	%r321, %r318, %r320;
	max.s32 	%r322, %r321, 0;
	cvt.u16.u32 	%rs518, %r322;
	cvt.s32.s16 	%r48, %r312;
	cvt.s32.s16 	%r49, %r316;
	cvt.s32.s16 	%r323, %r322;
	max.s32 	%r324, %r49, %r323;
	max.s32 	%r325, %r48, %r324;
	max.s32 	%r1020, %r1020, %r325;
	mov.u16 	%rs437, %rs13;
	mov.u16 	%rs438, %rs14;
	mov.u16 	%rs439, %rs15;
	mov.u16 	%rs440, %rs16;
	mov.u16 	%rs441, %rs17;
	mov.u16 	%rs442, %rs18;
	mov.u16 	%rs443, %rs19;
	mov.u16 	%rs444, %rs20;
	mov.u16 	%rs445, %rs21;
	mov.u16 	%rs446, %rs22;
	mov.u16 	%rs447, %rs23;
	mov.u16 	%rs448, %rs24;
	mov.u16 	%rs449, %rs25;
	mov.u16 	%rs450, %rs26;
	mov.u16 	%rs451, %rs27;
	mov.u16 	%rs452, %rs28;
	mov.u16 	%rs453, %rs29;
	mov.u16 	%rs454, %rs30;
	mov.u16 	%rs455, %rs31;
	mov.u16 	%rs456, %rs32;
	mov.u16 	%rs457, %rs33;
	mov.u16 	%rs458, %rs34;
	mov.u16 	%rs459, %rs35;
	mov.u16 	%rs466, %rs42;
	mov.u16 	%rs467, %rs43;
	mov.u16 	%rs468, %rs44;
	mov.u16 	%rs469, %rs45;
	mov.u16 	%rs470, %rs46;
	mov.u16 	%rs471, %rs47;
	mov.u16 	%rs472, %rs48;
	mov.u16 	%rs473, %rs49;
	mov.u16 	%rs474, %rs50;
	mov.u16 	%rs475, %rs51;
	mov.u16 	%rs476, %rs52;
	mov.u16 	%rs477, %rs53;
	mov.u16 	%rs478, %rs54;
	mov.u16 	%rs479, %rs55;
	mov.u16 	%rs480, %rs56;
	mov.u16 	%rs481, %rs57;
	mov.u16 	%rs482, %rs58;
	mov.u16 	%rs483, %rs59;
	mov.u16 	%rs484, %rs60;
	mov.u16 	%rs485, %rs61;
	mov.u16 	%rs486, %rs62;
	mov.u16 	%rs487, %rs63;
	mov.u16 	%rs488, %rs64;
	mov.u16 	%rs493, %rs11;
	mov.u16 	%rs495, %rs71;
	mov.u16 	%rs496, %rs72;
	mov.u16 	%rs497, %rs73;
	mov.u16 	%rs498, %rs74;
	mov.u16 	%rs499, %rs75;
	mov.u16 	%rs500, %rs76;
	mov.u16 	%rs501, %rs77;
	mov.u16 	%rs502, %rs78;
	mov.u16 	%rs503, %rs79;
	mov.u16 	%rs504, %rs80;
	mov.u16 	%rs505, %rs81;
	mov.u16 	%rs506, %rs82;
	mov.u16 	%rs507, %rs83;
	mov.u16 	%rs508, %rs84;
	mov.u16 	%rs509, %rs85;
	mov.u16 	%rs510, %rs86;
	mov.u16 	%rs511, %rs87;
	mov.u16 	%rs512, %rs88;
	mov.u16 	%rs513, %rs89;
	mov.u16 	%rs514, %rs90;
	mov.u16 	%rs515, %rs91;
	mov.u16 	%rs516, %rs92;
	mov.u16 	%rs517, %rs93;
	@%p36 bra 	$L__BB60_113;
	mov.b32 	%r996, -4;
	@%p27 bra 	$L__BB60_43;
	mov.u32 	%r327, %tid.x;
	mov.u32 	%r328, _ZZ16sw_kernel_affineILi32ELi928EEvPKhiPiS1_S2_iS2_iiE17s_query_seq_sdata;
	mad.lo.s32 	%r329, %r327, 29, %r328;
	ld.shared.u8 	%r330, [%r329+5];
	add.s32 	%r331, %r26, %r330;
	mov.u32 	%r332, _ZZ16sw_kernel_affineILi32ELi928EEvPKhiPiS1_S2_iS2_iiE17s_blosum62_matrix;
	add.s32 	%r333, %r332, %r331;
	ld.shared.s8 	%r996, [%r333];
$L__BB60_43:
	ld.param.u32 	%r960, [_Z16sw_kernel_affineILi32ELi928EEvPKhiPiS1_S2_iS2_ii_param_8];
	ld.param.u32 	%r930, [_Z16sw_kernel_affineILi32ELi928EEvPKhiPiS1_S2_iS2_ii_param_7];
	setp.eq.s32 	%p38, %r21, 6;
	max.s16 	%rs296, %rs65, %rs94;
	max.s16 	%rs297, %rs36, %rs296;
	cvt.s32.s16 	%r334, %rs297;
	add.s32 	%r335, %r996, %r334;
	max.s32 	%r336, %r335, 0;
	cvt.u16.u32 	%rs459, %r336;
	sub.s32 	%r337, %r48, %r930;
	sub.s32 	%r338, %r49, %r960;
	max.s32 	%r339, %r337, %r338;
	max.s32 	%r340, %r339, 0;
	cvt.u16.u32 	%rs488, %r340;
	cvt.s32.s16 	%r341, %rs35;
	sub.s32 	%r342, %r341, %r930;
	cvt.s32.s16 	%r343, %rs93;
	sub.s32 	%r344, %r343, %r960;
	max.s32 	%r345, %r342, %r344;
	max.s32 	%r346, %r345, 0;
	cvt.u16.u32 	%rs517, %r346;
	cvt.s32.s16 	%r53, %r336;
	cvt.s32.s16 	%r54, %r340;
	cvt.s32.s16 	%r347, %r346;
	max.s32 	%r348, %r54, %r347;
	max.s32 	%r349, %r53, %r348;
	max.s32 	%r1020, %r1020, %r349;
	mov.u16 	%rs437, %rs13;
	mov.u16 	%rs438, %rs14;
	mov.u16 	%rs439, %rs15;
	mov.u16 	%rs440, %rs16;
	mov.u16 	%rs441, %rs17;
	mov.u16 	%rs442, %rs18;
	mov.u16 	%rs443, %rs19;
	mov.u16 	%rs444, %rs20;
	mov.u16 	%rs445, %rs21;
	mov.u16 	%rs446, %rs22;
	mov.u16 	%rs447, %rs23;
	mov.u16 	%rs448, %rs24;
	mov.u16 	%rs449, %rs25;
	mov.u16 	%rs450, %rs26;
	mov.u16 	%rs451, %rs27;
	mov.u16 	%rs452, %rs28;
	mov.u16 	%rs453, %rs29;
	mov.u16 	%rs454, %rs30;
	mov.u16 	%rs455, %rs31;
	mov.u16 	%rs456, %rs32;
	mov.u16 	%rs457, %rs33;
	mov.u16 	%rs458, %rs34;
	mov.u16 	%rs466, %rs42;
	mov.u16 	%rs467, %rs43;
	mov.u16 	%rs468, %rs44;
	mov.u16 	%rs469, %rs45;
	mov.u16 	%rs470, %rs46;
	mov.u16 	%rs471, %rs47;
	mov.u16 	%rs472, %rs48;
	mov.u16 	%rs473, %rs49;
	mov.u16 	%rs474, %rs50;
	mov.u16 	%rs475, %rs51;
	mov.u16 	%rs476, %rs52;
	mov.u16 	%rs477, %rs53;
	mov.u16 	%rs478, %rs54;
	mov.u16 	%rs479, %rs55;
	mov.u16 	%rs480, %rs56;
	mov.u16 	%rs481, %rs57;
	mov.u16 	%rs482, %rs58;
	mov.u16 	%rs483, %rs59;
	mov.u16 	%rs484, %rs60;
	mov.u16 	%rs485, %rs61;
	mov.u16 	%rs486, %rs62;
	mov.u16 	%rs487, %rs63;
	mov.u16 	%rs493, %rs11;
	mov.u16 	%rs495, %rs71;
	mov.u16 	%rs496, %rs72;
	mov.u16 	%rs497, %rs73;
	mov.u16 	%rs498, %rs74;
	mov.u16 	%rs499, %rs75;
	mov.u16 	%rs500, %rs76;
	mov.u16 	%rs501, %rs77;
	mov.u16 	%rs502, %rs78;
	mov.u16 	%rs503, %rs79;
	mov.u16 	%rs504, %rs80;
	mov.u16 	%rs505, %rs81;
	mov.u16 	%rs506, %rs82;
	mov.u16 	%rs507, %rs83;
	mov.u16 	%rs508, %rs84;
	mov.u16 	%rs509, %rs85;
	mov.u16 	%rs510, %rs86;
	mov.u16 	%rs511, %rs87;
	mov.u16 	%rs512, %rs88;
	mov.u16 	%rs513, %rs89;
	mov.u16 	%rs514, %rs90;
	mov.u16 	%rs515, %rs91;
	mov.u16 	%rs516, %rs92;
	@%p38 bra 	$L__BB60_113;
	mov.b32 	%r997, -4;
	@%p27 bra 	$L__BB60_46;
	mov.u32 	%r351, %tid.x;
	mov.u32 	%r352, _ZZ16sw_kernel_affineILi32ELi928EEvPKhiPiS1_S2_iS2_iiE17s_query_seq_sdata;
	mad.lo.s32 	%r353, %r351, 29, %r352;
	ld.shared.u8 	%r354, [%r353+6];
	add.s32 	%r355, %r26, %r354;
	mov.u32 	%r356, _ZZ16sw_kernel_affineILi32ELi928EEvPKhiPiS1_S2_iS2_iiE17s_blosum62_matrix;
	add.s32 	%r357, %r356, %r355;
	ld.shared.s8 	%r997, [%r357];
$L__BB60_46:
	ld.param.u32 	%r961, [_Z16sw_kernel_affineILi32ELi928EEvPKhiPiS1_S2_iS2_ii_param_8];
	ld.param.u32 	%r931, [_Z16sw_kernel_affineILi32ELi928EEvPKhiPiS1_S2_iS2_ii_param_7];
	setp.eq.s32 	%p40, %r21, 7;
	max.s16 	%rs298, %rs64, %rs93;
	max.s16 	%rs299, %rs35, %rs298;
	cvt.s32.s16 	%r358, %rs299;
	add.s32 	%r359, %r997, %r358;
	max.s32 	%r360, %r359, 0;
	cvt.u16.u32 	%rs458, %r360;
	sub.s32 	%r361, %r53, %r931;
	sub.s32 	%r362, %r54, %r961;
	max.s32 	%r363, %r361, %r362;
	max.s32 	%r364, %r363, 0;
	cvt.u16.u32 	%rs487, %r364;
	cvt.s32.s16 	%r365, %rs34;
	sub.s32 	%r366, %r365, %r931;
	cvt.s32.s16 	%r367, %rs92;
	sub.s32 	%r368, %r367, %r961;
	max.s32 	%r369, %r366, %r368;
	max.s32 	%r370, %r369, 0;
	cvt.u16.u32 	%rs516, %r370;
	cvt.s32.s16 	%r58, %r360;
	cvt.s32.s16 	%r59, %r364;
	cvt.s32.s16 	%r371, %r370;
	max.s32 	%r372, %r59, %r371;
	max.s32 	%r373, %r58, %r372;
	max.s32 	%r1020, %r1020, %r373;
	mov.u16 	%rs437, %rs13;
	mov.u16 	%rs438, %rs14;
	mov.u16 	%rs439, %rs15;
	mov.u16 	%rs440, %rs16;
	mov.u16 	%rs441, %rs17;
	mov.u16 	%rs442, %rs18;
	mov.u16 	%rs443, %rs19;
	mov.u16 	%rs444, %rs20;
	mov.u16 	%rs445, %rs21;
	mov.u16 	%rs446, %rs22;
	mov.u16 	%rs447, %rs23;
	mov.u16 	%rs448, %rs24;
	mov.u16 	%rs449, %rs25;
	mov.u16 	%rs450, %rs26;
	mov.u16 	%rs451, %rs27;
	mov.u16 	%rs452, %rs28;
	mov.u16 	%rs453, %rs29;
	mov.u16 	%rs454, %rs30;
	mov.u16 	%rs455, %rs31;
	mov.u16 	%rs456, %rs32;
	mov.u16 	%rs457, %rs33;
	mov.u16 	%rs466, %rs42;
	mov.u16 	%rs467, %rs43;
	mov.u16 	%rs468, %rs44;
	mov.u16 	%rs469, %rs45;
	mov.u16 	%rs470, %rs46;
	mov.u16 	%rs471, %rs47;
	mov.u16 	%rs472, %rs48;
	mov.u16 	%rs473, %rs49;
	mov.u16 	%rs474, %rs50;
	mov.u16 	%rs475, %rs51;
	mov.u16 	%rs476, %rs52;
	mov.u16 	%rs477, %rs53;
	mov.u16 	%rs478, %rs54;
	mov.u16 	%rs479, %rs55;
	mov.u16 	%rs480, %rs56;
	mov.u16 	%rs481, %rs57;
	mov.u16 	%rs482, %rs58;
	mov.u16 	%rs483, %rs59;
	mov.u16 	%rs484, %rs60;
	mov.u16 	%rs485, %rs61;
	mov.u16 	%rs486, %rs62;
	mov.u16 	%rs493, %rs11;
	mov.u16 	%rs495, %rs71;
	mov.u16 	%rs496, %rs72;
	mov.u16 	%rs497, %rs73;
	mov.u16 	%rs498, %rs74;
	mov.u16 	%rs499, %rs75;
	mov.u16 	%rs500, %rs76;
	mov.u16 	%rs501, %rs77;
	mov.u16 	%rs502, %rs78;
	mov.u16 	%rs503, %rs79;
	mov.u16 	%rs504, %rs80;
	mov.u16 	%rs505, %rs81;
	mov.u16 	%rs506, %rs82;
	mov.u16 	%rs507, %rs83;
	mov.u16 	%rs508, %rs84;
	mov.u16 	%rs509, %rs85;
	mov.u16 	%rs510, %rs86;
	mov.u16 	%rs511, %rs87;
	mov.u16 	%rs512, %rs88;
	mov.u16 	%rs513, %rs89;
	mov.u16 	%rs514, %rs90;
	mov.u16 	%rs515, %rs91;
	@%p40 bra 	$L__BB60_113;
	mov.b32 	%r998, -4;
	@%p27 bra 	$L__BB60_49;
	mov.u32 	%r375, %tid.x;
	mov.u32 	%r376, _ZZ16sw_kernel_affineILi32ELi928EEvPKhiPiS1_S2_iS2_iiE17s_query_seq_sdata;
	mad.lo.s32 	%r377, %r375, 29, %r376;
	ld.shared.u8 	%r378, [%r377+7];
	add.s32 	%r379, %r26, %r378;
	mov.u32 	%r380, _ZZ16sw_kernel_affineILi32ELi928EEvPKhiPiS1_S2_iS2_iiE17s_blosum62_matrix;
	add.s32 	%r381, %r380, %r379;
	ld.shared.s8 	%r998, [%r381];
$L__BB60_49:
	ld.param.u32 	%r962, [_Z16sw_kernel_affineILi32ELi928EEvPKhiPiS1_S2_iS2_ii_param_8];
	ld.param.u32 	%r932, [_Z16sw_kernel_affineILi32ELi928EEvPKhiPiS1_S2_iS2_ii_param_7];
	setp.eq.s32 	%p42, %r21, 8;
	max.s16 	%rs300, %rs63, %rs92;
	max.s16 	%rs301, %rs34, %rs300;
	cvt.s32.s16 	%r382, %rs301;
	add.s32 	%r383, %r998, %r382;
	max.s32 	%r384, %r383, 0;
	cvt.u16.u32 	%rs457, %r384;
	sub.s32 	%r385, %r58, %r932;
	sub.s32 	%r386, %r59, %r962;
	max.s32 	%r387, %r385, %r386;
	max.s32 	%r388, %r387, 0;
	cvt.u16.u32 	%rs486, %r388;
	cvt.s32.s16 	%r389, %rs33;
	sub.s32 	%r390, %r389, %r932;
	cvt.s32.s16 	%r391, %rs91;
	sub.s32 	%r392, %r391, %r962;
	max.s32 	%r393, %r390, %r392;
	max.s32 	%r394, %r393, 0;
	cvt.u16.u32 	%rs515, %r394;
	cvt.s32.s16 	%r63, %r384;
	cvt.s32.s16 	%r64, %r388;
	cvt.s32.s16 	%r395, %r394;
	max.s32 	%r396, %r64, %r395;
	max.s32 	%r397, %r63, %r396;
	max.s32 	%r1020, %r1020, %r397;
	mov.u16 	%rs437, %rs13;
	mov.u16 	%rs438, %rs14;
	mov.u16 	%rs439, %rs15;
	mov.u16 	%rs440, %rs16;
	mov.u16 	%rs441, %rs17;
	mov.u16 	%rs442, %rs18;
	mov.u16 	%rs443, %rs19;
	mov.u16 	%rs444, %rs20;
	mov.u16 	%rs445, %rs21;
	mov.u16 	%rs446, %rs22;
	mov.u16 	%rs447, %rs23;
	mov.u16 	%rs448, %rs24;
	mov.u16 	%rs449, %rs25;
	mov.u16 	%rs450, %rs26;
	mov.u16 	%rs451, %rs27;
	mov.u16 	%rs452, %rs28;
	mov.u16 	%rs453, %rs29;
	mov.u16 	%rs454, %rs30;
	mov.u16 	%rs455, %rs31;
	mov.u16 	%rs456, %rs32;
	mov.u16 	%rs466, %rs42;
	mov.u16 	%rs467, %rs43;
	mov.u16 	%rs468, %rs44;
	mov.u16 	%rs469, %rs45;
	mov.u16 	%rs470, %rs46;
	mov.u16 	%rs471, %rs47;
	mov.u16 	%rs472, %rs48;
	mov.u16 	%rs473, %rs49;
	mov.u16 	%rs474, %rs50;
	mov.u16 	%rs475, %rs51;
	mov.u16 	%rs476, %rs52;
	mov.u16 	%rs477, %rs53;
	mov.u16 	%rs478, %rs54;
	mov.u16 	%rs479, %rs55;
	mov.u16 	%rs480, %rs56;
	mov.u16 	%rs481, %rs57;
	mov.u16 	%rs482, %rs58;
	mov.u16 	%rs483, %rs59;
	mov.u16 	%rs484, %rs60;
	mov.u16 	%rs485, %rs61;
	mov.u16 	%rs493, %rs11;
	mov.u16 	%rs495, %rs71;
	mov.u16 	%rs496, %rs72;
	mov.u16 	%rs497, %rs73;
	mov.u16 	%rs498, %rs74;
	mov.u16 	%rs499, %rs75;
	mov.u16 	%rs500, %rs76;
	mov.u16 	%rs501, %rs77;
	mov.u16 	%rs502, %rs78;
	mov.u16 	%rs503, %rs79;
	mov.u16 	%rs504, %rs80;
	mov.u16 	%rs505, %rs81;
	mov.u16 	%rs506, %rs82;
	mov.u16 	%rs507, %rs83;
	mov.u16 	%rs508, %rs84;
	mov.u16 	%rs509, %rs85;
	mov.u16 	%rs510, %rs86;
	mov.u16 	%rs511, %rs87;
	mov.u16 	%rs512, %rs88;
	mov.u16 	%rs513, %rs89;
	mov.u16 	%rs514, %rs90;
	@%p42 bra 	$L__BB60_113;
	mov.b32 	%r999, -4;
	@%p27 bra 	$L__BB60_52;
	mov.u32 	%r399, %tid.x;
	mov.u32 	%r400, _ZZ16sw_kernel_affineILi32ELi928EEvPKhiPiS1_S2_iS2_iiE17s_query_seq_sdata;
	mad.lo.s32 	%r401, %r399, 29, %r400;
	ld.shared.u8 	%r402, [%r401+8];
	add.s32 	%r403, %r26, %r402;
	mov.u32 	%r404, _ZZ16sw_kernel_affineILi32ELi928EEvPKhiPiS1_S2_iS2_iiE17s_blosum62_matrix;
	add.s32 	%r405, %r404, %r403;
	ld.shared.s8 	%r999, [%r405];
$L__BB60_52:
	ld.param.u32 	%r963, [_Z16sw_kernel_affineILi32ELi928EEvPKhiPiS1_S2_iS2_ii_param_8];
	ld.param.u32 	%r933, [_Z16sw_kernel_affineILi32ELi928EEvPKhiPiS1_S2_iS2_ii_param_7];
	setp.eq.s32 	%p44, %r21, 9;
	max.s16 	%rs302, %rs62, %rs91;
	max.s16 	%rs303, %rs33, %rs302;
	cvt.s32.s16 	%r406, %rs303;
	add.s32 	%r407, %r999, %r406;
	max.s32 	%r408, %r407, 0;
	cvt.u16.u32 	%rs456, %r408;
	sub.s32 	%r409, %r63, %r933;
	sub.s32 	%r410, %r64, %r963;
	max.s32 	%r411, %r409, %r410;
	max.s32 	%r412, %r411, 0;
	cvt.u16.u32 	%rs485, %r412;
	cvt.s32.s16 	%r413, %rs32;
	sub.s32 	%r414, %r413, %r933;
	cvt.s32.s16 	%r415, %rs90;
	sub.s32 	%r416, %r415, %r963;
	max.s32 	%r417, %r414, %r416;
	max.s32 	%r418, %r417, 0;
	cvt.u16.u32 	%rs514, %r418;
	cvt.s32.s16 	%r68, %r408;
	cvt.s32.s16 	%r69, %r412;
	cvt.s32.s16 	%r419, %r418;
	max.s32 	%r420, %r69, %r419;
	max.s32 	%r421, %r68, %r420;
	max.s32 	%r1020, %r1020, %r421;
	mov.u16 	%rs437, %rs13;
	mov.u16 	%rs438, %rs14;
	mov.u16 	%rs439, %rs15;
	mov.u16 	%rs440, %rs16;
	mov.u16 	%rs441, %rs17;
	mov.u16 	%rs442, %rs18;
	mov.u16 	%rs443, %rs19;
	mov.u16 	%rs444, %rs20;
	mov.u16 	%rs445, %rs21;
	mov.u16 	%rs446, %rs22;
	mov.u16 	%rs447, %rs23;
	mov.u16 	%rs448, %rs24;
	mov.u16 	%rs449, %rs25;
	mov.u16 	%rs450, %rs26;
	mov.u16 	%rs451, %rs27;
	mov.u16 	%rs452, %rs28;
	mov.u16 	%rs453, %rs29;
	mov.u16 	%rs454, %rs30;
	mov.u16 	%rs455, %rs31;
	mov.u16 	%rs466, %rs42;
	mov.u16 	%rs467, %rs43;
	mov.u16 	%rs468, %rs44;
	mov.u16 	%rs469, %rs45;
	mov.u16 	%rs470, %rs46;
	mov.u16 	%rs471, %rs47;
	mov.u16 	%rs472, %rs48;
	mov.u16 	%rs473, %rs49;
	mov.u16 	%rs474, %rs50;
	mov.u16 	%rs475, %rs51;
	mov.u16 	%rs476, %rs52;
	mov.u16 	%rs477, %rs53;
	mov.u16 	%rs478, %rs54;
	mov.u16 	%rs479, %rs55;
	mov.u16 	%rs480, %rs56;
	mov.u16 	%rs481, %rs57;
	mov.u16 	%rs482, %rs58;
	mov.u16 	%rs483, %rs59;
	mov.u16 	%rs484, %rs60;
	mov.u16 	%rs493, %rs11;
	mov.u16 	%rs495, %rs71;
	mov.u16 	%rs496, %rs72;
	mov.u16 	%rs497, %rs73;
	mov.u16 	%rs498, %rs74;
	mov.u16 	%rs499, %rs75;
	mov.u16 	%rs500, %rs76;
	mov.u16 	%rs501, %rs77;
	mov.u16 	%rs502, %rs78;
	mov.u16 	%rs503, %rs79;
	mov.u16 	%rs504, %rs80;
	mov.u16 	%rs505, %rs81;
	mov.u16 	%rs506, %rs82;
	mov.u16 	%rs507, %rs83;
	mov.u16 	%rs508, %rs84;
	mov.u16 	%rs509, %rs85;
	mov.u16 	%rs510, %rs86;
	mov.u16 	%rs511, %rs87;
	mov.u16 	%rs512, %rs88;
	mov.u16 	%rs513, %rs89;
	@%p44 bra 	$L__BB60_113;
	mov.b32 	%r1000, -4;
	@%p27 bra 	$L__BB60_55;
	mov.u32 	%r423, %tid.x;
	mov.u32 	%r424, _ZZ16sw_kernel_affineILi32ELi928EEvPKhiPiS1_S2_iS2_iiE17s_query_seq_sdata;
	mad.lo.s32 	%r425, %r423, 29, %r424;
	ld.shared.u8 	%r426, [%r425+9];
	add.s32 	%r427, %r26, %r426;
	mov.u32 	%r428, _ZZ16sw_kernel_affineILi32ELi928EEvPKhiPiS1_S2_iS2_iiE17s_blosum62_matrix;
	add.s32 	%r429, %r428, %r427;
	ld.shared.s8 	%r1000, [%r429];
$L__BB60_55:
	ld.param.u32 	%r964, [_Z16sw_kernel_affineILi32ELi928EEvPKhiPiS1_S2_iS2_ii_param_8];
	ld.param.u32 	%r934, [_Z16sw_kernel_affineILi32ELi928EEvPKhiPiS1_S2_iS2_ii_param_7];
	setp.eq.s32 	%p46, %r21, 10;
	max.s16 	%rs304, %rs61, %rs90;
	max.s16 	%rs305, %rs32, %rs304;
	cvt.s32.s16 	%r430, %rs305;
	add.s32 	%r431, %r1000, %r430;
	max.s32 	%r432, %r431, 0;
	cvt.u16.u32 	%rs455, %r432;
	sub.s32 	%r433, %r68, %r934;
	sub.s32 	%r434, %r69, %r964;
	max.s32 	%r435, %r433, %r434;
	max.s32 	%r436, %r435, 0;
	cvt.u16.u32 	%rs484, %r436;
	cvt.s32.s16 	%r437, %rs31;
	sub.s32 	%r438, %r437, %r934;
	cvt.s32.s16 	%r439, %rs89;
	sub.s32 	%r440, %r439, %r964;
	max.s32 	%r441, %r438, %r440;
	max.s32 	%r442, %r441, 0;
	cvt.u16.u32 	%rs513, %r442;
	cvt.s32.s16 	%r73, %r432;
	cvt.s32.s16 	%r74, %r436;
	cvt.s32.s16 	%r443, %r442;
	max.s32 	%r444, %r74, %r443;
	max.s32 	%r445, %r73, %r444;
	max.s32 	%r1020, %r1020, %r445;
	mov.u16 	%rs437, %rs13;
	mov.u16 	%rs438, %rs14;
	mov.u16 	%rs439, %rs15;
	mov.u16 	%rs440, %rs16;
	mov.u16 	%rs441, %rs17;
	mov.u16 	%rs442, %rs18;
	mov.u16 	%rs443, %rs19;
	mov.u16 	%rs444, %rs20;
	mov.u16 	%rs445, %rs21;
	mov.u16 	%rs446, %rs22;
	mov.u16 	%rs447, %rs23;
	mov.u16 	%rs448, %rs24;
	mov.u16 	%rs449, %rs25;
	mov.u16 	%rs450, %rs26;
	mov.u16 	%rs451, %rs27;
	mov.u16 	%rs452, %rs28;
	mov.u16 	%rs453, %rs29;
	mov.u16 	%rs454, %rs30;
	mov.u16 	%rs466, %rs42;
	mov.u16 	%rs467, %rs43;
	mov.u16 	%rs468, %rs44;
	mov.u16 	%rs469, %rs45;
	mov.u16 	%rs470, %rs46;
	mov.u16 	%rs471, %rs47;
	mov.u16 	%rs472, %rs48;
	mov.u16 	%rs473, %rs49;
	mov.u16 	%rs474, %rs50;
	mov.u16 	%rs475, %rs51;
	mov.u16 	%rs476, %rs52;
	mov.u16 	%rs477, %rs53;
	mov.u16 	%rs478, %rs54;
	mov.u16 	%rs479, %rs55;
	mov.u16 	%rs480, %rs56;
	mov.u16 	%rs481, %rs57;
	mov.u16 	%rs482, %rs58;
	mov.u16 	%rs483, %rs59;
	mov.u16 	%rs493, %rs11;
	mov.u16 	%rs495, %rs71;
	mov.u16 	%rs496, %rs72;
	mov.u16 	%rs497, %rs73;
	mov.u16 	%rs498, %rs74;
	mov.u16 	%rs499, %rs75;
	mov.u16 	%rs500, %rs76;
	mov.u16 	%rs501, %rs77;
	mov.u16 	%rs502, %rs78;
	mov.u16 	%rs503, %rs79;
	mov.u16 	%rs504, %rs80;
	mov.u16 	%rs505, %rs81;
	mov.u16 	%rs506, %rs82;
	mov.u16 	%rs507, %rs83;
	mov.u16 	%rs508, %rs84;
	mov.u16 	%rs509, %rs85;
	mov.u16 	%rs510, %rs86;
	mov.u16 	%rs511, %rs87;
	mov.u16 	%rs512, %rs88;
	@%p46 bra 	$L__BB60_113;
	mov.b32 	%r1001, -4;
	@%p27 bra 	$L__BB60_58;
	mov.u32 	%r447, %tid.x;
	mov.u32 	%r448, _ZZ16sw_kernel_affineILi32ELi928EEvPKhiPiS1_S2_iS2_iiE17s_query_seq_sdata;
	mad.lo.s32 	%r449, %r447, 29, %r448;
	ld.shared.u8 	%r450, [%r449+10];
	add.s32 	%r451, %r26, %r450;
	mov.u32 	%r452, _ZZ16sw_kernel_affineILi32ELi928EEvPKhiPiS1_S2_iS2_iiE17s_blosum62_matrix;
	add.s32 	%r453, %r452, %r451;
	ld.shared.s8 	%r1001, [%r453];
$L__BB60_58:
	ld.param.u32 	%r965, [_Z16sw_kernel_affineILi32ELi928EEvPKhiPiS1_S2_iS2_ii_param_8];
	ld.param.u32 	%r935, [_Z16sw_kernel_affineILi32ELi928EEvPKhiPiS1_S2_iS2_ii_param_7];
	setp.eq.s32 	%p48, %r21, 11;
	max.s16 	%rs306, %rs60, %rs89;
	max.s16 	%rs307, %rs31, %rs306;
	cvt.s32.s16 	%r454, %rs307;
	add.s32 	%r455, %r1001, %r454;
	max.s32 	%r456, %r455, 0;
	cvt.u16.u32 	%rs454, %r456;
	sub.s32 	%r457, %r73, %r935;
	sub.s32 	%r458, %r74, %r965;
	max.s32 	%r459, %r457, %r458;
	max.s32 	%r460, %r459, 0;
	cvt.u16.u32 	%rs483, %r460;
	cvt.s32.s16 	%r461, %rs30;
	sub.s32 	%r462, %r461, %r935;
	cvt.s32.s16 	%r463, %rs88;
	sub.s32 	%r464, %r463, %r965;
	max.s32 	%r465, %r462, %r464;
	max.s32 	%r466, %r465, 0;
	cvt.u16.u32 	%rs512, %r466;
	cvt.s32.s16 	%r78, %r456;
	cvt.s32.s16 	%r79, %r460;
	cvt.s32.s16 	%r467, %r466;
	max.s32 	%r468, %r79, %r467;
	max.s32 	%r469, %r78, %r468;
	max.s32 	%r1020, %r1020, %r469;
	mov.u16 	%rs437, %rs13;
	mov.u16 	%rs438, %rs14;
	mov.u16 	%rs439, %rs15;
	mov.u16 	%rs440, %rs16;
	mov.u16 	%rs441, %rs17;
	mov.u16 	%rs442, %rs18;
	mov.u16 	%rs443, %rs19;
	mov.u16 	%rs444, %rs20;
	mov.u16 	%rs445, %rs21;
	mov.u16 	%rs446, %rs22;
	mov.u16 	%rs447, %rs23;
	mov.u16 	%rs448, %rs24;
	mov.u16 	%rs449, %rs25;
	mov.u16 	%rs450, %rs26;
	mov.u16 	%rs451, %rs27;
	mov.u16 	%rs452, %rs28;
	mov.u16 	%rs453, %rs29;
	mov.u16 	%rs466, %rs42;
	mov.u16 	%rs467, %rs43;
	mov.u16 	%rs468, %rs44;
	mov.u16 	%rs469, %rs45;
	mov.u16 	%rs470, %rs46;
	mov.u16 	%rs471, %rs47;
	mov.u16 	%rs472, %rs48;
	mov.u16 	%rs473, %rs49;
	mov.u16 	%rs474, %rs50;
	mov.u16 	%rs475, %rs51;
	mov.u16 	%rs476, %rs52;
	mov.u16 	%rs477, %rs53;
	mov.u16 	%rs478, %rs54;
	mov.u16 	%rs479, %rs55;
	mov.u16 	%rs480, %rs56;
	mov.u16 	%rs481, %rs57;
	mov.u16 	%rs482, %rs58;
	mov.u16 	%rs493, %rs11;
	mov.u16 	%rs495, %rs71;
	mov.u16 	%rs496, %rs72;
	mov.u16 	%rs497, %rs73;
	mov.u16 	%rs498, %rs74;
	mov.u16 	%rs499, %rs75;
	mov.u16 	%rs500, %rs76;
	mov.u16 	%rs501, %rs77;
	mov.u16 	%rs502, %rs78;
	mov.u16 	%rs503, %rs79;
	mov.u16 	%rs504, %rs80;
	mov.u16 	%rs505, %rs81;
	mov.u16 	%rs506, %rs82;
	mov.u16 	%rs507, %rs83;
	mov.u16 	%rs508, %rs84;
	mov.u16 	%rs509, %rs85;
	mov.u16 	%rs510, %rs86;
	mov.u16 	%rs511, %rs87;
	@%p48 bra 	$L__BB60_113;
	mov.b32 	%r1002, -4;
	@%p27 bra 	$L__BB60_61;
	mov.u32 	%r471, %tid.x;
	mov.u32 	%r472, _ZZ16sw_kernel_affineILi32ELi928EEvPKhiPiS1_S2_iS2_iiE17s_query_seq_sdata;
	mad.lo.s32 	%r473, %r471, 29, %r472;
	ld.shared.u8 	%r474, [%r473+11];
	add.s32 	%r475, %r26, %r474;
	mov.u32 	%r476, _ZZ16sw_kernel_affineILi32ELi928EEvPKhiPiS1_S2_iS2_iiE17s_blosum62_matrix;
	add.s32 	%r477, %r476, %r475;
	ld.shared.s8 	%r1002, [%r477];
$L__BB60_61:
	ld.param.u32 	%r966, [_Z16sw_kernel_affineILi32ELi928EEvPKhiPiS1_S2_iS2_ii_param_8];
	ld.param.u32 	%r936, [_Z16sw_kernel_affineILi32ELi928EEvPKhiPiS1_S2_iS2_ii_param_7];
	setp.eq.s32 	%p50, %r21, 12;
	max.s16 	%rs308, %rs59, %rs88;
	max.s16 	%rs309, %rs30, %rs308;
	cvt.s32.s16 	%r478, %rs309;
	add.s32 	%r479, %r1002, %r478;
	max.s32 	%r480, %r479, 0;
	cvt.u16.u32 	%rs453, %r480;
	sub.s32 	%r481, %r78, %r936;
	sub.s32 	%r482, %r79, %r966;
	max.s32 	%r483, %r481, %r482;
	max.s32 	%r484, %r483, 0;
	cvt.u16.u32 	%rs482, %r484;
	cvt.s32.s16 	%r485, %rs29;
	sub.s32 	%r486, %r485, %r936;
	cvt.s32.s16 	%r487, %rs87;
	sub.s32 	%r488, %r487, %r966;
	max.s32 	%r489, %r486, %r488;
	max.s32 	%r490, %r489, 0;
	cvt.u16.u32 	%rs511, %r490;
	cvt.s32.s16 	%r83, %r480;
	cvt.s32.s16 	%r84, %r484;
	cvt.s32.s16 	%r491, %r490;
	max.s32 	%r492, %r84, %r491;
	max.s32 	%r493, %r83, %r492;
	max.s32 	%r1020, %r1020, %r493;
	mov.u16 	%rs437, %rs13;
	mov.u16 	%rs438, %rs14;
	mov.u16 	%rs439, %rs15;
	mov.u16 	%rs440, %rs16;
	mov.u16 	%rs441, %rs17;
	mov.u16 	%rs442, %rs18;
	mov.u16 	%rs443, %rs19;
	mov.u16 	%rs444, %rs20;
	mov.u16 	%rs445, %rs21;
	mov.u16 	%rs446, %rs22;
	mov.u16 	%rs447, %rs23;
	mov.u16 	%rs448, %rs24;
	mov.u16 	%rs449, %rs25;
	mov.u16 	%rs450, %rs26;
	mov.u16 	%rs451, %rs27;
	mov.u16 	%rs452, %rs28;
	mov.u16 	%rs466, %rs42;
	mov.u16 	%rs467, %rs43;
	mov.u16 	%rs468, %rs44;
	mov.u16 	%rs469, %rs45;
	mov.u16 	%rs470, %rs46;
	mov.u16 	%rs471, %rs47;
	mov.u16 	%rs472, %rs48;
	mov.u16 	%rs473, %rs49;
	mov.u16 	%rs474, %rs50;
	mov.u16 	%rs475, %rs51;
	mov.u16 	%rs476, %rs52;
	mov.u16 	%rs477, %rs53;
	mov.u16 	%rs478, %rs54;
	mov.u16 	%rs479, %rs55;
	mov.u16 	%rs480, %rs56;
	mov.u16 	%rs481, %rs57;
	mov.u16 	%rs493, %rs11;
	mov.u16 	%rs495, %rs71;
	mov.u16 	%rs496, %rs72;
	mov.u16 	%rs497, %rs73;
	mov.u16 	%rs498, %rs74;
	mov.u16 	%rs499, %rs75;
	mov.u16 	%rs500, %rs76;
	mov.u16 	%rs501, %rs77;
	mov.u16 	%rs502, %rs78;
	mov.u16 	%rs503, %rs79;
	mov.u16 	%rs504, %rs80;
	mov.u16 	%rs505, %rs81;
	mov.u16 	%rs506, %rs82;
	mov.u16 	%rs507, %rs83;
	mov.u16 	%rs508, %rs84;
	mov.u16 	%rs509, %rs85;
	mov.u16 	%rs510, %rs86;
	@%p50 bra 	$L__BB60_113;
	mov.b32 	%r1003, -4;
	@%p27 bra 	$L__BB60_64;
	mov.u32 	%r495, %tid.x;
	mov.u32 	%r496, _ZZ16sw_kernel_affineILi32ELi928EEvPKhiPiS1_S2_iS2_iiE17s_query_seq_sdata;
	mad.lo.s32 	%r497, %r495, 29, %r496;
	ld.shared.u8 	%r498, [%r497+12];
	add.s32 	%r499, %r26, %r498;
	mov.u32 	%r500, _ZZ16sw_kernel_affineILi32ELi928EEvPKhiPiS1_S2_iS2_iiE17s_blosum62_matrix;
	add.s32 	%r501, %r500, %r499;
	ld.shared.s8 	%r1003, [%r501];
$L__BB60_64:
	ld.param.u32 	%r967, [_Z16sw_kernel_affineILi32ELi928EEvPKhiPiS1_S2_iS2_ii_param_8];
	ld.param.u32 	%r937, [_Z16sw_kernel_affineILi32ELi928EEvPKhiPiS1_S2_iS2_ii_param_7];
	setp.eq.s32 	%p52, %r21, 13;
	max.s16 	%rs310, %rs58, %rs87;
	max.s16 	%rs311, %rs29, %rs310;
	cvt.s32.s16 	%r502, %rs311;
	add.s32 	%r503, %r1003, %r502;
	max.s32 	%r504, %r503, 0;
	cvt.u16.u32 	%rs452, %r504;
	sub.s32 	%r505, %r83, %r937;
	sub.s32 	%r506, %r84, %r967;
	max.s32 	%r507, %r505, %r506;
	max.s32 	%r508, %r507, 0;
	cvt.u16.u32 	%rs481, %r508;
	cvt.s32.s16 	%r509, %rs28;
	sub.s32 	%r510, %r509, %r937;
	cvt.s32.s16 	%r511, %rs86;
	sub.s32 	%r512, %r511, %r967;
	max.s32 	%r513, %r510, %r512;
	max.s32 	%r514, %r513, 0;
	cvt.u16.u32 	%rs510, %r514;
	cvt.s32.s16 	%r88, %r504;
	cvt.s32.s16 	%r89, %r508;
	cvt.s32.s16 	%r515, %r514;
	max.s32 	%r516, %r89, %r515;
	max.s32 	%r517, %r88, %r516;
	max.s32 	%r1020, %r1020, %r517;
	mov.u16 	%rs437, %rs13;
	mov.u16 	%rs438, %rs14;
	mov.u16 	%rs439, %rs15;
	mov.u16 	%rs440, %rs16;
	mov.u16 	%rs441, %rs17;
	mov.u16 	%rs442, %rs18;
	mov.u16 	%rs443, %rs19;
	mov.u16 	%rs444, %rs20;
	mov.u16 	%rs445, %rs21;
	mov.u16 	%rs446, %rs22;
	mov.u16 	%rs447, %rs23;
	mov.u16 	%rs448, %rs24;
	mov.u16 	%rs449, %rs25;
	mov.u16 	%rs450, %rs26;
	mov.u16 	%rs451, %rs27;
	mov.u16 	%rs466, %rs42;
	mov.u16 	%rs467, %rs43;
	mov.u16 	%rs468, %rs44;
	mov.u16 	%rs469, %rs45;
	mov.u16 	%rs470, %rs46;
	mov.u16 	%rs471, %rs47;
	mov.u16 	%rs472, %rs48;
	mov.u16 	%rs473, %rs49;
	mov.u16 	%rs474, %rs50;
	mov.u16 	%rs475, %rs51;
	mov.u16 	%rs476, %rs52;
	mov.u16 	%rs477, %rs53;
	mov.u16 	%rs478, %rs54;
	mov.u16 	%rs479, %rs55;
	mov.u16 	%rs480, %rs56;
	mov.u16 	%rs493, %rs11;
	mov.u16 	%rs495, %rs71;
	mov.u16 	%rs496, %rs72;
	mov.u16 	%rs497, %rs73;
	mov.u16 	%rs498, %rs74;
	mov.u16 	%rs499, %rs75;
	mov.u16 	%rs500, %rs76;
	mov.u16 	%rs501, %rs77;
	mov.u16 	%rs502, %rs78;
	mov.u16 	%rs503, %rs79;
	mov.u16 	%rs504, %rs80;
	mov.u16 	%rs505, %rs81;
	mov.u16 	%rs506, %rs82;
	mov.u16 	%rs507, %rs83;
	mov.u16 	%rs508, %rs84;
	mov.u16 	%rs509, %rs85;
	@%p52 bra 	$L__BB60_113;
	mov.b32 	%r1004, -4;
	@%p27 bra 	$L__BB60_67;
	mov.u32 	%r519, %tid.x;
	mov.u32 	%r520, _ZZ16sw_kernel_affineILi32ELi928EEvPKhiPiS1_S2_iS2_iiE17s_query_seq_sdata;
	mad.lo.s32 	%r521, %r519, 29, %r520;
	ld.shared.u8 	%r522, [%r521+13];
	add.s32 	%r523, %r26, %r522;
	mov.u32 	%r524, _ZZ16sw_kernel_affineILi32ELi928EEvPKhiPiS1_S2_iS2_iiE17s_blosum62_matrix;
	add.s32 	%r525, %r524, %r523;
	ld.shared.s8 	%r1004, [%r525];
$L__BB60_67:
	ld.param.u32 	%r968, [_Z16sw_kernel_affineILi32ELi928EEvPKhiPiS1_S2_iS2_ii_param_8];
	ld.param.u32 	%r938, [_Z16sw_kernel_affineILi32ELi928EEvPKhiPiS1_S2_iS2_ii_param_7];
	setp.eq.s32 	%p54, %r21, 14;
	max.s16 	%rs312, %rs57, %rs86;
	max.s16 	%rs313, %rs28, %rs312;
	cvt.s32.s16 	%r526, %rs313;
	add.s32 	%r527, %r1004, %r526;
	max.s32 	%r528, %r527, 0;
	cvt.u16.u32 	%rs451, %r528;
	sub.s32 	%r529, %r88, %r938;
	sub.s32 	%r530, %r89, %r968;
	max.s32 	%r531, %r529, %r530;
	max.s32 	%r532, %r531, 0;
	cvt.u16.u32 	%rs480, %r532;
	cvt.s32.s16 	%r533, %rs27;
	sub.s32 	%r534, %r533, %r938;
	cvt.s32.s16 	%r535, %rs85;
	sub.s32 	%r536, %r535, %r968;
	max.s32 	%r537, %r534, %r536;
	max.s32 	%r538, %r537, 0;
	cvt.u16.u32 	%rs509, %r538;
	cvt.s32.s16 	%r93, %r528;
	cvt.s32.s16 	%r94, %r532;
	cvt.s32.s16 	%r539, %r538;
	max.s32 	%r540, %r94, %r539;
	max.s32 	%r541, %r93, %r540;
	max.s32 	%r1020, %r1020, %r541;
	mov.u16 	%rs437, %rs13;
	mov.u16 	%rs438, %rs14;
	mov.u16 	%rs439, %rs15;
	mov.u16 	%rs440, %rs16;
	mov.u16 	%rs441, %rs17;
	mov.u16 	%rs442, %rs18;
	mov.u16 	%rs443, %rs19;
	mov.u16 	%rs444, %rs20;
	mov.u16 	%rs445, %rs21;
	mov.u16 	%rs446, %rs22;
	mov.u16 	%rs447, %rs23;
	mov.u16 	%rs448, %rs24;
	mov.u16 	%rs449, %rs25;
	mov.u16 	%rs450, %rs26;
	mov.u16 	%rs466, %rs42;
	mov.u16 	%rs467, %rs43;
	mov.u16 	%rs468, %rs44;
	mov.u16 	%rs469, %rs45;
	mov.u16 	%rs470, %rs46;
	mov.u16 	%rs471, %rs47;
	mov.u16 	%rs472, %rs48;
	mov.u16 	%rs473, %rs49;
	mov.u16 	%rs474, %rs50;
	mov.u16 	%rs475, %rs51;
	mov.u16 	%rs476, %rs52;
	mov.u16 	%rs477, %rs53;
	mov.u16 	%rs478, %rs54;
	mov.u16 	%rs479, %rs55;
	mov.u16 	%rs493, %rs11;
	mov.u16 	%rs495, %rs71;
	mov.u16 	%rs496, %rs72;
	mov.u16 	%rs497, %rs73;
	mov.u16 	%rs498, %rs74;
	mov.u16 	%rs499, %rs75;
	mov.u16 	%rs500, %rs76;
	mov.u16 	%rs501, %rs77;
	mov.u16 	%rs502, %rs78;
	mov.u16 	%rs503, %rs79;
	mov.u16 	%rs504, %rs80;
	mov.u16 	%rs505, %rs81;
	mov.u16 	%rs506, %rs82;
	mov.u16 	%rs507, %rs83;
	mov.u16 	%rs508, %rs84;
	@%p54 bra 	$L__BB60_113;
	mov.b32 	%r1005, -4;
	@%p27 bra 	$L__BB60_70;
	mov.u32 	%r543, %tid.x;
	mov.u32 	%r544, _ZZ16sw_kernel_affineILi32ELi928EEvPKhiPiS1_S2_iS2_iiE17s_query_seq_sdata;
	mad.lo.s32 	%r545, %r543, 29, %r544;
	ld.shared.u8 	%r546, [%r545+14];
	add.s32 	%r547, %r26, %r546;
	mov.u32 	%r548, _ZZ16sw_kernel_affineILi32ELi928EEvPKhiPiS1_S2_iS2_iiE17s_blosum62_matrix;
	add.s32 	%r549, %r548, %r547;
	ld.shared.s8 	%r1005, [%r549];
$L__BB60_70:
	ld.param.u32 	%r969, [_Z16sw_kernel_affineILi32ELi928EEvPKhiPiS1_S2_iS2_ii_param_8];
	ld.param.u32 	%r939, [_Z16sw_kernel_affineILi32ELi928EEvPKhiPiS1_S2_iS2_ii_param_7];
	setp.eq.s32 	%p56, %r21, 15;
	max.s16 	%rs314, %rs56, %rs85;
	max.s16 	%rs315, %rs27, %rs314;
	cvt.s32.s16 	%r550, %rs315;
	add.s32 	%r551, %r1005, %r550;
	max.s32 	%r552, %r551, 0;
	cvt.u16.u32 	%rs450, %r552;
	sub.s32 	%r553, %r93, %r939;
	sub.s32 	%r554, %r94, %r969;
	max.s32 	%r555, %r553, %r554;
	max.s32 	%r556, %r555, 0;
	cvt.u16.u32 	%rs479, %r556;
	cvt.s32.s16 	%r557, %rs26;
	sub.s32 	%r558, %r557, %r939;
	cvt.s32.s16 	%r559, %rs84;
	sub.s32 	%r560, %r559, %r969;
	max.s32 	%r561, %r558, %r560;
	max.s32 	%r562, %r561, 0;
	cvt.u16.u32 	%rs508, %r562;
	cvt.s32.s16 	%r98, %r552;
	cvt.s32.s16 	%r99, %r556;
	cvt.s32.s16 	%r563, %r562;
	max.s32 	%r564, %r99, %r563;
	max.s32 	%r565, %r98, %r564;
	max.s32 	%r1020, %r1020, %r565;
	mov.u16 	%rs437, %rs13;
	mov.u16 	%rs438, %rs14;
	mov.u16 	%rs439, %rs15;
	mov.u16 	%rs440, %rs16;
	mov.u16 	%rs441, %rs17;
	mov.u16 	%rs442, %rs18;
	mov.u16 	%rs443, %rs19;
	mov.u16 	%rs444, %rs20;
	mov.u16 	%rs445, %rs21;
	mov.u16 	%rs446, %rs22;
	mov.u16 	%rs447, %rs23;
	mov.u16 	%rs448, %rs24;
	mov.u16 	%rs449, %rs25;
	mov.u16 	%rs466, %rs42;
	mov.u16 	%rs467, %rs43;
	mov.u16 	%rs468, %rs44;
	mov.u16 	%rs469, %rs45;
	mov.u16 	%rs470, %rs46;
	mov.u16 	%rs471, %rs47;
	mov.u16 	%rs472, %rs48;
	mov.u16 	%rs473, %rs49;
	mov.u16 	%rs474, %rs50;
	mov.u16 	%rs475, %rs51;
	mov.u16 	%rs476, %rs52;
	mov.u16 	%rs477, %rs53;
	mov.u16 	%rs478, %rs54;
	mov.u16 	%rs493, %rs11;
	mov.u16 	%rs495, %rs71;
	mov.u16 	%rs496, %rs72;
	mov.u16 	%rs497, %rs73;
	mov.u16 	%rs498, %rs74;
	mov.u16 	%rs499, %rs75;
	mov.u16 	%rs500, %rs76;
	mov.u16 	%rs501, %rs77;
	mov.u16 	%rs502, %rs78;
	mov.u16 	%rs503, %rs79;
	mov.u16 	%rs504, %rs80;
	mov.u16 	%rs505, %rs81;
	mov.u16 	%rs506, %rs82;
	mov.u16 	%rs507, %rs83;
	@%p56 bra 	$L__BB60_113;
	mov.b32 	%r1006, -4;
	@%p27 bra 	$L__BB60_73;
	mov.u32 	%r567, %tid.x;
	mov.u32 	%r568, _ZZ16sw_kernel_affineILi32ELi928EEvPKhiPiS1_S2_iS2_iiE17s_query_seq_sdata;
	mad.lo.s32 	%r569, %r567, 29, %r568;
	ld.shared.u8 	%r570, [%r569+15];
	add.s32 	%r571, %r26, %r570;
	mov.u32 	%r572, _ZZ16sw_kernel_affineILi32ELi928EEvPKhiPiS1_S2_iS2_iiE17s_blosum62_matrix;
	add.s32 	%r573, %r572, %r571;
	ld.shared.s8 	%r1006, [%r573];
$L__BB60_73:
	ld.param.u32 	%r970, [_Z16sw_kernel_affineILi32ELi928EEvPKhiPiS1_S2_iS2_ii_param_8];
	ld.param.u32 	%r940, [_Z16sw_kernel_affineILi32ELi928EEvPKhiPiS1_S2_iS2_ii_param_7];
	setp.eq.s32 	%p58, %r21, 16;
	max.s16 	%rs316, %rs55, %rs84;
	max.s16 	%rs317, %rs26, %rs316;
	cvt.s32.s16 	%r574, %rs317;
	add.s32 	%r575, %r1006, %r574;
	max.s32 	%r576, %r575, 0;
	cvt.u16.u32 	%rs449, %r576;
	sub.s32 	%r577, %r98, %r940;
	sub.s32 	%r578, %r99, %r970;
	max.s32 	%r579, %r577, %r578;
	max.s32 	%r580, %r579, 0;
	cvt.u16.u32 	%rs478, %r580;
	cvt.s32.s16 	%r581, %rs25;
	sub.s32 	%r582, %r581, %r940;
	cvt.s32.s16 	%r583, %rs83;
	sub.s32 	%r584, %r583, %r970;
	max.s32 	%r585, %r582, %r584;
	max.s32 	%r586, %r585, 0;
	cvt.u16.u32 	%rs507, %r586;
	cvt.s32.s16 	%r103, %r576;
	cvt.s32.s16 	%r104, %r580;
	cvt.s32.s16 	%r587, %r586;
	max.s32 	%r588, %r104, %r587;
	max.s32 	%r589, %r103, %r588;
	max.s32 	%r1020, %r1020, %r589;
	mov.u16 	%rs437, %rs13;
	mov.u16 	%rs438, %rs14;
	mov.u16 	%rs439, %rs15;
	mov.u16 	%rs440, %rs16;
	mov.u16 	%rs441, %rs17;
	mov.u16 	%rs442, %rs18;
	mov.u16 	%rs443, %rs19;
	mov.u16 	%rs444, %rs20;
	mov.u16 	%rs445, %rs21;
	mov.u16 	%rs446, %rs22;
	mov.u16 	%rs447, %rs23;
	mov.u16 	%rs448, %rs24;
	mov.u16 	%rs466, %rs42;
	mov.u16 	%rs467, %rs43;
	mov.u16 	%rs468, %rs44;
	mov.u16 	%rs469, %rs45;
	mov.u16 	%rs470, %rs46;
	mov.u16 	%rs471, %rs47;
	mov.u16 	%rs472, %rs48;
	mov.u16 	%rs473, %rs49;
	mov.u16 	%rs474, %rs50;
	mov.u16 	%rs475, %rs51;
	mov.u16 	%rs476, %rs52;
	mov.u16 	%rs477, %rs53;
	mov.u16 	%rs493, %rs11;
	mov.u16 	%rs495, %rs71;
	mov.u16 	%rs496, %rs72;
	mov.u16 	%rs497, %rs73;
	mov.u16 	%rs498, %rs74;
	mov.u16 	%rs499, %rs75;
	mov.u16 	%rs500, %rs76;
	mov.u16 	%rs501, %rs77;
	mov.u16 	%rs502, %rs78;
	mov.u16 	%rs503, %rs79;
	mov.u16 	%rs504, %rs80;
	mov.u16 	%rs505, %rs81;
	mov.u16 	%rs506, %rs82;
	@%p58 bra 	$L__BB60_113;
	mov.b32 	%r1007, -4;
	@%p27 bra 	$L__BB60_76;
	mov.u32 	%r591, %tid.x;
	mov.u32 	%r592, _ZZ16sw_kernel_affineILi32ELi928EEvPKhiPiS1_S2_iS2_iiE17s_query_seq_sdata;
	mad.lo.s32 	%r593, %r591, 29, %r592;
	ld.shared.u8 	%r594, [%r593+16];
	add.s32 	%r595, %r26, %r594;
	mov.u32 	%r596, _ZZ16sw_kernel_affineILi32ELi928EEvPKhiPiS1_S2_iS2_iiE17s_blosum62_matrix;
	add.s32 	%r597, %r596, %r595;
	ld.shared.s8 	%r1007, [%r597];
$L__BB60_76:
	ld.param.u32 	%r971, [_Z16sw_kernel_affineILi32ELi928EEvPKhiPiS1_S2_iS2_ii_param_8];
	ld.param.u32 	%r941, [_Z16sw_kernel_affineILi32ELi928EEvPKhiPiS1_S2_iS2_ii_param_7];
	setp.eq.s32 	%p60, %r21, 17;
	max.s16 	%rs318, %rs54, %rs83;
	max.s16 	%rs319, %rs25, %rs318;
	cvt.s32.s16 	%r598, %rs319;
	add.s32 	%r599, %r1007, %r598;
	max.s32 	%r600, %r599, 0;
	cvt.u16.u32 	%rs448, %r600;
	sub.s32 	%r601, %r103, %r941;
	sub.s32 	%r602, %r104, %r971;
	max.s32 	%r603, %r601, %r602;
	max.s32 	%r604, %r603, 0;
	cvt.u16.u32 	%rs477, %r604;
	cvt.s32.s16 	%r605, %rs24;
	sub.s32 	%r606, %r605, %r941;
	cvt.s32.s16 	%r607, %rs82;
	sub.s32 	%r608, %r607, %r971;
	max.s32 	%r609, %r606, %r608;
	max.s32 	%r610, %r609, 0;
	cvt.u16.u32 	%rs506, %r610;
	cvt.s32.s16 	%r108, %r600;
	cvt.s32.s16 	%r109, %r604;
	cvt.s32.s16 	%r611, %r610;
	max.s32 	%r612, %r109, %r611;
	max.s32 	%r613, %r108, %r612;
	max.s32 	%r1020, %r1020, %r613;
	mov.u16 	%rs437, %rs13;
	mov.u16 	%rs438, %rs14;
	mov.u16 	%rs439, %rs15;
	mov.u16 	%rs440, %rs16;
	mov.u16 	%rs441, %rs17;
	mov.u16 	%rs442, %rs18;
	mov.u16 	%rs443, %rs19;
	mov.u16 	%rs444, %rs20;
	mov.u16 	%rs445, %rs21;
	mov.u16 	%rs446, %rs22;
	mov.u16 	%rs447, %rs23;
	mov.u16 	%rs466, %rs42;
	mov.u16 	%rs467, %rs43;
	mov.u16 	%rs468, %rs44;
	mov.u16 	%rs469, %rs45;
	mov.u16 	%rs470, %rs46;
	mov.u16 	%rs471, %rs47;
	mov.u16 	%rs472, %rs48;
	mov.u16 	%rs473, %rs49;
	mov.u16 	%rs474, %rs50;
	mov.u16 	%rs475, %rs51;
	mov.u16 	%rs476, %rs52;
	mov.u16 	%rs493, %rs11;
	mov.u16 	%rs495, %rs71;
	mov.u16 	%rs496, %rs72;
	mov.u16 	%rs497, %rs73;
	mov.u16 	%rs498, %rs74;
	mov.u16 	%rs499, %rs75;
	mov.u16 	%rs500, %rs76;
	mov.u16 	%rs501, %rs77;
	mov.u16 	%rs502, %rs78;
	mov.u16 	%rs503, %rs79;
	mov.u16 	%rs504, %rs80;
	mov.u16 	%rs505, %rs81;
	@%p60 bra 	$L__BB60_113;
	mov.b32 	%r1008, -4;
	@%p27 bra 	$L__BB60_79;
	mov.u32 	%r615, %tid.x;
	mov.u32 	%r616, _ZZ16sw_kernel_affineILi32ELi928EEvPKhiPiS1_S2_iS2_iiE17s_query_seq_sdata;
	mad.lo.s32 	%r617, %r615, 29, %r616;
	ld.shared.u8 	%r618, [%r617+17];
	add.s32 	%r619, %r26, %r618;
	mov.u32 	%r620, _ZZ16sw_kernel_affineILi32ELi928EEvPKhiPiS1_S2_iS2_iiE17s_blosum62_matrix;
	add.s32 	%r621, %r620, %r619;
	ld.shared.s8 	%r1008, [%r621];
$L__BB60_79:
	ld.param.u32 	%r972, [_Z16sw_kernel_affineILi32ELi928EEvPKhiPiS1_S2_iS2_ii_param_8];
	ld.param.u32 	%r942, [_Z16sw_kernel_affineILi32ELi928EEvPKhiPiS1_S2_iS2_ii_param_7];
	setp.eq.s32 	%p62, %r21, 18;
	max.s16 	%rs320, %rs53, %rs82;
	max.s16 	%rs321, %rs24, %rs320;
	cvt.s32.s16 	%r622, %rs321;
	add.s32 	%r623, %r1008, %r622;
	max.s32 	%r624, %r623, 0;
	cvt.u16.u32 	%rs447, %r624;
	sub.s32 	%r625, %r108, %r942;
	sub.s32 	%r626, %r109, %r972;
	max.s32 	%r627, %r625, %r626;
	max.s32 	%r628, %r627, 0;
	cvt.u16.u32 	%rs476, %r628;
	cvt.s32.s16 	%r629, %rs23;
	sub.s32 	%r630, %r629, %r942;
	cvt.s32.s16 	%r631, %rs81;
	sub.s32 	%r632, %r631, %r972;
	max.s32 	%r633, %r630, %r632;
	max.s32 	%r634, %r633, 0;
	cvt.u16.u32 	%rs505, %r634;
	cvt.s32.s16 	%r113, %r624;
	cvt.s32.s16 	%r114, %r628;
	cvt.s32.s16 	%r635, %r634;
	max.s32 	%r636, %r114, %r635;
	max.s32 	%r637, %r113, %r636;
	max.s32 	%r1020, %r1020, %r637;
	mov.u16 	%rs437, %rs13;
	mov.u16 	%rs438, %rs14;
	mov.u16 	%rs439, %rs15;
	mov.u16 	%rs440, %rs16;
	mov.u16 	%rs441, %rs17;
	mov.u16 	%rs442, %rs18;
	mov.u16 	%rs443, %rs19;
	mov.u16 	%rs444, %rs20;
	mov.u16 	%rs445, %rs21;
	mov.u16 	%rs446, %rs22;
	mov.u16 	%rs466, %rs42;
	mov.u16 	%rs467, %rs43;
	mov.u16 	%rs468, %rs44;
	mov.u16 	%rs469, %rs45;
	mov.u16 	%rs470, %rs46;
	mov.u16 	%rs471, %rs47;
	mov.u16 	%rs472, %rs48;
	mov.u16 	%rs473, %rs49;
	mov.u16 	%rs474, %rs50;
	mov.u16 	%rs475, %rs51;
	mov.u16 	%rs493, %rs11;
	mov.u16 	%rs495, %rs71;
	mov.u16 	%rs496, %rs72;
	mov.u16 	%rs497, %rs73;
	mov.u16 	%rs498, %rs74;
	mov.u16 	%rs499, %rs75;
	mov.u16 	%rs500, %rs76;
	mov.u16 	%rs501, %rs77;
	mov.u16 	%rs502, %rs78;
	mov.u16 	%rs503, %rs79;
	mov.u16 	%rs504, %rs80;
	@%p62 bra 	$L__BB60_113;
	mov.b32 	%r1009, -4;
	@%p27 bra 	$L__BB60_82;
	mov.u32 	%r639, %tid.x;
	mov.u32 	%r640, _ZZ16sw_kernel_affineILi32ELi928EEvPKhiPiS1_S2_iS2_iiE17s_query_seq_sdata;
	mad.lo.s32 	%r641, %r639, 29, %r640;
	ld.shared.u8 	%r642, [%r641+18];
	add.s32 	%r643, %r26, %r642;
	mov.u32 	%r644, _ZZ16sw_kernel_affineILi32ELi928EEvPKhiPiS1_S2_iS2_iiE17s_blosum62_matrix;
	add.s32 	%r645, %r644, %r643;
	ld.shared.s8 	%r1009, [%r645];
$L__BB60_82:
	ld.param.u32 	%r973, [_Z16sw_kernel_affineILi32ELi928EEvPKhiPiS1_S2_iS2_ii_param_8];
	ld.param.u32 	%r943, [_Z16sw_kernel_affineILi32ELi928EEvPKhiPiS1_S2_iS2_ii_param_7];
	setp.eq.s32 	%p64, %r21, 19;
	max.s16 	%rs322, %rs52, %rs81;
	max.s16 	%rs323, %rs23, %rs322;
	cvt.s32.s16 	%r646, %rs323;
	add.s32 	%r647, %r1009, %r646;
	max.s32 	%r648, %r647, 0;
	cvt.u16.u32 	%rs446, %r648;
	sub.s32 	%r649, %r113, %r943;
	sub.s32 	%r650, %r114, %r973;
	max.s32 	%r651, %r649, %r650;
	max.s32 	%r652, %r651, 0;
	cvt.u16.u32 	%rs475, %r652;
	cvt.s32.s16 	%r653, %rs22;
	sub.s32 	%r654, %r653, %r943;
	cvt.s32.s16 	%r655, %rs80;
	sub.s32 	%r656, %r655, %r973;
	max.s32 	%r657, %r654, %r656;
	max.s32 	%r658, %r657, 0;
	cvt.u16.u32 	%rs504, %r658;
	cvt.s32.s16 	%r118, %r648;
	cvt.s32.s16 	%r119, %r652;
	cvt.s32.s16 	%r659, %r658;
	max.s32 	%r660, %r119, %r659;
	max.s32 	%r661, %r118, %r660;
	max.s32 	%r1020, %r1020, %r661;
	mov.u16 	%rs437, %rs13;
	mov.u16 	%rs438, %rs14;
	mov.u16 	%rs439, %rs15;
	mov.u16 	%rs440, %rs16;
	mov.u16 	%rs441, %rs17;
	mov.u16 	%rs442, %rs18;
	mov.u16 	%rs443, %rs19;
	mov.u16 	%rs444, %rs20;
	mov.u16 	%rs445, %rs21;
	mov.u16 	%rs466, %rs42;
	mov.u16 	%rs467, %rs43;
	mov.u16 	%rs468, %rs44;
	mov.u16 	%rs469, %rs45;
	mov.u16 	%rs470, %rs46;
	mov.u16 	%rs471, %rs47;
	mov.u16 	%rs472, %rs48;
	mov.u16 	%rs473, %rs49;
	mov.u16 	%rs474, %rs50;
	mov.u16 	%rs493, %rs11;
	mov.u16 	%rs495, %rs71;
	mov.u16 	%rs496, %rs72;
	mov.u16 	%rs497, %rs73;
	mov.u16 	%rs498, %rs74;
	mov.u16 	%rs499, %rs75;
	mov.u16 	%rs500, %rs76;
	mov.u16 	%rs501, %rs77;
	mov.u16 	%rs502, %rs78;
	mov.u16 	%rs503, %rs79;
	@%p64 bra 	$L__BB60_113;
	mov.b32 	%r1010, -4;
	@%p27 bra 	$L__BB60_85;
	mov.u32 	%r663, %tid.x;
	mov.u32 	%r664, _ZZ16sw_kernel_affineILi32ELi928EEvPKhiPiS1_S2_iS2_iiE17s_query_seq_sdata;
	mad.lo.s32 	%r665, %r663, 29, %r664;
	ld.shared.u8 	%r666, [%r665+19];
	add.s32 	%r667, %r26, %r666;
	mov.u32 	%r668, _ZZ16sw_kernel_affineILi32ELi928EEvPKhiPiS1_S2_iS2_iiE17s_blosum62_matrix;
	add.s32 	%r669, %r668, %r667;
	ld.shared.s8 	%r1010, [%r669];
$L__BB60_85:
	ld.param.u32 	%r974, [_Z16sw_kernel_affineILi32ELi928EEvPKhiPiS1_S2_iS2_ii_param_8];
	ld.param.u32 	%r944, [_Z16sw_kernel_affineILi32ELi928EEvPKhiPiS1_S2_iS2_ii_param_7];
	setp.eq.s32 	%p66, %r21, 20;
	max.s16 	%rs324, %rs51, %rs80;
	max.s16 	%rs325, %rs22, %rs324;
	cvt.s32.s16 	%r670, %rs325;
	add.s32 	%r671, %r1010, %r670;
	max.s32 	%r672, %r671, 0;
	cvt.u16.u32 	%rs445, %r672;
	sub.s32 	%r673, %r118, %r944;
	sub.s32 	%r674, %r119, %r974;
	max.s32 	%r675, %r673, %r674;
	max.s32 	%r676, %r675, 0;
	cvt.u16.u32 	%rs474, %r676;
	cvt.s32.s16 	%r677, %rs21;
	sub.s32 	%r678, %r677, %r944;
	cvt.s32.s16 	%r679, %rs79;
	sub.s32 	%r680, %r679, %r974;
	max.s32 	%r681, %r678, %r680;
	max.s32 	%r682, %r681, 0;
	cvt.u16.u32 	%rs503, %r682;
	cvt.s32.s16 	%r123, %r672;
	cvt.s32.s16 	%r124, %r676;
	cvt.s32.s16 	%r683, %r682;
	max.s32 	%r684, %r124, %r683;
	max.s32 	%r685, %r123, %r684;
	max.s32 	%r1020, %r1020, %r685;
	mov.u16 	%rs437, %rs13;
	mov.u16 	%rs438, %rs14;
	mov.u16 	%rs439, %rs15;
	mov.u16 	%rs440, %rs16;
	mov.u16 	%rs441, %rs17;
	mov.u16 	%rs442, %rs18;
	mov.u16 	%rs443, %rs19;
	mov.u16 	%rs444, %rs20;
	mov.u16 	%rs466, %rs42;
	mov.u16 	%rs467, %rs43;
	mov.u16 	%rs468, %rs44;
	mov.u16 	%rs469, %rs45;
	mov.u16 	%rs470, %rs46;
	mov.u16 	%rs471, %rs47;
	mov.u16 	%rs472, %rs48;
	mov.u16 	%rs473, %rs49;
	mov.u16 	%rs493, %rs11;
	mov.u16 	%rs495, %rs71;
	mov.u16 	%rs496, %rs72;
	mov.u16 	%rs497, %rs73;
	mov.u16 	%rs498, %rs74;
	mov.u16 	%rs499, %rs75;
	mov.u16 	%rs500, %rs76;
	mov.u16 	%rs501, %rs77;
	mov.u16 	%rs502, %rs78;
	@%p66 bra 	$L__BB60_113;
	mov.b32 	%r1011, -4;
	@%p27 bra 	$L__BB60_88;
	mov.u32 	%r687, %tid.x;
	mov.u32 	%r688, _ZZ16sw_kernel_affineILi32ELi928EEvPKhiPiS1_S2_iS2_iiE17s_query_seq_sdata;
	mad.lo.s32 	%r689, %r687, 29, %r688;
	ld.shared.u8 	%r690, [%r689+20];
	add.s32 	%r691, %r26, %r690;
	mov.u32 	%r692, _ZZ16sw_kernel_affineILi32ELi928EEvPKhiPiS1_S2_iS2_iiE17s_blosum62_matrix;
	add.s32 	%r693, %r692, %r691;
	ld.shared.s8 	%r1011, [%r693];
$L__BB60_88:
	ld.param.u32 	%r975, [_Z16sw_kernel_affineILi32ELi928EEvPKhiPiS1_S2_iS2_ii_param_8];
	ld.param.u32 	%r945, [_Z16sw_kernel_affineILi32ELi928EEvPKhiPiS1_S2_iS2_ii_param_7];
	setp.eq.s32 	%p68, %r21, 21;
	max.s16 	%rs326, %rs50, %rs79;
	max.s16 	%rs327, %rs21, %rs326;
	cvt.s32.s16 	%r694, %rs327;
	add.s32 	%r695, %r1011, %r694;
	max.s32 	%r696, %r695, 0;
	cvt.u16.u32 	%rs444, %r696;
	sub.s32 	%r697, %r123, %r945;
	sub.s32 	%r698, %r124, %r975;
	max.s32 	%r699, %r697, %r698;
	max.s32 	%r700, %r699, 0;
	cvt.u16.u32 	%rs473, %r700;
	cvt.s32.s16 	%r701, %rs20;
	sub.s32 	%r702, %r701, %r945;
	cvt.s32.s16 	%r703, %rs78;
	sub.s32 	%r704, %r703, %r975;
	max.s32 	%r705, %r702, %r704;
	max.s32 	%r706, %r705, 0;
	cvt.u16.u32 	%rs502, %r706;
	cvt.s32.s16 	%r128, %r696;
	cvt.s32.s16 	%r129, %r700;
	cvt.s32.s16 	%r707, %r706;
	max.s32 	%r708, %r129, %r707;
	max.s32 	%r709, %r128, %r708;
	max.s32 	%r1020, %r1020, %r709;
	mov.u16 	%rs437, %rs13;
	mov.u16 	%rs438, %rs14;
	mov.u16 	%rs439, %rs15;
	mov.u16 	%rs440, %rs16;
	mov.u16 	%rs441, %rs17;
	mov.u16 	%rs442, %rs18;
	mov.u16 	%rs443, %rs19;
	mov.u16 	%rs466, %rs42;
	mov.u16 	%rs467, %rs43;
	mov.u16 	%rs468, %rs44;
	mov.u16 	%rs469, %rs45;
	mov.u16 	%rs470, %rs46;
	mov.u16 	%rs471, %rs47;
	mov.u16 	%rs472, %rs48;
	mov.u16 	%rs493, %rs11;
	mov.u16 	%rs495, %rs71;
	mov.u16 	%rs496, %rs72;
	mov.u16 	%rs497, %rs73;
	mov.u16 	%rs498, %rs74;
	mov.u16 	%rs499, %rs75;
	mov.u16 	%rs500, %rs76;
	mov.u16 	%rs501, %rs77;
	@%p68 bra 	$L__BB60_113;
	mov.b32 	%r1012, -4;
	@%p27 bra 	$L__BB60_91;
	mov.u32 	%r711, %tid.x;
	mov.u32 	%r712, _ZZ16sw_kernel_affineILi32ELi928EEvPKhiPiS1_S2_iS2_iiE17s_query_seq_sdata;
	mad.lo.s32 	%r713, %r711, 29, %r712;
	ld.shared.u8 	%r714, [%r713+21];
	add.s32 	%r715, %r26, %r714;
	mov.u32 	%r716, _ZZ16sw_kernel_affineILi32ELi928EEvPKhiPiS1_S2_iS2_iiE17s_blosum62_matrix;
	add.s32 	%r717, %r716, %r715;
	ld.shared.s8 	%r1012, [%r717];
$L__BB60_91:
	ld.param.u32 	%r976, [_Z16sw_kernel_affineILi32ELi928EEvPKhiPiS1_S2_iS2_ii_param_8];
	ld.param.u32 	%r946, [_Z16sw_kernel_affineILi32ELi928EEvPKhiPiS1_S2_iS2_ii_param_7];
	setp.eq.s32 	%p70, %r21, 22;
	max.s16 	%rs328, %rs49, %rs78;
	max.s16 	%rs329, %rs20, %rs328;
	cvt.s32.s16 	%r718, %rs329;
	add.s32 	%r719, %r1012, %r718;
	max.s32 	%r720, %r719, 0;
	cvt.u16.u32 	%rs443, %r720;
	sub.s32 	%r721, %r128, %r946;
	sub.s32 	%r722, %r129, %r976;
	max.s32 	%r723, %r721, %r722;
	max.s32 	%r724, %r723, 0;
	cvt.u16.u32 	%rs472, %r724;
	cvt.s32.s16 	%r725, %rs19;
	sub.s32 	%r726, %r725, %r946;
	cvt.s32.s16 	%r727, %rs77;
	sub.s32 	%r728, %r727, %r976;
	max.s32 	%r729, %r726, %r728;
	max.s32 	%r730, %r729, 0;
	cvt.u16.u32 	%rs501, %r730;
	cvt.s32.s16 	%r133, %r720;
	cvt.s32.s16 	%r134, %r724;
	cvt.s32.s16 	%r731, %r730;
	max.s32 	%r732, %r134, %r731;
	max.s32 	%r733, %r133, %r732;
	max.s32 	%r1020, %r1020, %r733;
	mov.u16 	%rs437, %rs13;
	mov.u16 	%rs438, %rs14;
	mov.u16 	%rs439, %rs15;
	mov.u16 	%rs440, %rs16;
	mov.u16 	%rs441, %rs17;
	mov.u16 	%rs442, %rs18;
	mov.u16 	%rs466, %rs42;
	mov.u16 	%rs467, %rs43;
	mov.u16 	%rs468, %rs44;
	mov.u16 	%rs469, %rs45;
	mov.u16 	%rs470, %rs46;
	mov.u16 	%rs471, %rs47;
	mov.u16 	%rs493, %rs11;
	mov.u16 	%rs495, %rs71;
	mov.u16 	%rs496, %rs72;
	mov.u16 	%rs497, %rs73;
	mov.u16 	%rs498, %rs74;
	mov.u16 	%rs499, %rs75;
	mov.u16 	%rs500, %rs76;
	@%p70 bra 	$L__BB60_113;
	mov.b32 	%r1013, -4;
	@%p27 bra 	$L__BB60_94;
	mov.u32 	%r735, %tid.x;
	mov.u32 	%r736, _ZZ16sw_kernel_affineILi32ELi928EEvPKhiPiS1_S2_iS2_iiE17s_query_seq_sdata;
	mad.lo.s32 	%r737, %r735, 29, %r736;
	ld.shared.u8 	%r738, [%r737+22];
	add.s32 	%r739, %r26, %r738;
	mov.u32 	%r740, _ZZ16sw_kernel_affineILi32ELi928EEvPKhiPiS1_S2_iS2_iiE17s_blosum62_matrix;
	add.s32 	%r741, %r740, %r739;
	ld.shared.s8 	%r1013, [%r741];
$L__BB60_94:
	ld.param.u32 	%r977, [_Z16sw_kernel_affineILi32ELi928EEvPKhiPiS1_S2_iS2_ii_param_8];
	ld.param.u32 	%r947, [_Z16sw_kernel_affineILi32ELi928EEvPKhiPiS1_S2_iS2_ii_param_7];
	setp.eq.s32 	%p72, %r21, 23;
	max.s16 	%rs330, %rs48, %rs77;
	max.s16 	%rs331, %rs19, %rs330;
	cvt.s32.s16 	%r742, %rs331;
	add.s32 	%r743, %r1013, %r742;
	max.s32 	%r744, %r743, 0;
	cvt.u16.u32 	%rs442, %r744;
	sub.s32 	%r745, %r133, %r947;
	sub.s32 	%r746, %r134, %r977;
	max.s32 	%r747, %r745, %r746;
	max.s32 	%r748, %r747, 0;
	cvt.u16.u32 	%rs471, %r748;
	cvt.s32.s16 	%r749, %rs18;
	sub.s32 	%r750, %r749, %r947;
	cvt.s32.s16 	%r751, %rs76;
	sub.s32 	%r752, %r751, %r977;
	max.s32 	%r753, %r750, %r752;
	max.s32 	%r754, %r753, 0;
	cvt.u16.u32 	%rs500, %r754;
	cvt.s32.s16 	%r138, %r744;
	cvt.s32.s16 	%r139, %r748;
	cvt.s32.s16 	%r755, %r754;
	max.s32 	%r756, %r139, %r755;
	max.s32 	%r757, %r138, %r756;
	max.s32 	%r1020, %r1020, %r757;
	mov.u16 	%rs437, %rs13;
	mov.u16 	%rs438, %rs14;
	mov.u16 	%rs439, %rs15;
	mov.u16 	%rs440, %rs16;
	mov.u16 	%rs441, %rs17;
	mov.u16 	%rs466, %rs42;
	mov.u16 	%rs467, %rs43;
	mov.u16 	%rs468, %rs44;
	mov.u16 	%rs469, %rs45;
	mov.u16 	%rs470, %rs46;
	mov.u16 	%rs493, %rs11;
	mov.u16 	%rs495, %rs71;
	mov.u16 	%rs496, %rs72;
	mov.u16 	%rs497, %rs73;
	mov.u16 	%rs498, %rs74;
	mov.u16 	%rs499, %rs75;
	@%p72 bra 	$L__BB60_113;
	mov.b32 	%r1014, -4;
	@%p27 bra 	$L__BB60_97;
	mov.u32 	%r759, %tid.x;
	mov.u32 	%r760, _ZZ16sw_kernel_affineILi32ELi928EEvPKhiPiS1_S2_iS2_iiE17s_query_seq_sdata;
	mad.lo.s32 	%r761, %r759, 29, %r760;
	ld.shared.u8 	%r762, [%r761+23];
	add.s32 	%r763, %r26, %r762;
	mov.u32 	%r764, _ZZ16sw_kernel_affineILi32ELi928EEvPKhiPiS1_S2_iS2_iiE17s_blosum62_matrix;
	add.s32 	%r765, %r764, %r763;
	ld.shared.s8 	%r1014, [%r765];
$L__BB60_97:
	ld.param.u32 	%r978, [_Z16sw_kernel_affineILi32ELi928EEvPKhiPiS1_S2_iS2_ii_param_8];
	ld.param.u32 	%r948, [_Z16sw_kernel_affineILi32ELi928EEvPKhiPiS1_S2_iS2_ii_param_7];
	setp.eq.s32 	%p74, %r21, 24;
	max.s16 	%rs332, %rs47, %rs76;
	max.s16 	%rs333, %rs18, %rs332;
	cvt.s32.s16 	%r766, %rs333;
	add.s32 	%r767, %r1014, %r766;
	max.s32 	%r768, %r767, 0;
	cvt.u16.u32 	%rs441, %r768;
	sub.s32 	%r769, %r138, %r948;
	sub.s32 	%r770, %r139, %r978;
	max.s32 	%r771, %r769, %r770;
	max.s32 	%r772, %r771, 0;
	cvt.u16.u32 	%rs470, %r772;
	cvt.s32.s16 	%r773, %rs17;
	sub.s32 	%r774, %r773, %r948;
	cvt.s32.s16 	%r775, %rs75;
	sub.s32 	%r776, %r775, %r978;
	max.s32 	%r777, %r774, %r776;
	max.s32 	%r778, %r777, 0;
	cvt.u16.u32 	%rs499, %r778;
	cvt.s32.s16 	%r143, %r768;
	cvt.s32.s16 	%r144, %r772;
	cvt.s32.s16 	%r779, %r778;
	max.s32 	%r780, %r144, %r779;
	max.s32 	%r781, %r143, %r780;
	max.s32 	%r1020, %r1020, %r781;
	mov.u16 	%rs437, %rs13;
	mov.u16 	%rs438, %rs14;
	mov.u16 	%rs439, %rs15;
	mov.u16 	%rs440, %rs16;
	mov.u16 	%rs466, %rs42;
	mov.u16 	%rs467, %rs43;
	mov.u16 	%rs468, %rs44;
	mov.u16 	%rs469, %rs45;
	mov.u16 	%rs493, %rs11;
	mov.u16 	%rs495, %rs71;
	mov.u16 	%rs496, %rs72;
	mov.u16 	%rs497, %rs73;
	mov.u16 	%rs498, %rs74;
	@%p74 bra 	$L__BB60_113;
	mov.b32 	%r1015, -4;
	@%p27 bra 	$L__BB60_100;
	mov.u32 	%r783, %tid.x;
	mov.u32 	%r784, _ZZ16sw_kernel_affineILi32ELi928EEvPKhiPiS1_S2_iS2_iiE17s_query_seq_sdata;
	mad.lo.s32 	%r785, %r783, 29, %r784;
	ld.shared.u8 	%r786, [%r785+24];
	add.s32 	%r787, %r26, %r786;
	mov.u32 	%r788, _ZZ16sw_kernel_affineILi32ELi928EEvPKhiPiS1_S2_iS2_iiE17s_blosum62_matrix;
	add.s32 	%r789, %r788, %r787;
	ld.shared.s8 	%r1015, [%r789];
$L__BB60_100:
	ld.param.u32 	%r979, [_Z16sw_kernel_affineILi32ELi928EEvPKhiPiS1_S2_iS2_ii_param_8];
	ld.param.u32 	%r949, [_Z16sw_kernel_affineILi32ELi928EEvPKhiPiS1_S2_iS2_ii_param_7];
	setp.eq.s32 	%p76, %r21, 25;
	max.s16 	%rs334, %rs46, %rs75;
	max.s16 	%rs335, %rs17, %rs334;
	cvt.s32.s16 	%r790, %rs335;
	add.s32 	%r791, %r1015, %r790;
	max.s32 	%r792, %r791, 0;
	cvt.u16.u32 	%rs440, %r792;
	sub.s32 	%r793, %r143, %r949;
	sub.s32 	%r794, %r144, %r979;
	max.s32 	%r795, %r793, %r794;
	max.s32 	%r796, %r795, 0;
	cvt.u16.u32 	%rs469, %r796;
	cvt.s32.s16 	%r797, %rs16;
	sub.s32 	%r798, %r797, %r949;
	cvt.s32.s16 	%r799, %rs74;
	sub.s32 	%r800, %r799, %r979;
	max.s32 	%r801, %r798, %r800;
	max.s32 	%r802, %r801, 0;
	cvt.u16.u32 	%rs498, %r802;
	cvt.s32.s16 	%r148, %r792;
	cvt.s32.s16 	%r149, %r796;
	cvt.s32.s16 	%r803, %r802;
	max.s32 	%r804, %r149, %r803;
	max.s32 	%r805, %r148, %r804;
	max.s32 	%r1020, %r1020, %r805;
	mov.u16 	%rs437, %rs13;
	mov.u16 	%rs438, %rs14;
	mov.u16 	%rs439, %rs15;
	mov.u16 	%rs466, %rs42;
	mov.u16 	%rs467, %rs43;
	mov.u16 	%rs468, %rs44;
	mov.u16 	%rs493, %rs11;
	mov.u16 	%rs495, %rs71;
	mov.u16 	%rs496, %rs72;
	mov.u16 	%rs497, %rs73;
	@%p76 bra 	$L__BB60_113;
	mov.b32 	%r1016, -4;
	@%p27 bra 	$L__BB60_103;
	mov.u32 	%r807, %tid.x;
	mov.u32 	%r808, _ZZ16sw_kernel_affineILi32ELi928EEvPKhiPiS1_S2_iS2_iiE17s_query_seq_sdata;
	mad.lo.s32 	%r809, %r807, 29, %r808;
	ld.shared.u8 	%r810, [%r809+25];
	add.s32 	%r811, %r26, %r810;
	mov.u32 	%r812, _ZZ16sw_kernel_affineILi32ELi928EEvPKhiPiS1_S2_iS2_iiE17s_blosum62_matrix;
	add.s32 	%r813, %r812, %r811;
	ld.shared.s8 	%r1016, [%r813];
$L__BB60_103:
	ld.param.u32 	%r980, [_Z16sw_kernel_affineILi32ELi928EEvPKhiPiS1_S2_iS2_ii_param_8];
	ld.param.u32 	%r950, [_Z16sw_kernel_affineILi32ELi928EEvPKhiPiS1_S2_iS2_ii_param_7];
	setp.eq.s32 	%p78, %r21, 26;
	max.s16 	%rs336, %rs45, %rs74;
	max.s16 	%rs337, %rs16, %rs336;
	cvt.s32.s16 	%r814, %rs337;
	add.s32 	%r815, %r1016, %r814;
	max.s32 	%r816, %r815, 0;
	cvt.u16.u32 	%rs439, %r816;
	sub.s32 	%r817, %r148, %r950;
	sub.s32 	%r818, %r149, %r980;
	max.s32 	%r819, %r817, %r818;
	max.s32 	%r820, %r819, 0;
	cvt.u16.u32 	%rs468, %r820;
	cvt.s32.s16 	%r821, %rs15;
	sub.s32 	%r822, %r821, %r950;
	cvt.s32.s16 	%r823, %rs73;
	sub.s32 	%r824, %r823, %r980;
	max.s32 	%r825, %r822, %r824;
	max.s32 	%r826, %r825, 0;
	cvt.u16.u32 	%rs497, %r826;
	cvt.s32.s16 	%r153, %r816;
	cvt.s32.s16 	%r154, %r820;
	cvt.s32.s16 	%r827, %r826;
	max.s32 	%r828, %r154, %r827;
	max.s32 	%r829, %r153, %r828;
	max.s32 	%r1020, %r1020, %r829;
	mov.u16 	%rs437, %rs13;
	mov.u16 	%rs438, %rs14;
	mov.u16 	%rs466, %rs42;
	mov.u16 	%rs467, %rs43;
	mov.u16 	%rs493, %rs11;
	mov.u16 	%rs495, %rs71;
	mov.u16 	%rs496, %rs72;
	@%p78 bra 	$L__BB60_113;
	mov.b32 	%r1017, -4;
	@%p27 bra 	$L__BB60_106;
	mov.u32 	%r831, %tid.x;
	mov.u32 	%r832, _ZZ16sw_kernel_affineILi32ELi928EEvPKhiPiS1_S2_iS2_iiE17s_query_seq_sdata;
	mad.lo.s32 	%r833, %r831, 29, %r832;
	ld.shared.u8 	%r834, [%r833+26];
	add.s32 	%r835, %r26, %r834;
	mov.u32 	%r836, _ZZ16sw_kernel_affineILi32ELi928EEvPKhiPiS1_S2_iS2_iiE17s_blosum62_matrix;
	add.s32 	%r837, %r836, %r835;
	ld.shared.s8 	%r1017, [%r837];
$L__BB60_106:
	ld.param.u32 	%r981, [_Z16sw_kernel_affineILi32ELi928EEvPKhiPiS1_S2_iS2_ii_param_8];
	ld.param.u32 	%r951, [_Z16sw_kernel_affineILi32ELi928EEvPKhiPiS1_S2_iS2_ii_param_7];
	setp.eq.s32 	%p80, %r21, 27;
	max.s16 	%rs338, %rs44, %rs73;
	max.s16 	%rs339, %rs15, %rs338;
	cvt.s32.s16 	%r838, %rs339;
	add.s32 	%r839, %r1017, %r838;
	max.s32 	%r840, %r839, 0;
	cvt.u16.u32 	%rs438, %r840;
	sub.s32 	%r841, %r153, %r951;
	sub.s32 	%r842, %r154, %r981;
	max.s32 	%r843, %r841, %r842;
	max.s32 	%r844, %r843, 0;
	cvt.u16.u32 	%rs467, %r844;
	cvt.s32.s16 	%r845, %rs14;
	sub.s32 	%r846, %r845, %r951;
	cvt.s32.s16 	%r847, %rs72;
	sub.s32 	%r848, %r847, %r981;
	max.s32 	%r849, %r846, %r848;
	max.s32 	%r850, %r849, 0;
	cvt.u16.u32 	%rs496, %r850;
	cvt.s32.s16 	%r158, %r840;
	cvt.s32.s16 	%r159, %r844;
	cvt.s32.s16 	%r851, %r850;
	max.s32 	%r852, %r159, %r851;
	max.s32 	%r853, %r158, %r852;
	max.s32 	%r1020, %r1020, %r853;
	mov.u16 	%rs437, %rs13;
	mov.u16 	%rs466, %rs42;
	mov.u16 	%rs493, %rs11;
	mov.u16 	%rs495, %rs71;
	@%p80 bra 	$L__BB60_113;
	mov.b32 	%r1018, -4;
	@%p27 bra 	$L__BB60_109;
	mov.u32 	%r855, %tid.x;
	mov.u32 	%r856, _ZZ16sw_kernel_affineILi32ELi928EEvPKhiPiS1_S2_iS2_iiE17s_query_seq_sdata;
	mad.lo.s32 	%r857, %r855, 29, %r856;
	ld.shared.u8 	%r858, [%r857+27];
	add.s32 	%r859, %r26, %r858;
	mov.u32 	%r860, _ZZ16sw_kernel_affineILi32ELi928EEvPKhiPiS1_S2_iS2_iiE17s_blosum62_matrix;
	add.s32 	%r861, %r860, %r859;
	ld.shared.s8 	%r1018, [%r861];
$L__BB60_109:
	ld.param.u32 	%r982, [_Z16sw_kernel_affineILi32ELi928EEvPKhiPiS1_S2_iS2_ii_param_8];
	ld.param.u32 	%r952, [_Z16sw_kernel_affineILi32ELi928EEvPKhiPiS1_S2_iS2_ii_param_7];
	setp.eq.s32 	%p82, %r21, 28;
	max.s16 	%rs340, %rs43, %rs72;
	max.s16 	%rs341, %rs14, %rs340;
	cvt.s32.s16 	%r862, %rs341;
	add.s32 	%r863, %r1018, %r862;
	max.s32 	%r864, %r863, 0;
	cvt.u16.u32 	%rs437, %r864;
	sub.s32 	%r865, %r158, %r952;
	sub.s32 	%r866, %r159, %r982;
	max.s32 	%r867, %r865, %r866;
	max.s32 	%r868, %r867, 0;
	cvt.u16.u32 	%rs466, %r868;
	cvt.s32.s16 	%r869, %rs13;
	sub.s32 	%r870, %r869, %r952;
	cvt.s32.s16 	%r871, %rs71;
	sub.s32 	%r872, %r871, %r982;
	max.s32 	%r873, %r870, %r872;
	max.s32 	%r874, %r873, 0;
	cvt.u16.u32 	%rs495, %r874;
	cvt.s32.s16 	%r163, %r864;
	cvt.s32.s16 	%r164, %r868;
	cvt.s32.s16 	%r875, %r874;
	max.s32 	%r876, %r164, %r875;
	max.s32 	%r877, %r163, %r876;
	max.s32 	%r1020, %r1020, %r877;
	mov.u16 	%rs493, %rs11;
	@%p82 bra 	$L__BB60_113;
	mov.b32 	%r1019, -4;
	@%p27 bra 	$L__BB60_112;
	mov.u32 	%r879, %tid.x;
	mov.u32 	%r880, _ZZ16sw_kernel_affineILi32ELi928EEvPKhiPiS1_S2_iS2_iiE17s_query_seq_sdata;
	mad.lo.s32 	%r881, %r879, 29, %r880;
	ld.shared.u8 	%r882, [%r881+28];
	add.s32 	%r883, %r26, %r882;
	mov.u32 	%r884, _ZZ16sw_kernel_affineILi32ELi928EEvPKhiPiS1_S2_iS2_iiE17s_blosum62_matrix;
	add.s32 	%r885, %r884, %r883;
	ld.shared.s8 	%r1019, [%r885];
$L__BB60_112:
	ld.param.u32 	%r983, [_Z16sw_kernel_affineILi32ELi928EEvPKhiPiS1_S2_iS2_ii_param_8];
	ld.param.u32 	%r953, [_Z16sw_kernel_affineILi32ELi928EEvPKhiPiS1_S2_iS2_ii_param_7];
	max.s16 	%rs342, %rs42, %rs71;
	max.s16 	%rs343, %rs13, %rs342;
	cvt.s32.s16 	%r886, %rs343;
	add.s32 	%r887, %r1019, %r886;
	max.s32 	%r888, %r887, 0;
	cvt.u16.u32 	%rs186, %r888;
	sub.s32 	%r889, %r163, %r953;
	sub.s32 	%r890, %r164, %r983;
	max.s32 	%r891, %r889, %r890;
	max.s32 	%r892, %r891, 0;
	cvt.u16.u32 	%rs465, %r892;
	cvt.s32.s16 	%r893, %rs436;
	sub.s32 	%r894, %r893, %r953;
	cvt.s32.s16 	%r895, %rs494;
	sub.s32 	%r896, %r895, %r983;
	max.s32 	%r897, %r894, %r896;
	max.s32 	%r898, %r897, 0;
	cvt.u16.u32 	%rs494, %r898;
	cvt.s32.s16 	%r899, %r888;
	cvt.s32.s16 	%r900, %r892;
	cvt.s32.s16 	%r901, %r898;
	max.s32 	%r902, %r900, %r901;
	max.s32 	%r903, %r899, %r902;
	max.s32 	%r1020, %r1020, %r903;
	mov.u16 	%rs436, %rs186;
	mov.u16 	%rs493, %rs11;
$L__BB60_113:
	add.s32 	%r989, %r989, 1;
	add.s64 	%rd46, %rd46, 1;
	setp.ne.s32 	%p84, %r989, -1;
	@%p84 bra 	$L__BB60_25;
$L__BB60_114:
	mov.u32 	%r172, %tid.x;
	shl.b32 	%r904, %r172, 2;
	mov.u32 	%r905, _ZZ16sw_kernel_affineILi32ELi928EEvPKhiPiS1_S2_iS2_iiE17s_reduction_array;
	add.s32 	%r173, %r905, %r904;
	st.shared.u32 	[%r173], %r1020;
	bar.warp.sync 	-1;
	setp.gt.u32 	%p85, %r172, 15;
	@%p85 bra 	$L__BB60_116;
	ld.shared.u32 	%r906, [%r173];
	ld.shared.u32 	%r907, [%r173+64];
	max.s32 	%r908, %r906, %r907;
	st.shared.u32 	[%r173], %r908;
$L__BB60_116:
	bar.warp.sync 	-1;
	setp.gt.u32 	%p86, %r172, 7;
	@%p86 bra 	$L__BB60_118;
	ld.shared.u32 	%r909, [%r173];
	ld.shared.u32 	%r910, [%r173+32];
	max.s32 	%r911, %r909, %r910;
	st.shared.u32 	[%r173], %r911;
$L__BB60_118:
	bar.warp.sync 	-1;
	setp.gt.u32 	%p87, %r172, 3;
	@%p87 bra 	$L__BB60_120;
	ld.shared.u32 	%r912, [%r173];
	ld.shared.u32 	%r913, [%r173+16];
	max.s32 	%r914, %r912, %r913;
	st.shared.u32 	[%r173], %r914;
$L__BB60_120:
	bar.warp.sync 	-1;
	setp.gt.u32 	%p88, %r172, 1;
	@%p88 bra 	$L__BB60_122;
	ld.shared.u32 	%r915, [%r173];
	ld.shared.u32 	%r916, [%r173+8];
	max.s32 	%r917, %r915, %r916;
	st.shared.u32 	[%r173], %r917;
$L__BB60_122:
	bar.warp.sync 	-1;
	setp.ne.s32 	%p89, %r172, 0;
	@%p89 bra 	$L__BB60_124;
	ld.shared.u32 	%r918, [%r173];
	ld.shared.u32 	%r919, [_ZZ16sw_kernel_affineILi32ELi928EEvPKhiPiS1_S2_iS2_iiE17s_reduction_array+4];
	max.s32 	%r920, %r918, %r919;
	st.shared.u32 	[%r173], %r920;
$L__BB60_124:
	setp.ne.s32 	%p90, %r172, 0;
	bar.warp.sync 	-1;
	@%p90 bra 	$L__BB60_126;
	ld.param.u64 	%rd42, [_Z16sw_kernel_affineILi32ELi928EEvPKhiPiS1_S2_iS2_ii_param_6];
	mov.u32 	%r921, %ctaid.x;
	ld.shared.u32 	%r922, [_ZZ16sw_kernel_affineILi32ELi928EEvPKhiPiS1_S2_iS2_iiE17s_reduction_array];
	cvta.to.global.u64 	%rd37, %rd42;
	mul.wide.u32 	%rd38, %r921, 4;
	add.s64 	%rd39, %rd37, %rd38;
	st.global.u32 	[%rd39], %r922;
$L__BB60_126:
	bar.sync 	0;
$L__BB60_127:
	ret;

}
	// .globl	_Z16sw_kernel_affineILi32ELi960EEvPKhiPiS1_S2_iS2_ii
.visible .entry _Z16sw_kernel_affineILi32ELi960EEvPKhiPiS1_S2_iS2_ii(
	.param .u64 .ptr .align 1 _Z16sw_kernel_affineILi32ELi960EEvPKhiPiS1_S2_iS2_ii_param_0,
	.param .u32 _Z16sw_kernel_affineILi32ELi960EEvPKhiPiS1_S2_iS2_ii_param_1,
	.param .u64 .ptr .align 1 _Z16sw_kernel_affineILi32ELi960EEvPKhiPiS1_S2_iS2_ii_param_2,
	.param .u64 .ptr .align 1 _Z16sw_kernel_affineILi32ELi960EEvPKhiPiS1_S2_iS2_ii_param_3,
	.param .u64 .ptr .align 1 _Z16sw_kernel_affineILi32ELi960EEvPKhiPiS1_S2_iS2_ii_param_4,
	.param .u32 _Z16sw_kernel_affineILi32ELi960EEvPKhiPiS1_S2_iS2_ii_param_5,
	.param .u64 .ptr .align 1 _Z16sw_kernel_affineILi32ELi960EEvPKhiPiS1_S2_iS2_ii_param_6,
	.param .u32 _Z16sw_kernel_affineILi32ELi960EEvPKhiPiS1_S2_iS2_ii_param_7,
	.param .u32 _Z16sw_kernel_affineILi32ELi960EEvPKhiPiS1_S2_iS2_ii_param_8
)
{
	.reg .pred 	%p<93>;
	.reg .b16 	%rs<540>;
	.reg .b32 	%r<1054>;
	.reg .b64 	%rd<47>;
	// demoted variable
	.shared .align 1 .b8 _ZZ16sw_kernel_affineILi32ELi960EEvPKhiPiS1_S2_iS2_iiE17s_blosum62_matrix[400];
	// demoted variable
	.shared .align 1 .b8 _ZZ16sw_kernel_affineILi32ELi960EEvPKhiPiS1_S2_iS2_iiE17s_query_seq_sdata[960];
	// demoted variable
	.shared .align 4 .b8 _ZZ16sw_kernel_affineILi32ELi960EEvPKhiPiS1_S2_iS2_iiE17s_reduction_array[128];
	ld.param.u64 	%rd19, [_Z16sw_kernel_affineILi32ELi960EEvPKhiPiS1_S2_iS2_ii_param_0];
	ld.param.u32 	%r179, [_Z16sw_kernel_affineILi32ELi960EEvPKhiPiS1_S2_iS2_ii_param_1];
	ld.param.u64 	%rd15, [_Z16sw_kernel_affineILi32ELi960EEvPKhiPiS1_S2_iS2_ii_param_2];
	ld.param.u64 	%rd16, [_Z16sw_kernel_affineILi32ELi960EEvPKhiPiS1_S2_iS2_ii_param_3];
	ld.param.u64 	%rd17, [_Z16sw_kernel_affineILi32ELi960EEvPKhiPiS1_S2_iS2_ii_param_4];
	ld.param.u32 	%r182, [_Z16sw_kernel_affineILi32ELi960EEvPKhiPiS1_S2_iS2_ii_param_5];
	ld.param.u64 	%rd18, [_Z16sw_kernel_affineILi32ELi960EEvPKhiPiS1_S2_iS2_ii_param_6];
	cvta.to.global.u64 	%rd1, %rd19;
	cvta.to.global.u64 	%rd2, %rd18;
	mov.u32 	%r1, %ctaid.x;
	setp.ge.s32 	%p1, %r1, %r182;
	@%p1 bra 	$L__BB61_130;
	cvta.to.global.u64 	%rd20, %rd15;
	cvta.to.global.u64 	%rd21, %rd17;
	mul.wide.u32 	%rd22, %r1, 4;
	add.s64 	%rd23, %rd20, %rd22;
	ld.global.u32 	%r183, [%rd23];
	mul.wide.s32 	%rd24, %r183, 4;
	add.s64 	%rd25, %rd21, %rd24;
	ld.global.u32 	%r184, [%rd25+-4];
	ld.global.u32 	%r185, [%rd25];
	not.b32 	%r186, %r184;
	add.s32 	%r4, %r185, %r186;
	setp.ne.s32 	%p2, %r179, 0;
	setp.ne.s32 	%p3, %r4, 0;
	and.pred  	%p4, %p2, %p3;
	setp.lt.s32 	%p5, %r179, 961;
	and.pred  	%p6, %p5, %p4;
	setp.le.s32 	%p7, %r184, %r185;
	and.pred  	%p8, %p6, %p7;
	@%p8 bra 	$L__BB61_3;
	add.s64 	%rd41, %rd2, %rd22;
	mov.b32 	%r952, -1;
	st.global.u32 	[%rd41], %r952;
	bra.uni 	$L__BB61_130;
$L__BB61_3:
	mov.u32 	%r5, %tid.x;
	setp.gt.u32 	%p9, %r5, 399;
	@%p9 bra 	$L__BB61_6;
	cvt.u64.u32 	%rd26, %r5;
	mov.u64 	%rd27, blosum62_matrix_cuda_global;
	add.s64 	%rd44, %rd27, %rd26;
	mov.u32 	%r187, _ZZ16sw_kernel_affineILi32ELi960EEvPKhiPiS1_S2_iS2_iiE17s_blosum62_matrix;
	mov.u32 	%r1018, %r5;
$L__BB61_5:
	ld.global.u8 	%rs285, [%rd44];
	add.s32 	%r188, %r187, %r1018;
	st.shared.u8 	[%r188], %rs285;
	add.s32 	%r15, %r1018, 32;
	add.s64 	%rd44, %rd44, 32;
	setp.lt.u32 	%p10, %r1018, 368;
	mov.u32 	%r1018, %r15;
	@%p10 bra 	$L__BB61_5;
$L__BB61_6:
	setp.gt.u32 	%p11, %r5, 959;
	@%p11 bra 	$L__BB61_23;
	max.u32 	%r189, %r5, 928;
	sub.s32 	%r190, %r189, %r5;
	add.s32 	%r6, %r190, 31;
	and.b32  	%r191, %r6, 96;
	setp.eq.s32 	%p12, %r191, 96;
	mov.u32 	%r1017, %r5;
	@%p12 bra 	$L__BB61_12;
	cvt.u64.u32 	%rd28, %r5;
	add.s64 	%rd43, %rd1, %rd28;
	shr.u32 	%r192, %r6, 5;
	add.s32 	%r193, %r192, 1;
	and.b32  	%r194, %r193, 3;
	neg.s32 	%r1015, %r194;
	mov.u32 	%r195, _ZZ16sw_kernel_affineILi32ELi960EEvPKhiPiS1_S2_iS2_iiE17s_query_seq_sdata;
	mov.u32 	%r1017, %r5;
$L__BB61_9:
	.pragma "nounroll";
	setp.ge.s32 	%p13, %r1017, %r179;
	mov.b16 	%rs355, 0;
	@%p13 bra 	$L__BB61_11;
	ld.global.u8 	%rs355, [%rd43];
$L__BB61_11:
	add.s32 	%r196, %r195, %r1017;
	st.shared.u8 	[%r196], %rs355;
	add.s32 	%r1017, %r1017, 32;
	add.s64 	%rd43, %rd43, 32;
	add.s32 	%r1015, %r1015, 1;
	setp.ne.s32 	%p14, %r1015, 0;
	@%p14 bra 	$L__BB61_9;
$L__BB61_12:
	setp.lt.u32 	%p15, %r6, 96;
	@%p15 bra 	$L__BB61_23;
	add.s32 	%r1019, %r1017, 64;
	cvt.u64.u32 	%rd29, %r1017;
	add.s64 	%rd30, %rd29, %rd1;
	add.s64 	%rd45, %rd30, 64;
	mov.u32 	%r197, _ZZ16sw_kernel_affineILi32ELi960EEvPKhiPiS1_S2_iS2_iiE17s_query_seq_sdata;
$L__BB61_14:
	add.s32 	%r17, %r1019, -64;
	setp.ge.s32 	%p16, %r17, %r179;
	mov.b16 	%rs356, 0;
	@%p16 bra 	$L__BB61_16;
	ld.global.u8 	%rs356, [%rd45+-64];
$L__BB61_16:
	add.s32 	%r198, %r197, %r1019;
	add.s32 	%r18, %r198, 96;
	st.shared.u8 	[%r198+-64], %rs356;
	add.s32 	%r199, %r17, 32;
	setp.ge.s32 	%p17, %r199, %r179;
	mov.b16 	%rs357, 0;
	@%p17 bra 	$L__BB61_18;
	ld.global.u8 	%rs357, [%rd45+-32];
$L__BB61_18:
	st.shared.u8 	[%r18+-128], %rs357;
	setp.ge.s32 	%p18, %r1019, %r179;
	mov.b16 	%rs358, 0;
	@%p18 bra 	$L__BB61_20;
	ld.global.u8 	%rs358, [%rd45];
$L__BB61_20:
	st.shared.u8 	[%r18+-96], %rs358;
	add.s32 	%r19, %r1019, 32;
	setp.ge.s32 	%p19, %r19, %r179;
	mov.b16 	%rs359, 0;
	@%p19 bra 	$L__BB61_22;
	ld.global.u8 	%rs359, [%rd45+32];
$L__BB61_22:
	st.shared.u8 	[%r18+-64], %rs359;
	add.s32 	%r1019, %r1019, 128;
	add.s64 	%rd45, %rd45, 128;
	add.s32 	%r200, %r19, -96;
	setp.lt.u32 	%p20, %r200, 832;
	@%p20 bra 	$L__BB61_14;
$L__BB61_23:
	setp.lt.s32 	%p21, %r4, 1;
	mov.b32 	%r1052, 0;
	@%p21 bra 	$L__BB61_117;
	ld.param.u32 	%r984, [_Z16sw_kernel_affineILi32ELi960EEvPKhiPiS1_S2_iS2_ii_param_8];
	ld.param.u32 	%r953, [_Z16sw_kernel_affineILi32ELi960EEvPKhiPiS1_S2_iS2_ii_param_7];
	cvt.s64.s32 	%rd31, %r184;
	mul.lo.s32 	%r203, %r5, 30;
	max.s32 	%r204, %r179, %r203;
	sub.s32 	%r21, %r204, %r203;
	min.s32 	%r205, %r953, %r984;
	neg.s32 	%r206, %r205;
	max.s32 	%r207, %r206, 0;
	cvt.u16.u32 	%rs11, %r207;
	cvt.s32.s16 	%r22, %r207;
	sub.s32 	%r1020, %r184, %r185;
	cvta.to.global.u64 	%rd32, %rd16;
	add.s64 	%rd33, %rd31, %rd32;
	add.s64 	%rd46, %rd33, 1;
	mov.b32 	%r1052, 0;
	mov.b16 	%rs450, 0;
	mov.u64 	%rd35, char_to_uint;
	mov.u16 	%rs451, %rs450;
	mov.u16 	%rs452, %rs450;
	mov.u16 	%rs453, %rs450;
	mov.u16 	%rs454, %rs450;
	mov.u16 	%rs455, %rs450;
	mov.u16 	%rs456, %rs450;
	mov.u16 	%rs457, %rs450;
	mov.u16 	%rs458, %rs450;
	mov.u16 	%rs459, %rs450;
	mov.u16 	%rs460, %rs450;
	mov.u16 	%rs461, %rs450;
	mov.u16 	%rs462, %rs450;
	mov.u16 	%rs463, %rs450;
	mov.u16 	%rs464, %rs450;
	mov.u16 	%rs465, %rs450;
	mov.u16 	%rs466, %rs450;
	mov.u16 	%rs467, %rs450;
	mov.u16 	%rs468, %rs450;
	mov.u16 	%rs469, %rs450;
	mov.u16 	%rs470, %rs450;
	mov.u16 	%rs471, %rs450;
	mov.u16 	%rs472, %rs450;
	mov.u16 	%rs473, %rs450;
	mov.u16 	%rs474, %rs450;
	mov.u16 	%rs475, %rs450;
	mov.u16 	%rs476, %rs450;
	mov.u16 	%rs477, %rs450;
	mov.u16 	%rs478, %rs450;
	mov.u16 	%rs479, %rs450;
	mov.u16 	%rs480, %rs450;
	mov.u16 	%rs481, %rs450;
	mov.u16 	%rs482, %rs450;
	mov.u16 	%rs483, %rs450;
	mov.u16 	%rs484, %rs450;
	mov.u16 	%rs485, %rs450;
	mov.u16 	%rs486, %rs450;
	mov.u16 	%rs487, %rs450;
	mov.u16 	%rs488, %rs450;
	mov.u16 	%rs489, %rs450;
	mov.u16 	%rs490, %rs450;
	mov.u16 	%rs491, %rs450;
	mov.u16 	%rs492, %rs450;
	mov.u16 	%rs493, %rs450;
	mov.u16 	%rs494, %rs450;
	mov.u16 	%rs495, %rs450;
	mov.u16 	%rs496, %rs450;
	mov.u16 	%rs497, %rs450;
	mov.u16 	%rs498, %rs450;
	mov.u16 	%rs499, %rs450;
	mov.u16 	%rs500, %rs450;
	mov.u16 	%rs501, %rs450;
	mov.u16 	%rs502, %rs450;
	mov.u16 	%rs503, %rs450;
	mov.u16 	%rs504, %rs450;
	mov.u16 	%rs505, %rs450;
	mov.u16 	%rs506, %rs450;
	mov.u16 	%rs507, %rs450;
	mov.u16 	%rs508, %rs450;
	mov.u16 	%rs509, %rs450;
	mov.u16 	%rs510, %rs450;
	mov.u16 	%rs511, %rs450;
	mov.u16 	%rs512, %rs450;
	mov.u16 	%rs513, %rs450;
	mov.u16 	%rs514, %rs450;
	mov.u16 	%rs515, %rs450;
	mov.u16 	%rs516, %rs450;
	mov.u16 	%rs517, %rs450;
	mov.u16 	%rs518, %rs450;
	mov.u16 	%rs519, %rs450;
	mov.u16 	%rs520, %rs450;
	mov.u16 	%rs521, %rs450;
	mov.u16 	%rs522, %rs450;
	mov.u16 	%rs523, %rs450;
	mov.u16 	%rs524, %rs450;
	mov.u16 	%rs525, %rs450;
	mov.u16 	%rs526, %rs450;
	mov.u16 	%rs527, %rs450;
	mov.u16 	%rs528, %rs450;
	mov.u16 	%rs529, %rs450;
	mov.u16 	%rs530, %rs450;
	mov.u16 	%rs531, %rs450;
	mov.u16 	%rs532, %rs450;
	mov.u16 	%rs533, %rs450;
	mov.u16 	%rs534, %rs450;
	mov.u16 	%rs535, %rs450;
	mov.u16 	%rs536, %rs450;
	mov.u16 	%rs537, %rs450;
	mov.u16 	%rs538, %rs450;
	mov.u16 	%rs539, %rs450;
$L__BB61_25:
	mov.u16 	%rs101, %rs539;
	mov.u16 	%rs100, %rs538;
	mov.u16 	%rs99, %rs537;
	mov.u16 	%rs98, %rs536;
	mov.u16 	%rs97, %rs535;
	mov.u16 	%rs96, %rs534;
	mov.u16 	%rs95, %rs533;
	mov.u16 	%rs94, %rs532;
	mov.u16 	%rs93, %rs531;
	mov.u16 	%rs92, %rs530;
	mov.u16 	%rs91, %rs529;
	mov.u16 	%rs90, %rs528;
	mov.u16 	%rs89, %rs527;
	mov.u16 	%rs88, %rs526;
	mov.u16 	%rs87, %rs525;
	mov.u16 	%rs86, %rs524;
	mov.u16 	%rs85, %rs523;
	mov.u16 	%rs84, %rs522;
	mov.u16 	%rs83, %rs521;
	mov.u16 	%rs82, %rs520;
	mov.u16 	%rs81, %rs519;
	mov.u16 	%rs80, %rs518;
	mov.u16 	%rs79, %rs517;
	mov.u16 	%rs78, %rs516;
	mov.u16 	%rs77, %rs515;
	mov.u16 	%rs76, %rs514;
	mov.u16 	%rs75, %rs513;
	mov.u16 	%rs74, %rs512;
	mov.u16 	%rs73, %rs511;
	mov.u16 	%rs71, %rs509;
	mov.u16 	%rs70, %rs508;
	mov.u16 	%rs69, %rs507;
	mov.u16 	%rs68, %rs506;
	mov.u16 	%rs67, %rs505;
	mov.u16 	%rs66, %rs504;
	mov.u16 	%rs65, %rs503;
	mov.u16 	%rs64, %rs502;
	mov.u16 	%rs63, %rs501;
	mov.u16 	%rs62, %rs500;
	mov.u16 	%rs61, %rs499;
	mov.u16 	%rs60, %rs498;
	mov.u16 	%rs59, %rs497;
	mov.u16 	%rs58, %rs496;
	mov.u16 	%rs57, %rs495;
	mov.u16 	%rs56, %rs494;
	mov.u16 	%rs55, %rs493;
	mov.u16 	%rs54, %rs492;
	mov.u16 	%rs53, %rs491;
	mov.u16 	%rs52, %rs490;
	mov.u16 	%rs51, %rs489;
	mov.u16 	%rs50, %rs488;
	mov.u16 	%rs49, %rs487;
	mov.u16 	%rs48, %rs486;
	mov.u16 	%rs47, %rs485;
	mov.u16 	%rs46, %rs484;
	mov.u16 	%rs45, %rs483;
	mov.u16 	%rs44, %rs482;
	mov.u16 	%rs43, %rs481;
	mov.u16 	%rs41, %rs479;
	mov.u16 	%rs40, %rs478;
	mov.u16 	%rs39, %rs477;
	mov.u16 	%rs38, %rs476;
	mov.u16 	%rs37, %rs475;
	mov.u16 	%rs36, %rs474;
	mov.u16 	%rs35, %rs473;
	mov.u16 	%rs34, %rs472;
	mov.u16 	%rs33, %rs471;
	mov.u16 	%rs32, %rs470;
	mov.u16 	%rs31, %rs469;
	mov.u16 	%rs30, %rs468;
	mov.u16 	%rs29, %rs467;
	mov.u16 	%rs28, %rs466;
	mov.u16 	%rs27, %rs465;
	mov.u16 	%rs26, %rs464;
	mov.u16 	%rs25, %rs463;
	mov.u16 	%rs24, %rs462;
	mov.u16 	%rs23, %rs461;
	mov.u16 	%rs22, %rs460;
	mov.u16 	%rs21, %rs459;
	mov.u16 	%rs20, %rs458;
	mov.u16 	%rs19, %rs457;
	mov.u16 	%rs18, %rs456;
	mov.u16 	%rs17, %rs455;
	mov.u16 	%rs16, %rs454;
	mov.u16 	%rs15, %rs453;
	mov.u16 	%rs14, %rs452;
	mov.u16 	%rs13, %rs451;
	setp.eq.s32 	%p22, %r21, 0;
	mov.u32 	%r208, %tid.x;
	setp.eq.s32 	%p23, %r208, 0;
	cvt.u32.u16 	%r209, %rs450;
	shfl.sync.up.b32	%r210|%p24, %r209, 1, 0, -1;
	cvt.u16.u32 	%rs292, %r210;
	cvt.u32.u16 	%r211, %rs480;
	shfl.sync.up.b32	%r212|%p25, %r211, 1, 0, -1;
	cvt.u16.u32 	%rs293, %r212;
	cvt.u32.u16 	%r213, %rs510;
	shfl.sync.up.b32	%r214|%p26, %r213, 1, 0, -1;
	cvt.u16.u32 	%rs294, %r214;
	selp.b16 	%rs102, 0, %rs292, %p23;
	selp.b16 	%rs103, 0, %rs293, %p23;
	selp.b16 	%rs104, 0, %rs294, %p23;
	ld.global.s8 	%rd34, [%rd46];
	add.s64 	%rd36, %rd35, %rd34;
	ld.const.u8 	%rs105, [%rd36];
	mul.wide.u16 	%r26, %rs105, 20;
	@%p22 bra 	$L__BB61_116;
	setp.gt.u16 	%p27, %rs105, 19;
	mov.b32 	%r1022, -4;
	@%p27 bra 	$L__BB61_28;
	mov.u32 	%r216, %tid.x;
	mov.u32 	%r217, _ZZ16sw_kernel_affineILi32ELi960EEvPKhiPiS1_S2_iS2_iiE17s_query_seq_sdata;
	mad.lo.s32 	%r218, %r216, 30, %r217;
	ld.shared.u8 	%r219, [%r218];
	add.s32 	%r220, %r26, %r219;
	mov.u32 	%r221, _ZZ16sw_kernel_affineILi32ELi960EEvPKhiPiS1_S2_iS2_iiE17s_blosum62_matrix;
	add.s32 	%r222, %r221, %r220;
	ld.shared.s8 	%r1022, [%r222];
$L__BB61_28:
	ld.param.u32 	%r985, [_Z16sw_kernel_affineILi32ELi960EEvPKhiPiS1_S2_iS2_ii_param_8];
	ld.param.u32 	%r954, [_Z16sw_kernel_affineILi32ELi960EEvPKhiPiS1_S2_iS2_ii_param_7];
	setp.eq.s32 	%p28, %r21, 1;
	max.s16 	%rs295, %rs103, %rs104;
	max.s16 	%rs296, %rs102, %rs295;
	cvt.s32.s16 	%r223, %rs296;
	add.s32 	%r224, %r1022, %r223;
	max.s32 	%r225, %r224, 0;
	cvt.u16.u32 	%rs479, %r225;
	cvt.s32.s16 	%r226, %rs41;
	sub.s32 	%r227, %r226, %r954;
	cvt.s32.s16 	%r228, %rs101;
	sub.s32 	%r229, %r228, %r985;
	max.s32 	%r230, %r227, %r229;
	max.s32 	%r231, %r230, 0;
	cvt.u16.u32 	%rs539, %r231;
	cvt.s32.s16 	%r29, %r225;
	cvt.s32.s16 	%r232, %r231;
	max.s32 	%r233, %r22, %r232;
	max.s32 	%r234, %r29, %r233;
	max.s32 	%r1052, %r1052, %r234;
	mov.u16 	%rs451, %rs13;
	mov.u16 	%rs452, %rs14;
	mov.u16 	%rs453, %rs15;
	mov.u16 	%rs454, %rs16;
	mov.u16 	%rs455, %rs17;
	mov.u16 	%rs456, %rs18;
	mov.u16 	%rs457, %rs19;
	mov.u16 	%rs458, %rs20;
	mov.u16 	%rs459, %rs21;
	mov.u16 	%rs460, %rs22;
	mov.u16 	%rs461, %rs23;
	mov.u16 	%rs462, %rs24;
	mov.u16 	%rs463, %rs25;
	mov.u16 	%rs464, %rs26;
	mov.u16 	%rs465, %rs27;
	mov.u16 	%rs466, %rs28;
	mov.u16 	%rs467, %rs29;
	mov.u16 	%rs468, %rs30;
	mov.u16 	%rs469, %rs31;
	mov.u16 	%rs470, %rs32;
	mov.u16 	%rs471, %rs33;
	mov.u16 	%rs472, %rs34;
	mov.u16 	%rs473, %rs35;
	mov.u16 	%rs474, %rs36;
	mov.u16 	%rs475, %rs37;
	mov.u16 	%rs476, %rs38;
	mov.u16 	%rs477, %rs39;
	mov.u16 	%rs478, %rs40;
	mov.u16 	%rs481, %rs43;
	mov.u16 	%rs482, %rs44;
	mov.u16 	%rs483, %rs45;
	mov.u16 	%rs484, %rs46;
	mov.u16 	%rs485, %rs47;
	mov.u16 	%rs486, %rs48;
	mov.u16 	%rs487, %rs49;
	mov.u16 	%rs488, %rs50;
	mov.u16 	%rs489, %rs51;
	mov.u16 	%rs490, %rs52;
	mov.u16 	%rs491, %rs53;
	mov.u16 	%rs492, %rs54;
	mov.u16 	%rs493, %rs55;
	mov.u16 	%rs494, %rs56;
	mov.u16 	%rs495, %rs57;
	mov.u16 	%rs496, %rs58;
	mov.u16 	%rs497, %rs59;
	mov.u16 	%rs498, %rs60;
	mov.u16 	%rs499, %rs61;
	mov.u16 	%rs500, %rs62;
	mov.u16 	%rs501, %rs63;
	mov.u16 	%rs502, %rs64;
	mov.u16 	%rs503, %rs65;
	mov.u16 	%rs504, %rs66;
	mov.u16 	%rs505, %rs67;
	mov.u16 	%rs506, %rs68;
	mov.u16 	%rs507, %rs69;
	mov.u16 	%rs508, %rs70;
	mov.u16 	%rs509, %rs11;
	mov.u16 	%rs511, %rs73;
	mov.u16 	%rs512, %rs74;
	mov.u16 	%rs513, %rs75;
	mov.u16 	%rs514, %rs76;
	mov.u16 	%rs515, %rs77;
	mov.u16 	%rs516, %rs78;
	mov.u16 	%rs517, %rs79;
	mov.u16 	%rs518, %rs80;
	mov.u16 	%rs519, %rs81;
	mov.u16 	%rs520, %rs82;
	mov.u16 	%rs521, %rs83;
	mov.u16 	%rs522, %rs84;
	mov.u16 	%rs523, %rs85;
	mov.u16 	%rs524, %rs86;
	mov.u16 	%rs525, %rs87;
	mov.u16 	%rs526, %rs88;
	mov.u16 	%rs527, %rs89;
	mov.u16 	%rs528, %rs90;
	mov.u16 	%rs529, %rs91;
	mov.u16 	%rs530, %rs92;
	mov.u16 	%rs531, %rs93;
	mov.u16 	%rs532, %rs94;
	mov.u16 	%rs533, %rs95;
	mov.u16 	%rs534, %rs96;
	mov.u16 	%rs535, %rs97;
	mov.u16 	%rs536, %rs98;
	mov.u16 	%rs537, %rs99;
	mov.u16 	%rs538, %rs100;
	@%p28 bra 	$L__BB61_116;
	mov.b32 	%r1023, -4;
	@%p27 bra 	$L__BB61_31;
	mov.u32 	%r236, %tid.x;
	mov.u32 	%r237, _ZZ16sw_kernel_affineILi32ELi960EEvPKhiPiS1_S2_iS2_iiE17s_query_seq_sdata;
	mad.lo.s32 	%r238, %r236, 30, %r237;
	ld.shared.u8 	%r239, [%r238+1];
	add.s32 	%r240, %r26, %r239;
	mov.u32 	%r241, _ZZ16sw_kernel_affineILi32ELi960EEvPKhiPiS1_S2_iS2_iiE17s_blosum62_matrix;
	add.s32 	%r242, %r241, %r240;
	ld.shared.s8 	%r1023, [%r242];
$L__BB61_31:
	ld.param.u32 	%r986, [_Z16sw_kernel_affineILi32ELi960EEvPKhiPiS1_S2_iS2_ii_param_8];
	ld.param.u32 	%r955, [_Z16sw_kernel_affineILi32ELi960EEvPKhiPiS1_S2_iS2_ii_param_7];
	setp.eq.s32 	%p30, %r21, 2;
	max.s16 	%rs297, %rs71, %rs101;
	max.s16 	%rs298, %rs41, %rs297;
	cvt.s32.s16 	%r243, %rs298;
	add.s32 	%r244, %r1023, %r243;
	max.s32 	%r245, %r244, 0;
	cvt.u16.u32 	%rs478, %r245;
	sub.s32 	%r246, %r29, %r955;
	sub.s32 	%r247, %r22, %r986;
	max.s32 	%r248, %r246, %r247;
	max.s32 	%r249, %r248, 0;
	cvt.u16.u32 	%rs508, %r249;
	cvt.s32.s16 	%r250, %rs40;
	sub.s32 	%r251, %r250, %r955;
	cvt.s32.s16 	%r252, %rs100;
	sub.s32 	%r253, %r252, %r986;
	max.s32 	%r254, %r251, %r253;
	max.s32 	%r255, %r254, 0;
	cvt.u16.u32 	%rs538, %r255;
	cvt.s32.s16 	%r33, %r245;
	cvt.s32.s16 	%r34, %r249;
	cvt.s32.s16 	%r256, %r255;
	max.s32 	%r257, %r34, %r256;
	max.s32 	%r258, %r33, %r257;
	max.s32 	%r1052, %r1052, %r258;
	mov.u16 	%rs451, %rs13;
	mov.u16 	%rs452, %rs14;
	mov.u16 	%rs453, %rs15;
	mov.u16 	%rs454, %rs16;
	mov.u16 	%rs455, %rs17;
	mov.u16 	%rs456, %rs18;
	mov.u16 	%rs457, %rs19;
	mov.u16 	%rs458, %rs20;
	mov.u16 	%rs459, %rs21;
	mov.u16 	%rs460, %rs22;
	mov.u16 	%rs461, %rs23;
	mov.u16 	%rs462, %rs24;
	mov.u16 	%rs463, %rs25;
	mov.u16 	%rs464, %rs26;
	mov.u16 	%rs465, %rs27;
	mov.u16 	%rs466, %rs28;
	mov.u16 	%rs467, %rs29;
	mov.u16 	%rs468, %rs30;
	mov.u16 	%rs469, %rs31;
	mov.u16 	%rs470, %rs32;
	mov.u16 	%rs471, %rs33;
	mov.u16 	%rs472, %rs34;
	mov.u16 	%rs473, %rs35;
	mov.u16 	%rs474, %rs36;
	mov.u16 	%rs475, %rs37;
	mov.u16 	%rs476, %rs38;
	mov.u16 	%rs477, %rs39;
	mov.u16 	%rs481, %rs43;
	mov.u16 	%rs482, %rs44;
	mov.u16 	%rs483, %rs45;
	mov.u16 	%rs484, %rs46;
	mov.u16 	%rs485, %rs47;
	mov.u16 	%rs486, %rs48;
	mov.u16 	%rs487, %rs49;
	mov.u16 	%rs488, %rs50;
	mov.u16 	%rs489, %rs51;
	mov.u16 	%rs490, %rs52;
	mov.u16 	%rs491, %rs53;
	mov.u16 	%rs492, %rs54;
	mov.u16 	%rs493, %rs55;
	mov.u16 	%rs494, %rs56;
	mov.u16 	%rs495, %rs57;
	mov.u16 	%rs496, %rs58;
	mov.u16 	%rs497, %rs59;
	mov.u16 	%rs498, %rs60;
	mov.u16 	%rs499, %rs61;
	mov.u16 	%rs500, %rs62;
	mov.u16 	%rs501, %rs63;
	mov.u16 	%rs502, %rs64;
	mov.u16 	%rs503, %rs65;
	mov.u16 	%rs504, %rs66;
	mov.u16 	%rs505, %rs67;
	mov.u16 	%rs506, %rs68;
	mov.u16 	%rs507, %rs69;
	mov.u16 	%rs509, %rs11;
	mov.u16 	%rs511, %rs73;
	mov.u16 	%rs512, %rs74;
	mov.u16 	%rs513, %rs75;
	mov.u16 	%rs514, %rs76;
	mov.u16 	%rs515, %rs77;
	mov.u16 	%rs516, %rs78;
	mov.u16 	%rs517, %rs79;
	mov.u16 	%rs518, %rs80;
	mov.u16 	%rs519, %rs81;
	mov.u16 	%rs520, %rs82;
	mov.u16 	%rs521, %rs83;
	mov.u16 	%rs522, %rs84;
	mov.u16 	%rs523, %rs85;
	mov.u16 	%rs524, %rs86;
	mov.u16 	%rs525, %rs87;
	mov.u16 	%rs526, %rs88;
	mov.u16 	%rs527, %rs89;
	mov.u16 	%rs528, %rs90;
	mov.u16 	%rs529, %rs91;
	mov.u16 	%rs530, %rs92;
	mov.u16 	%rs531, %rs93;
	mov.u16 	%rs532, %rs94;
	mov.u16 	%rs533, %rs95;
	mov.u16 	%rs534, %rs96;
	mov.u16 	%rs535, %rs97;
	mov.u16 	%rs536, %rs98;
	mov.u16 	%rs537, %rs99;
	@%p30 bra 	$L__BB61_116;
	mov.b32 	%r1024, -4;
	@%p27 bra 	$L__BB61_34;
	mov.u32 	%r260, %tid.x;
	mov.u32 	%r261, _ZZ16sw_kernel_affineILi32ELi960EEvPKhiPiS1_S2_iS2_iiE17s_query_seq_sdata;
	mad.lo.s32 	%r262, %r260, 30, %r261;
	ld.shared.u8 	%r263, [%r262+2];
	add.s32 	%r264, %r26, %r263;
	mov.u32 	%r265, _ZZ16sw_kernel_affineILi32ELi960EEvPKhiPiS1_S2_iS2_iiE17s_blosum62_matrix;
	add.s32 	%r266, %r265, %r264;
	ld.shared.s8 	%r1024, [%r266];
$L__BB61_34:
	ld.param.u32 	%r987, [_Z16sw_kernel_affineILi32ELi960EEvPKhiPiS1_S2_iS2_ii_param_8];
	ld.param.u32 	%r956, [_Z16sw_kernel_affineILi32ELi960EEvPKhiPiS1_S2_iS2_ii_param_7];
	setp.eq.s32 	%p32, %r21, 3;
	max.s16 	%rs299, %rs70, %rs100;
	max.s16 	%rs300, %rs40, %rs299;
	cvt.s32.s16 	%r267, %rs300;
	add.s32 	%r268, %r1024, %r267;
	max.s32 	%r269, %r268, 0;
	cvt.u16.u32 	%rs477, %r269;
	sub.s32 	%r270, %r33, %r956;
	sub.s32 	%r271, %r34, %r987;
	max.s32 	%r272, %r270, %r271;
	max.s32 	%r273, %r272, 0;
	cvt.u16.u32 	%rs507, %r273;
	cvt.s32.s16 	%r274, %rs39;
	sub.s32 	%r275, %r274, %r956;
	cvt.s32.s16 	%r276, %rs99;
	sub.s32 	%r277, %r276, %r987;
	max.s32 	%r278, %r275, %r277;
	max.s32 	%r279, %r278, 0;
	cvt.u16.u32 	%rs537, %r279;
	cvt.s32.s16 	%r38, %r269;
	cvt.s32.s16 	%r39, %r273;
	cvt.s32.s16 	%r280, %r279;
	max.s32 	%r281, %r39, %r280;
	max.s32 	%r282, %r38, %r281;
	max.s32 	%r1052, %r1052, %r282;
	mov.u16 	%rs451, %rs13;
	mov.u16 	%rs452, %rs14;
	mov.u16 	%rs453, %rs15;
	mov.u16 	%rs454, %rs16;
	mov.u16 	%rs455, %rs17;
	mov.u16 	%rs456, %rs18;
	mov.u16 	%rs457, %rs19;
	mov.u16 	%rs458, %rs20;
	mov.u16 	%rs459, %rs21;
	mov.u16 	%rs460, %rs22;
	mov.u16 	%rs461, %rs23;
	mov.u16 	%rs462, %rs24;
	mov.u16 	%rs463, %rs25;
	mov.u16 	%rs464, %rs26;
	mov.u16 	%rs465, %rs27;
	mov.u16 	%rs466, %rs28;
	mov.u16 	%rs467, %rs29;
	mov.u16 	%rs468, %rs30;
	mov.u16 	%rs469, %rs31;
	mov.u16 	%rs470, %rs32;
	mov.u16 	%rs471, %rs33;
	mov.u16 	%rs472, %rs34;
	mov.u16 	%rs473, %rs35;
	mov.u16 	%rs474, %rs36;
	mov.u16 	%rs475, %rs37;
	mov.u16 	%rs476, %rs38;
	mov.u16 	%rs481, %rs43;
	mov.u16 	%rs482, %rs44;
	mov.u16 	%rs483, %rs45;
	mov.u16 	%rs484, %rs46;
	mov.u16 	%rs485, %rs47;
	mov.u16 	%rs486, %rs48;
	mov.u16 	%rs487, %rs49;
	mov.u16 	%rs488, %rs50;
	mov.u16 	%rs489, %rs51;
	mov.u16 	%rs490, %rs52;
	mov.u16 	%rs491, %rs53;
	mov.u16 	%rs492, %rs54;
	mov.u16 	%rs493, %rs55;
	mov.u16 	%rs494, %rs56;
	mov.u16 	%rs495, %rs57;
	mov.u16 	%rs496, %rs58;
	mov.u16 	%rs497, %rs59;
	mov.u16 	%rs498, %rs60;
	mov.u16 	%rs499, %rs61;
	mov.u16 	%rs500, %rs62;
	mov.u16 	%rs501, %rs63;
	mov.u16 	%rs502, %rs64;
	mov.u16 	%rs503, %rs65;
	mov.u16 	%rs504, %rs66;
	mov.u16 	%rs505, %rs67;
	mov.u16 	%rs506, %rs68;
	mov.u16 	%rs509, %rs11;
	mov.u16 	%rs511, %rs73;
	mov.u16 	%rs512, %rs74;
	mov.u16 	%rs513, %rs75;
	mov.u16 	%rs514, %rs76;
	mov.u16 	%rs515, %rs77;
	mov.u16 	%rs516, %rs78;
	mov.u16 	%rs517, %rs79;
	mov.u16 	%rs518, %rs80;
	mov.u16 	%rs519, %rs81;
	mov.u16 	%rs520, %rs82;
	mov.u16 	%rs521, %rs83;
	mov.u16 	%rs522, %rs84;
	mov.u16 	%rs523, %rs85;
	mov.u16 	%rs524, %rs86;
	mov.u16 	%rs525, %rs87;
	mov.u16 	%rs526, %rs88;
	mov.u16 	%rs527, %rs89;
	mov.u16 	%rs528, %rs90;
	mov.u16 	%rs529, %rs91;
	mov.u16 	%rs530, %rs92;
	mov.u16 	%rs531, %rs93;
	mov.u16 	%rs532, %rs94;
	mov.u16 	%rs533, %rs95;
	mov.u16 	%rs534, %rs96;
	mov.u16 	%rs535, %rs97;
	mov.u16 	%rs536, %rs98;
	@%p32 bra 	$L__BB61_116;
	mov.b32 	%r1025, -4;
	@%p27 bra 	$L__BB61_37;
	mov.u32 	%r284, %tid.x;
	mov.u32 	%r285, _ZZ16sw_kernel_affineILi32ELi960EEvPKhiPiS1_S2_iS2_iiE17s_query_seq_sdata;
	mad.lo.s32 	%r286, %r284, 30, %r285;
	ld.shared.u8 	%r287, [%r286+3];
	add.s32 	%r288, %r26, %r287;
	mov.u32 	%r289, _ZZ16sw_kernel_affineILi32ELi960EEvPKhiPiS1_S2_iS2_iiE17s_blosum62_matrix;
	add.s32 	%r290, %r289, %r288;
	ld.shared.s8 	%r1025, [%r290];
$L__BB61_37:
	ld.param.u32 	%r988, [_Z16sw_kernel_affineILi32ELi960EEvPKhiPiS1_S2_iS2_ii_param_8];
	ld.param.u32 	%r957, [_Z16sw_kernel_affineILi32ELi960EEvPKhiPiS1_S2_iS2_ii_param_7];
	setp.eq.s32 	%p34, %r21, 4;
	max.s16 	%rs301, %rs69, %rs99;
	max.s16 	%rs302, %rs39, %rs301;
	cvt.s32.s16 	%r291, %rs302;
	add.s32 	%r292, %r1025, %r291;
	max.s32 	%r293, %r292, 0;
	cvt.u16.u32 	%rs476, %r293;
	sub.s32 	%r294, %r38, %r957;
	sub.s32 	%r295, %r39, %r988;
	max.s32 	%r296, %r294, %r295;
	max.s32 	%r297, %r296, 0;
	cvt.u16.u32 	%rs506, %r297;
	cvt.s32.s16 	%r298, %rs38;
	sub.s32 	%r299, %r298, %r957;
	cvt.s32.s16 	%r300, %rs98;
	sub.s32 	%r301, %r300, %r988;
	max.s32 	%r302, %r299, %r301;
	max.s32 	%r303, %r302, 0;
	cvt.u16.u32 	%rs536, %r303;
	cvt.s32.s16 	%r43, %r293;
	cvt.s32.s16 	%r44, %r297;
	cvt.s32.s16 	%r304, %r303;
	max.s32 	%r305, %r44, %r304;
	max.s32 	%r306, %r43, %r305;
	max.s32 	%r1052, %r1052, %r306;
	mov.u16 	%rs451, %rs13;
	mov.u16 	%rs452, %rs14;
	mov.u16 	%rs453, %rs15;
	mov.u16 	%rs454, %rs16;
	mov.u16 	%rs455, %rs17;
	mov.u16 	%rs456, %rs18;
	mov.u16 	%rs457, %rs19;
	mov.u16 	%rs458, %rs20;
	mov.u16 	%rs459, %rs21;
	mov.u16 	%rs460, %rs22;
	mov.u16 	%rs461, %rs23;
	mov.u16 	%rs462, %rs24;
	mov.u16 	%rs463, %rs25;
	mov.u16 	%rs464, %rs26;
	mov.u16 	%rs465, %rs27;
	mov.u16 	%rs466, %rs28;
	mov.u16 	%rs467, %rs29;
	mov.u16 	%rs468, %rs30;
	mov.u16 	%rs469, %rs31;
	mov.u16 	%rs470, %rs32;
	mov.u16 	%rs471, %rs33;
	mov.u16 	%rs472, %rs34;
	mov.u16 	%rs473, %rs35;
	mov.u16 	%rs474, %rs36;
	mov.u16 	%rs475, %rs37;
	mov.u16 	%rs481, %rs43;
	mov.u16 	%rs482, %rs44;
	mov.u16 	%rs483, %rs45;
	mov.u16 	%rs484, %rs46;
	mov.u16 	%rs485, %rs47;
	mov.u16 	%rs486, %rs48;
	mov.u16 	%rs487, %rs49;
	mov.u16 	%rs488, %rs50;
	mov.u16 	%rs489, %rs51;
	mov.u16 	%rs490, %rs52;
	mov.u16 	%rs491, %rs53;
	mov.u16 	%rs492, %rs54;
	mov.u16 	%rs493, %rs55;
	mov.u16 	%rs494, %rs56;
	mov.u16 	%rs495, %rs57;
	mov.u16 	%rs496, %rs58;
	mov.u16 	%rs497, %rs59;
	mov.u16 	%rs498, %rs60;
	mov.u16 	%rs499, %rs61;
	mov.u16 	%rs500, %rs62;
	mov.u16 	%rs501, %rs63;
	mov.u16 	%rs502, %rs64;
	mov.u16 	%rs503, %rs65;
	mov.u16 	%rs504, %rs66;
	mov.u16 	%rs505, %rs67;
	mov.u16 	%rs509, %rs11;
	mov.u16 	%rs511, %rs73;
	mov.u16 	%rs512, %rs74;
	mov.u16 	%rs513, %rs75;
	mov.u16 	%rs514, %rs76;
	mov.u16 	%rs515, %rs77;
	mov.u16 	%rs516, %rs78;
	mov.u16 	%rs517, %rs79;
	mov.u16 	%rs518, %rs80;
	mov.u16 	%rs519, %rs81;
	mov.u16 	%rs520, %rs82;
	mov.u16 	%rs521, %rs83;
	mov.u16 	%rs522, %rs84;
	mov.u16 	%rs523, %rs85;
	mov.u16 	%rs524, %rs86;
	mov.u16 	%rs525, %rs87;
	mov.u16 	%rs526, %rs88;
	mov.u16 	%rs527, %rs89;
	mov.u16 	%rs528, %rs90;
	mov.u16 	%rs529, %rs91;
	mov.u16 	%rs530, %rs92;
	mov.u16 	%rs531, %rs93;
	mov.u16 	%rs532, %rs94;
	mov.u16 	%rs533, %rs95;
	mov.u16 	%rs534, %rs96;
	mov.u16 	%rs535, %rs97;
	@%p34 bra 	$L__BB61_116;
	mov.b32 	%r1026, -4;
	@%p27 bra 	$L__BB61_40;
	mov.u32 	%r308, %tid.x;
	mov.u32 	%r309, _ZZ16sw_kernel_affineILi32ELi960EEvPKhiPiS1_S2_iS2_iiE17s_query_seq_sdata;
	mad.lo.s32 	%r310, %r308, 30, %r309;
	ld.shared.u8 	%r311, [%r310+4];
	add.s32 	%r312, %r26, %r311;
	mov.u32 	%r313, _ZZ16sw_kernel_affineILi32ELi960EEvPKhiPiS1_S2_iS2_iiE17s_blosum62_matrix;
	add.s32 	%r314, %r313, %r312;
	ld.shared.s8 	%r1026, [%r314];
$L__BB61_40:
	ld.param.u32 	%r989, [_Z16sw_kernel_affineILi32ELi960EEvPKhiPiS1_S2_iS2_ii_param_8];
	ld.param.u32 	%r958, [_Z16sw_kernel_affineILi32ELi960EEvPKhiPiS1_S2_iS2_ii_param_7];
	setp.eq.s32 	%p36, %r21, 5;
	max.s16 	%rs303, %rs68, %rs98;
	max.s16 	%rs304, %rs38, %rs303;
	cvt.s32.s16 	%r315, %rs304;
	add.s32 	%r316, %r1026, %r315;
	max.s32 	%r317, %r316, 0;
	cvt.u16.u32 	%rs475, %r317;
	sub.s32 	%r318, %r43, %r958;
	sub.s32 	%r319, %r44, %r989;
	max.s32 	%r320, %r318, %r319;
	max.s32 	%r321, %r320, 0;
	cvt.u16.u32 	%rs505, %r321;
	cvt.s32.s16 	%r322, %rs37;
	sub.s32 	%r323, %r322, %r958;
	cvt.s32.s16 	%r324, %rs97;
	sub.s32 	%r325, %r324, %r989;
	max.s32 	%r326, %r323, %r325;
	max.s32 	%r327, %r326, 0;
	cvt.u16.u32 	%rs535, %r327;
	cvt.s32.s16 	%r48, %r317;
	cvt.s32.s16 	%r49, %r321;
	cvt.s32.s16 	%r328, %r327;
	max.s32 	%r329, %r49, %r328;
	max.s32 	%r330, %r48, %r329;
	max.s32 	%r1052, %r1052, %r330;
	mov.u16 	%rs451, %rs13;
	mov.u16 	%rs452, %rs14;
	mov.u16 	%rs453, %rs15;
	mov.u16 	%rs454, %rs16;
	mov.u16 	%rs455, %rs17;
	mov.u16 	%rs456, %rs18;
	mov.u16 	%rs457, %rs19;
	mov.u16 	%rs458, %rs20;
	mov.u16 	%rs459, %rs21;
	mov.u16 	%rs460, %rs22;
	mov.u16 	%rs461, %rs23;
	mov.u16 	%rs462, %rs24;
	mov.u16 	%rs463, %rs25;
	mov.u16 	%rs464, %rs26;
	mov.u16 	%rs465, %rs27;
	mov.u16 	%rs466, %rs28;
	mov.u16 	%rs467, %rs29;
	mov.u16 	%rs468, %rs30;
	mov.u16 	%rs469, %rs31;
	mov.u16 	%rs470, %rs32;
	mov.u16 	%rs471, %rs33;
	mov.u16 	%rs472, %rs34;
	mov.u16 	%rs473, %rs35;
	mov.u16 	%rs474, %rs36;
	mov.u16 	%rs481, %rs43;
	mov.u16 	%rs482, %rs44;
	mov.u16 	%rs483, %rs45;
	mov.u16 	%rs484, %rs46;
	mov.u16 	%rs485, %rs47;
	mov.u16 	%rs486, %rs48;
	mov.u16 	%rs487, %rs49;
	mov.u16 	%rs488, %rs50;
	mov.u16 	%rs489, %rs51;
	mov.u16 	%rs490, %rs52;
	mov.u16 	%rs491, %rs53;
	mov.u16 	%rs492, %rs54;
	mov.u16 	%rs493, %rs55;
	mov.u16 	%rs494, %rs56;
	mov.u16 	%rs495, %rs57;
	mov.u16 	%rs496, %rs58;
	mov.u16 	%rs497, %rs59;
	mov.u16 	%rs498, %rs60;
	mov.u16 	%rs499, %rs61;
	mov.u16 	%rs500, %rs62;
	mov.u16 	%rs501, %rs63;
	mov.u16 	%rs502, %rs64;
	mov.u16 	%rs503, %rs65;
	mov.u16 	%rs504, %rs66;
	mov.u16 	%rs509, %rs11;
	mov.u16 	%rs511, %rs73;
	mov.u16 	%rs512, %rs74;
	mov.u16 	%rs513, %rs75;
	mov.u16 	%rs514, %rs76;
	mov.u16 	%rs515, %rs77;
	mov.u16 	%rs516, %rs78;
	mov.u16 	%rs517, %rs79;
	mov.u16 	%rs518, %rs80;
	mov.u16 	%rs519, %rs81;
	mov.u16 	%rs520, %rs82;
	mov.u16 	%rs521, %rs83;
	mov.u16 	%rs522, %rs84;
	mov.u16 	%rs523, %rs85;
	mov.u16 	%rs524, %rs86;
	mov.u16 	%rs525, %rs87;
	mov.u16 	%rs526, %rs88;
	mov.u16 	%rs527, %rs89;
	mov.u16 	%rs528, %rs90;
	mov.u16 	%rs529, %rs91;
	mov.u16 	%rs530, %rs92;
	mov.u16 	%rs531, %rs93;
	mov.u16 	%rs532, %rs94;
	mov.u16 	%rs533, %rs95;
	mov.u16 	%rs534, %rs96;
	@%p36 bra 	$L__BB61_116;
	mov.b32 	%r1027, -4;
	@%p27 bra 	$L__BB61_43;
	mov.u32 	%r332, %tid.x;
	mov.u32 	%r333, _ZZ16sw_kernel_affineILi32ELi960EEvPKhiPiS1_S2_iS2_iiE17s_query_seq_sdata;
	mad.lo.s32 	%r334, %r332, 30, %r333;
	ld.shared.u8 	%r335, [%r334+5];
	add.s32 	%r336, %r26, %r335;
	mov.u32 	%r337, _ZZ16sw_kernel_affineILi32ELi960EEvPKhiPiS1_S2_iS2_iiE17s_blosum62_matrix;
	add.s32 	%r338, %r337, %r336;
	ld.shared.s8 	%r1027, [%r338];
$L__BB61_43:
	ld.param.u32 	%r990, [_Z16sw_kernel_affineILi32ELi960EEvPKhiPiS1_S2_iS2_ii_param_8];
	ld.param.u32 	%r959, [_Z16sw_kernel_affineILi32ELi960EEvPKhiPiS1_S2_iS2_ii_param_7];
	setp.eq.s32 	%p38, %r21, 6;
	max.s16 	%rs305, %rs67, %rs97;
	max.s16 	%rs306, %rs37, %rs305;
	cvt.s32.s16 	%r339, %rs306;
	add.s32 	%r340, %r1027, %r339;
	max.s32 	%r341, %r340, 0;
	cvt.u16.u32 	%rs474, %r341;
	sub.s32 	%r342, %r48, %r959;
	sub.s32 	%r343, %r49, %r990;
	max.s32 	%r344, %r342, %r343;
	max.s32 	%r345, %r344, 0;
	cvt.u16.u32 	%rs504, %r345;
	cvt.s32.s16 	%r346, %rs36;
	sub.s32 	%r347, %r346, %r959;
	cvt.s32.s16 	%r348, %rs96;
	sub.s32 	%r349, %r348, %r990;
	max.s32 	%r350, %r347, %r349;
	max.s32 	%r351, %r350, 0;
	cvt.u16.u32 	%rs534, %r351;
	cvt.s32.s16 	%r53, %r341;
	cvt.s32.s16 	%r54, %r345;
	cvt.s32.s16 	%r352, %r351;
	max.s32 	%r353, %r54, %r352;
	max.s32 	%r354, %r53, %r353;
	max.s32 	%r1052, %r1052, %r354;
	mov.u16 	%rs451, %rs13;
	mov.u16 	%rs452, %rs14;
	mov.u16 	%rs453, %rs15;
	mov.u16 	%rs454, %rs16;
	mov.u16 	%rs455, %rs17;
	mov.u16 	%rs456, %rs18;
	mov.u16 	%rs457, %rs19;
	mov.u16 	%rs458, %rs20;
	mov.u16 	%rs459, %rs21;
	mov.u16 	%rs460, %rs22;
	mov.u16 	%rs461, %rs23;
	mov.u16 	%rs462, %rs24;
	mov.u16 	%rs463, %rs25;
	mov.u16 	%rs464, %rs26;
	mov.u16 	%rs465, %rs27;
	mov.u16 	%rs466, %rs28;
	mov.u16 	%rs467, %rs29;
	mov.u16 	%rs468, %rs30;
	mov.u16 	%rs469, %rs31;
	mov.u16 	%rs470, %rs32;
	mov.u16 	%rs471, %rs33;
	mov.u16 	%rs472, %rs34;
	mov.u16 	%rs473, %rs35;
	mov.u16 	%rs481, %rs43;
	mov.u16 	%rs482, %rs44;
	mov.u16 	%rs483, %rs45;
	mov.u16 	%rs484, %rs46;
	mov.u16 	%rs485, %rs47;
	mov.u16 	%rs486, %rs48;
	mov.u16 	%rs487, %rs49;
	mov.u16 	%rs488, %rs50;
	mov.u16 	%rs489, %rs51;
	mov.u16 	%rs490, %rs52;
	mov.u16 	%rs491, %rs53;
	mov.u16 	%rs492, %rs54;
	mov.u16 	%rs493, %rs55;
	mov.u16 	%rs494, %rs56;
	mov.u16 	%rs495, %rs57;
	mov.u16 	%rs496, %rs58;
	mov.u16 	%rs497, %rs59;
	mov.u16 	%rs498, %rs60;
	mov.u16 	%rs499, %rs61;
	mov.u16 	%rs500, %rs62;
	mov.u16 	%rs501, %rs63;
	mov.u16 	%rs502, %rs64;
	mov.u16 	%rs503, %rs65;
	mov.u16 	%rs509, %rs11;
	mov.u16 	%rs511, %rs73;
	mov.u16 	%rs512, %rs74;
	mov.u16 	%rs513, %rs75;
	mov.u16 	%rs514, %rs76;
	mov.u16 	%rs515, %rs77;
	mov.u16 	%rs516, %rs78;
	mov.u16 	%rs517, %rs79;
	mov.u16 	%rs518, %rs80;
	mov.u16 	%rs519, %rs81;
	mov.u16 	%rs520, %rs82;
	mov.u16 	%rs521, %rs83;
	mov.u16 	%rs522, %rs84;
	mov.u16 	%rs523, %rs85;
	mov.u16 	%rs524, %rs86;
	mov.u16 	%rs525, %rs87;
	mov.u16 	%rs526, %rs88;
	mov.u16 	%rs527, %rs89;
	mov.u16 	%rs528, %rs90;
	mov.u16 	%rs529, %rs91;
	mov.u16 	%rs530, %rs92;
	mov.u16 	%rs531, %rs93;
	mov.u16 	%rs532, %rs94;
	mov.u16 	%rs533, %rs95;
	@%p38 bra 	$L__BB61_116;
	mov.b32 	%r1028, -4;
	@%p27 bra 	$L__BB61_46;
	mov.u32 	%r356, %tid.x;
	mov.u32 	%r357, _ZZ16sw_kernel_affineILi32ELi960EEvPKhiPiS1_S2_iS2_iiE17s_query_seq_sdata;
	mad.lo.s32 	%r358, %r356, 30, %r357;
	ld.shared.u8 	%r359, [%r358+6];
	add.s32 	%r360, %r26, %r359;
	mov.u32 	%r361, _ZZ16sw_kernel_affineILi32ELi960EEvPKhiPiS1_S2_iS2_iiE17s_blosum62_matrix;
	add.s32 	%r362, %r361, %r360;
	ld.shared.s8 	%r1028, [%r362];
$L__BB61_46:
	ld.param.u32 	%r991, [_Z16sw_kernel_affineILi32ELi960EEvPKhiPiS1_S2_iS2_ii_param_8];
	ld.param.u32 	%r960, [_Z16sw_kernel_affineILi32ELi960EEvPKhiPiS1_S2_iS2_ii_param_7];
	setp.eq.s32 	%p40, %r21, 7;
	max.s16 	%rs307, %rs66, %rs96;
	max.s16 	%rs308, %rs36, %rs307;
	cvt.s32.s16 	%r363, %rs308;
	add.s32 	%r364, %r1028, %r363;
	max.s32 	%r365, %r364, 0;
	cvt.u16.u32 	%rs473, %r365;
	sub.s32 	%r366, %r53, %r960;
	sub.s32 	%r367, %r54, %r991;
	max.s32 	%r368, %r366, %r367;
	max.s32 	%r369, %r368, 0;
	cvt.u16.u32 	%rs503, %r369;
	cvt.s32.s16 	%r370, %rs35;
	sub.s32 	%r371, %r370, %r960;
	cvt.s32.s16 	%r372, %rs95;
	sub.s32 	%r373, %r372, %r991;
	max.s32 	%r374, %r371, %r373;
	max.s32 	%r375, %r374, 0;
	cvt.u16.u32 	%rs533, %r375;
	cvt.s32.s16 	%r58, %r365;
	cvt.s32.s16 	%r59, %r369;
	cvt.s32.s16 	%r376, %r375;
	max.s32 	%r377, %r59, %r376;
	max.s32 	%r378, %r58, %r377;
	max.s32 	%r1052, %r1052, %r378;
	mov.u16 	%rs451, %rs13;
	mov.u16 	%rs452, %rs14;
	mov.u16 	%rs453, %rs15;
	mov.u16 	%rs454, %rs16;
	mov.u16 	%rs455, %rs17;
	mov.u16 	%rs456, %rs18;
	mov.u16 	%rs457, %rs19;
	mov.u16 	%rs458, %rs20;
	mov.u16 	%rs459, %rs21;
	mov.u16 	%rs460, %rs22;
	mov.u16 	%rs461, %rs23;
	mov.u16 	%rs462, %rs24;
	mov.u16 	%rs463, %rs25;
	mov.u16 	%rs464, %rs26;
	mov.u16 	%rs465, %rs27;
	mov.u16 	%rs466, %rs28;
	mov.u16 	%rs467, %rs29;
	mov.u16 	%rs468, %rs30;
	mov.u16 	%rs469, %rs31;
	mov.u16 	%rs470, %rs32;
	mov.u16 	%rs471, %rs33;
	mov.u16 	%rs472, %rs34;
	mov.u16 	%rs481, %rs43;
	mov.u16 	%rs482, %rs44;
	mov.u16 	%rs483, %rs45;
	mov.u16 	%rs484, %rs46;
	mov.u16 	%rs485, %rs47;
	mov.u16 	%rs486, %rs48;
	mov.u16 	%rs487, %rs49;
	mov.u16 	%rs488, %rs50;
	mov.u16 	%rs489, %rs51;
	mov.u16 	%rs490, %rs52;
	mov.u16 	%rs491, %rs53;
	mov.u16 	%rs492, %rs54;
	mov.u16 	%rs493, %rs55;
	mov.u16 	%rs494, %rs56;
	mov.u16 	%rs495, %rs57;
	mov.u16 	%rs496, %rs58;
	mov.u16 	%rs497, %rs59;
	mov.u16 	%rs498, %rs60;
	mov.u16 	%rs499, %rs61;
	mov.u16 	%rs500, %rs62;
	mov.u16 	%rs501, %rs63;
	mov.u16 	%rs502, %rs64;
	mov.u16 	%rs509, %rs11;
	mov.u16 	%rs511, %rs73;
	mov.u16 	%rs512, %rs74;
	mov.u16 	%rs513, %rs75;
	mov.u16 	%rs514, %rs76;
	mov.u16 	%rs515, %rs77;
	mov.u16 	%rs516, %rs78;
	mov.u16 	%rs517, %rs79;
	mov.u16 	%rs518, %rs80;
	mov.u16 	%rs519, %rs81;
	mov.u16 	%rs520, %rs82;
	mov.u16 	%rs521, %rs83;
	mov.u16 	%rs522, %rs84;
	mov.u16 	%rs523, %rs85;
	mov.u16 	%rs524, %rs86;
	mov.u16 	%rs525, %rs87;
	mov.u16 	%rs526, %rs88;
	mov.u16 	%rs527, %rs89;
	mov.u16 	%rs528, %rs90;
	mov.u16 	%rs529, %rs91;
	mov.u16 	%rs530, %rs92;
	mov.u16 	%rs531, %rs93;
	mov.u16 	%rs532, %rs94;
	@%p40 bra 	$L__BB61_116;
	mov.b32 	%r1029, -4;
	@%p27 bra 	$L__BB61_49;
	mov.u32 	%r380, %tid.x;
	mov.u32 	%r381, _ZZ16sw_kernel_affineILi32ELi960EEvPKhiPiS1_S2_iS2_iiE17s_query_seq_sdata;
	mad.lo.s32 	%r382, %r380, 30, %r381;
	ld.shared.u8 	%r383, [%r382+7];
	add.s32 	%r384, %r26, %r383;
	mov.u32 	%r385, _ZZ16sw_kernel_affineILi32ELi960EEvPKhiPiS1_S2_iS2_iiE17s_blosum62_matrix;
	add.s32 	%r386, %r385, %r384;
	ld.shared.s8 	%r1029, [%r386];
$L__BB61_49:
	ld.param.u32 	%r992, [_Z16sw_kernel_affineILi32ELi960EEvPKhiPiS1_S2_iS2_ii_param_8];
	ld.param.u32 	%r961, [_Z16sw_kernel_affineILi32ELi960EEvPKhiPiS1_S2_iS2_ii_param_7];
	setp.eq.s32 	%p42, %r21, 8;
	max.s16 	%rs309, %rs65, %rs95;
	max.s16 	%rs310, %rs35, %rs309;
	cvt.s32.s16 	%r387, %rs310;
	add.s32 	%r388, %r1029, %r387;
	max.s32 	%r389, %r388, 0;
	cvt.u16.u32 	%rs472, %r389;
	sub.s32 	%r390, %r58, %r961;
	sub.s32 	%r391, %r59, %r992;
	max.s32 	%r392, %r390, %r391;
	max.s32 	%r393, %r392, 0;
	cvt.u16.u32 	%rs502, %r393;
	cvt.s32.s16 	%r394, %rs34;
	sub.s32 	%r395, %r394, %r961;
	cvt.s32.s16 	%r396, %rs94;
	sub.s32 	%r397, %r396, %r992;
	max.s32 	%r398, %r395, %r397;
	max.s32 	%r399, %r398, 0;
	cvt.u16.u32 	%rs532, %r399;
	cvt.s32.s16 	%r63, %r389;
	cvt.s32.s16 	%r64, %r393;
	cvt.s32.s16 	%r400, %r399;
	max.s32 	%r401, %r64, %r400;
	max.s32 	%r402, %r63, %r401;
	max.s32 	%r1052, %r1052, %r402;
	mov.u16 	%rs451, %rs13;
	mov.u16 	%rs452, %rs14;
	mov.u16 	%rs453, %rs15;
	mov.u16 	%rs454, %rs16;
	mov.u16 	%rs455, %rs17;
	mov.u16 	%rs456, %rs18;
	mov.u16 	%rs457, %rs19;
	mov.u16 	%rs458, %rs20;
	mov.u16 	%rs459, %rs21;
	mov.u16 	%rs460, %rs22;
	mov.u16 	%rs461, %rs23;
	mov.u16 	%rs462, %rs24;
	mov.u16 	%rs463, %rs25;
	mov.u16 	%rs464, %rs26;
	mov.u16 	%rs465, %rs27;
	mov.u16 	%rs466, %rs28;
	mov.u16 	%rs467, %rs29;
	mov.u16 	%rs468, %rs30;
	mov.u16 	%rs469, %rs31;
	mov.u16 	%rs470, %rs32;
	mov.u16 	%rs471, %rs33;
	mov.u16 	%rs481, %rs43;
	mov.u16 	%rs482, %rs44;
	mov.u16 	%rs483, %rs45;
	mov.u16 	%rs484, %rs46;
	mov.u16 	%rs485, %rs47;
	mov.u16 	%rs486, %rs48;
	mov.u16 	%rs487, %rs49;
	mov.u16 	%rs488, %rs50;
	mov.u16 	%rs489, %rs51;
	mov.u16 	%rs490, %rs52;
	mov.u16 	%rs491, %rs53;
	mov.u16 	%rs492, %rs54;
	mov.u16 	%rs493, %rs55;
	mov.u16 	%rs494, %rs56;
	mov.u16 	%rs495, %rs57;
	mov.u16 	%rs496, %rs58;
	mov.u16 	%rs497, %rs59;
	mov.u16 	%rs498, %rs60;
	mov.u16 	%rs499, %rs61;
	mov.u16 	%rs500, %rs62;
	mov.u16 	%rs501, %rs63;
	mov.u16 	%rs509, %rs11;
	mov.u16 	%rs511, %rs73;
	mov.u16 	%rs512, %rs74;
	mov.u16 	%rs513, %rs75;
	mov.u16 	%rs514, %rs76;
	mov.u16 	%rs515, %rs77;
	mov.u16 	%rs516, %rs78;
	mov.u16 	%rs517, %rs79;
	mov.u16 	%rs518, %rs80;
	mov.u16 	%rs519, %rs81;
	mov.u16 	%rs520, %rs82;
	mov.u16 	%rs521, %rs83;
	mov.u16 	%rs522, %rs84;
	mov.u16 	%rs523, %rs85;
	mov.u16 	%rs524, %rs86;
	mov.u16 	%rs525, %rs87;
	mov.u16 	%rs526, %rs88;
	mov.u16 	%rs527, %rs89;
	mov.u16 	%rs528, %rs90;
	mov.u16 	%rs529, %rs91;
	mov.u16 	%rs530, %rs92;
	mov.u16 	%rs531, %rs93;
	@%p42 bra 	$L__BB61_116;
	mov.b32 	%r1030, -4;
	@%p27 bra 	$L__BB61_52;
	mov.u32 	%r404, %tid.x;
	mov.u32 	%r405, _ZZ16sw_kernel_affineILi32ELi960EEvPKhiPiS1_S2_iS2_iiE17s_query_seq_sdata;
	mad.lo.s32 	%r406, %r404, 30, %r405;
	ld.shared.u8 	%r407, [%r406+8];
	add.s32 	%r408, %r26, %r407;
	mov.u32 	%r409, _ZZ16sw_kernel_affineILi32ELi960EEvPKhiPiS1_S2_iS2_iiE17s_blosum62_matrix;
	add.s32 	%r410, %r409, %r408;
	ld.shared.s8 	%r1030, [%r410];
$L__BB61_52:
	ld.param.u32 	%r993, [_Z16sw_kernel_affineILi32ELi960EEvPKhiPiS1_S2_iS2_ii_param_8];
	ld.param.u32 	%r962, [_Z16sw_kernel_affineILi32ELi960EEvPKhiPiS1_S2_iS2_ii_param_7];
	setp.eq.s32 	%p44, %r21, 9;
	max.s16 	%rs311, %rs64, %rs94;
	max.s16 	%rs312, %rs34, %rs311;
	cvt.s32.s16 	%r411, %rs312;
	add.s32 	%r412, %r1030, %r411;
	max.s32 	%r413, %r412, 0;
	cvt.u16.u32 	%rs471, %r413;
	sub.s32 	%r414, %r63, %r962;
	sub.s32 	%r415, %r64, %r993;
	max.s32 	%r416, %r414, %r415;
	max.s32 	%r417, %r416, 0;
	cvt.u16.u32 	%rs501, %r417;
	cvt.s32.s16 	%r418, %rs33;
	sub.s32 	%r419, %r418, %r962;
	cvt.s32.s16 	%r420, %rs93;
	sub.s32 	%r421, %r420, %r993;
	max.s32 	%r422, %r419, %r421;
	max.s32 	%r423, %r422, 0;
	cvt.u16.u32 	%rs531, %r423;
	cvt.s32.s16 	%r68, %r413;
	cvt.s32.s16 	%r69, %r417;
	cvt.s32.s16 	%r424, %r423;
	max.s32 	%r425, %r69, %r424;
	max.s32 	%r426, %r68, %r425;
	max.s32 	%r1052, %r1052, %r426;
	mov.u16 	%rs451, %rs13;
	mov.u16 	%rs452, %rs14;
	mov.u16 	%rs453, %rs15;
	mov.u16 	%rs454, %rs16;
	mov.u16 	%rs455, %rs17;
	mov.u16 	%rs456, %rs18;
	mov.u16 	%rs457, %rs19;
	mov.u16 	%rs458, %rs20;
	mov.u16 	%rs459, %rs21;
	mov.u16 	%rs460, %rs22;
	mov.u16 	%rs461, %rs23;
	mov.u16 	%rs462, %rs24;
	mov.u16 	%rs463, %rs25;
	mov.u16 	%rs464, %rs26;
	mov.u16 	%rs465, %rs27;
	mov.u16 	%rs466, %rs28;
	mov.u16 	%rs467, %rs29;
	mov.u16 	%rs468, %rs30;
	mov.u16 	%rs469, %rs31;
	mov.u16 	%rs470, %rs32;
	mov.u16 	%rs481, %rs43;
	mov.u16 	%rs482, %rs44;
	mov.u16 	%rs483, %rs45;
	mov.u16 	%rs484, %rs46;
	mov.u16 	%rs485, %rs47;
	mov.u16 	%rs486, %rs48;
	mov.u16 	%rs487, %rs49;
	mov.u16 	%rs488, %rs50;
	mov.u16 	%rs489, %rs51;
	mov.u16 	%rs490, %rs52;
	mov.u16 	%rs491, %rs53;
	mov.u16 	%rs492, %rs54;
	mov.u16 	%rs493, %rs55;
	mov.u16 	%rs494, %rs56;
	mov.u16 	%rs495, %rs57;
	mov.u16 	%rs496, %rs58;
	mov.u16 	%rs497, %rs59;
	mov.u16 	%rs498, %rs60;
	mov.u16 	%rs499, %rs61;
	mov.u16 	%rs500, %rs62;
	mov.u16 	%rs509, %rs11;
	mov.u16 	%rs511, %rs73;
	mov.u16 	%rs512, %rs74;
	mov.u16 	%rs513, %rs75;
	mov.u16 	%rs514, %rs76;
	mov.u16 	%rs515, %rs77;
	mov.u16 	%rs516, %rs78;
	mov.u16 	%rs517, %rs79;
	mov.u16 	%rs518, %rs80;
	mov.u16 	%rs519, %rs81;
	mov.u16 	%rs520, %rs82;
	mov.u16 	%rs521, %rs83;
	mov.u16 	%rs522, %rs84;
	mov.u16 	%rs523, %rs85;
	mov.u16 	%rs524, %rs86;
	mov.u16 	%rs525, %rs87;
	mov.u16 	%rs526, %rs88;
	mov.u16 	%rs527, %rs89;
	mov.u16 	%rs528, %rs90;
	mov.u16 	%rs529, %rs91;
	mov.u16 	%rs530, %rs92;
	@%p44 bra 	$L__BB61_116;
	mov.b32 	%r1031, -4;
	@%p27 bra 	$L__BB61_55;
	mov.u32 	%r428, %tid.x;
	mov.u32 	%r429, _ZZ16sw_kernel_affineILi32ELi960EEvPKhiPiS1_S2_iS2_iiE17s_query_seq_sdata;
	mad.lo.s32 	%r430, %r428, 30, %r429;
	ld.shared.u8 	%r431, [%r430+9];
	add.s32 	%r432, %r26, %r431;
	mov.u32 	%r433, _ZZ16sw_kernel_affineILi32ELi960EEvPKhiPiS1_S2_iS2_iiE17s_blosum62_matrix;
	add.s32 	%r434, %r433, %r432;
	ld.shared.s8 	%r1031, [%r434];
$L__BB61_55:
	ld.param.u32 	%r994, [_Z16sw_kernel_affineILi32ELi960EEvPKhiPiS1_S2_iS2_ii_param_8];
	ld.param.u32 	%r963, [_Z16sw_kernel_affineILi32ELi960EEvPKhiPiS1_S2_iS2_ii_param_7];
	setp.eq.s32 	%p46, %r21, 10;
	max.s16 	%rs313, %rs63, %rs93;
	max.s16 	%rs314, %rs33, %rs313;
	cvt.s32.s16 	%r435, %rs314;
	add.s32 	%r436, %r1031, %r435;
	max.s32 	%r437, %r436, 0;
	cvt.u16.u32 	%rs470, %r437;
	sub.s32 	%r438, %r68, %r963;
	sub.s32 	%r439, %r69, %r994;
	max.s32 	%r440, %r438, %r439;
	max.s32 	%r441, %r440, 0;
	cvt.u16.u32 	%rs500, %r441;
	cvt.s32.s16 	%r442, %rs32;
	sub.s32 	%r443, %r442, %r963;
	cvt.s32.s16 	%r444, %rs92;
	sub.s32 	%r445, %r444, %r994;
	max.s32 	%r446, %r443, %r445;
	max.s32 	%r447, %r446, 0;
	cvt.u16.u32 	%rs530, %r447;
	cvt.s32.s16 	%r73, %r437;
	cvt.s32.s16 	%r74, %r441;
	cvt.s32.s16 	%r448, %r447;
	max.s32 	%r449, %r74, %r448;
	max.s32 	%r450, %r73, %r449;
	max.s32 	%r1052, %r1052, %r450;
	mov.u16 	%rs451, %rs13;
	mov.u16 	%rs452, %rs14;
	mov.u16 	%rs453, %rs15;
	mov.u16 	%rs454, %rs16;
	mov.u16 	%rs455, %rs17;
	mov.u16 	%rs456, %rs18;
	mov.u16 	%rs457, %rs19;
	mov.u16 	%rs458, %rs20;
	mov.u16 	%rs459, %rs21;
	mov.u16 	%rs460, %rs22;
	mov.u16 	%rs461, %rs23;
	mov.u16 	%rs462, %rs24;
	mov.u16 	%rs463, %rs25;
	mov.u16 	%rs464, %rs26;
	mov.u16 	%rs465, %rs27;
	mov.u16 	%rs466, %rs28;
	mov.u16 	%rs467, %rs29;
	mov.u16 	%rs468, %rs30;
	mov.u16 	%rs469, %rs31;
	mov.u16 	%rs481, %rs43;
	mov.u16 	%rs482, %rs44;
	mov.u16 	%rs483, %rs45;
	mov.u16 	%rs484, %rs46;
	mov.u16 	%rs485, %rs47;
	mov.u16 	%rs486, %rs48;
	mov.u16 	%rs487, %rs49;
	mov.u16 	%rs488, %rs50;
	mov.u16 	%rs489, %rs51;
	mov.u16 	%rs490, %rs52;
	mov.u16 	%rs491, %rs53;
	mov.u16 	%rs492, %rs54;
	mov.u16 	%rs493, %rs55;
	mov.u16 	%rs494, %rs56;
	mov.u16 	%rs495, %rs57;
	mov.u16 	%rs496, %rs58;
	mov.u16 	%rs497, %rs59;
	mov.u16 	%rs498, %rs60;
	mov.u16 	%rs499, %rs61;
	mov.u16 	%rs509, %rs11;
	mov.u16 	%rs511, %rs73;
	mov.u16 	%rs512, %rs74;
	mov.u16 	%rs513, %rs75;
	mov.u16 	%rs514, %rs76;
	mov.u16 	%rs515, %rs77;
	mov.u16 	%rs516, %rs78;
	mov.u16 	%rs517, %rs79;
	mov.u16 	%rs518, %rs80;
	mov.u16 	%rs519, %rs81;
	mov.u16 	%rs520, %rs82;
	mov.u16 	%rs521, %rs83;
	mov.u16 	%rs522, %rs84;
	mov.u16 	%rs523, %rs85;
	mov.u16 	%rs524, %rs86;
	mov.u16 	%rs525, %rs87;
	mov.u16 	%rs526, %rs88;
	mov.u16 	%rs527, %rs89;
	mov.u16 	%rs528, %rs90;
	mov.u16 	%rs529, %rs91;
	@%p46 bra 	$L__BB61_116;
	mov.b32 	%r1032, -4;
	@%p27 bra 	$L__BB61_58;
	mov.u32 	%r452, %tid.x;
	mov.u32 	%r453, _ZZ16sw_kernel_affineILi32ELi960EEvPKhiPiS1_S2_iS2_iiE17s_query_seq_sdata;
	mad.lo.s32 	%r454, %r452, 30, %r453;
	ld.shared.u8 	%r455, [%r454+10];
	add.s32 	%r456, %r26, %r455;
	mov.u32 	%r457, _ZZ16sw_kernel_affineILi32ELi960EEvPKhiPiS1_S2_iS2_iiE17s_blosum62_matrix;
	add.s32 	%r458, %r457, %r456;
	ld.shared.s8 	%r1032, [%r458];
$L__BB61_58:
	ld.param.u32 	%r995, [_Z16sw_kernel_affineILi32ELi960EEvPKhiPiS1_S2_iS2_ii_param_8];
	ld.param.u32 	%r964, [_Z16sw_kernel_affineILi32ELi960EEvPKhiPiS1_S2_iS2_ii_param_7];
	setp.eq.s32 	%p48, %r21, 11;
	max.s16 	%rs315, %rs62, %rs92;
	max.s16 	%rs316, %rs32, %rs315;
	cvt.s32.s16 	%r459, %rs316;
	add.s32 	%r460, %r1032, %r459;
	max.s32 	%r461, %r460, 0;
	cvt.u16.u32 	%rs469, %r461;
	sub.s32 	%r462, %r73, %r964;
	sub.s32 	%r463, %r74, %r995;
	max.s32 	%r464, %r462, %r463;
	max.s32 	%r465, %r464, 0;
	cvt.u16.u32 	%rs499, %r465;
	cvt.s32.s16 	%r466, %rs31;
	sub.s32 	%r467, %r466, %r964;
	cvt.s32.s16 	%r468, %rs91;
	sub.s32 	%r469, %r468, %r995;
	max.s32 	%r470, %r467, %r469;
	max.s32 	%r471, %r470, 0;
	cvt.u16.u32 	%rs529, %r471;
	cvt.s32.s16 	%r78, %r461;
	cvt.s32.s16 	%r79, %r465;
	cvt.s32.s16 	%r472, %r471;
	max.s32 	%r473, %r79, %r472;
	max.s32 	%r474, %r78, %r473;
	max.s32 	%r1052, %r1052, %r474;
	mov.u16 	%rs451, %rs13;
	mov.u16 	%rs452, %rs14;
	mov.u16 	%rs453, %rs15;
	mov.u16 	%rs454, %rs16;
	mov.u16 	%rs455, %rs17;
	mov.u16 	%rs456, %rs18;
	mov.u16 	%rs457, %rs19;
	mov.u16 	%rs458, %rs20;
	mov.u16 	%rs459, %rs21;
	mov.u16 	%rs460, %rs22;
	mov.u16 	%rs461, %rs23;
	mov.u16 	%rs462, %rs24;
	mov.u16 	%rs463, %rs25;
	mov.u16 	%rs464, %rs26;
	mov.u16 	%rs465, %rs27;
	mov.u16 	%rs466, %rs28;
	mov.u16 	%rs467, %rs29;
	mov.u16 	%rs468, %rs30;
	mov.u16 	%rs481, %rs43;
	mov.u16 	%rs482, %rs44;
	mov.u16 	%rs483, %rs45;
	mov.u16 	%rs484, %rs46;
	mov.u16 	%rs485, %rs47;
	mov.u16 	%rs486, %rs48;
	mov.u16 	%rs487, %rs49;
	mov.u16 	%rs488, %rs50;
	mov.u16 	%rs489, %rs51;
	mov.u16 	%rs490, %rs52;
	mov.u16 	%rs491, %rs53;
	mov.u16 	%rs492, %rs54;
	mov.u16 	%rs493, %rs55;
	mov.u16 	%rs494, %rs56;
	mov.u16 	%rs495, %rs57;
	mov.u16 	%rs496, %rs58;
	mov.u16 	%rs497, %rs59;
	mov.u16 	%rs498, %rs60;
	mov.u16 	%rs509, %rs11;
	mov.u16 	%rs511, %rs73;
	mov.u16 	%rs512, %rs74;
	mov.u16 	%rs513, %rs75;
	mov.u16 	%rs514, %rs76;
	mov.u16 	%rs515, %rs77;
	mov.u16 	%rs516, %rs78;
	mov.u16 	%rs517, %rs79;
	mov.u16 	%rs518, %rs80;
	mov.u16 	%rs519, %rs81;
	mov.u16 	%rs520, %rs82;
	mov.u16 	%rs521, %rs83;
	mov.u16 	%rs522, %rs84;
	mov.u16 	%rs523, %rs85;
	mov.u16 	%rs524, %rs86;
	mov.u16 	%rs525, %rs87;
	mov.u16 	%rs526, %rs88;
	mov.u16 	%rs527, %rs89;
	mov.u16 	%rs528, %rs90;
	@%p48 bra 	$L__BB61_116;
	mov.b32 	%r1033, -4;
	@%p27 bra 	$L__BB61_61;
	mov.u32 	%r476, %tid.x;
	mov.u32 	%r477, _ZZ16sw_kernel_affineILi32ELi960EEvPKhiPiS1_S2_iS2_iiE17s_query_seq_sdata;
	mad.lo.s32 	%r478, %r476, 30, %r477;
	ld.shared.u8 	%r479, [%r478+11];
	add.s32 	%r480, %r26, %r479;
	mov.u32 	%r481, _ZZ16sw_kernel_affineILi32ELi960EEvPKhiPiS1_S2_iS2_iiE17s_blosum62_matrix;
	add.s32 	%r482, %r481, %r480;
	ld.shared.s8 	%r1033, [%r482];
$L__BB61_61:
	ld.param.u32 	%r996, [_Z16sw_kernel_affineILi32ELi960EEvPKhiPiS1_S2_iS2_ii_param_8];
	ld.param.u32 	%r965, [_Z16sw_kernel_affineILi32ELi960EEvPKhiPiS1_S2_iS2_ii_param_7];
	setp.eq.s32 	%p50, %r21, 12;
	max.s16 	%rs317, %rs61, %rs91;
	max.s16 	%rs318, %rs31, %rs317;
	cvt.s32.s16 	%r483, %rs318;
	add.s32 	%r484, %r1033, %r483;
	max.s32 	%r485, %r484, 0;
	cvt.u16.u32 	%rs468, %r485;
	sub.s32 	%r486, %r78, %r965;
	sub.s32 	%r487, %r79, %r996;
	max.s32 	%r488, %r486, %r487;
	max.s32 	%r489, %r488, 0;
	cvt.u16.u32 	%rs498, %r489;
	cvt.s32.s16 	%r490, %rs30;
	sub.s32 	%r491, %r490, %r965;
	cvt.s32.s16 	%r492, %rs90;
	sub.s32 	%r493, %r492, %r996;
	max.s32 	%r494, %r491, %r493;
	max.s32 	%r495, %r494, 0;
	cvt.u16.u32 	%rs528, %r495;
	cvt.s32.s16 	%r83, %r485;
	cvt.s32.s16 	%r84, %r489;
	cvt.s32.s16 	%r496, %r495;
	max.s32 	%r497, %r84, %r496;
	max.s32 	%r498, %r83, %r497;
	max.s32 	%r1052, %r1052, %r498;
	mov.u16 	%rs451, %rs13;
	mov.u16 	%rs452, %rs14;
	mov.u16 	%rs453, %rs15;
	mov.u16 	%rs454, %rs16;
	mov.u16 	%rs455, %rs17;
	mov.u16 	%rs456, %rs18;
	mov.u16 	%rs457, %rs19;
	mov.u16 	%rs458, %rs20;
	mov.u16 	%rs459, %rs21;
	mov.u16 	%rs460, %rs22;
	mov.u16 	%rs461, %rs23;
	mov.u16 	%rs462, %rs24;
	mov.u16 	%rs463, %rs25;
	mov.u16 	%rs464, %rs26;
	mov.u16 	%rs465, %rs27;
	mov.u16 	%rs466, %rs28;
	mov.u16 	%rs467, %rs29;
	mov.u16 	%rs481, %rs43;
	mov.u16 	%rs482, %rs44;
	mov.u16 	%rs483, %rs45;
	mov.u16 	%rs484, %rs46;
	mov.u16 	%rs485, %rs47;
	mov.u16 	%rs486, %rs48;
	mov.u16 	%rs487, %rs49;
	mov.u16 	%rs488, %rs50;
	mov.u16 	%rs489, %rs51;
	mov.u16 	%rs490, %rs52;
	mov.u16 	%rs491, %rs53;
	mov.u16 	%rs492, %rs54;
	mov.u16 	%rs493, %rs55;
	mov.u16 	%rs494, %rs56;
	mov.u16 	%rs495, %rs57;
	mov.u16 	%rs496, %rs58;
	mov.u16 	%rs497, %rs59;
	mov.u16 	%rs509, %rs11;
	mov.u16 	%rs511, %rs73;
	mov.u16 	%rs512, %rs74;
	mov.u16 	%rs513, %rs75;
	mov.u16 	%rs514, %rs76;
	mov.u16 	%rs515, %rs77;
	mov.u16 	%rs516, %rs78;
	mov.u16 	%rs517, %rs79;
	mov.u16 	%rs518, %rs80;
	mov.u16 	%rs519, %rs81;
	mov.u16 	%rs520, %rs82;
	mov.u16 	%rs521, %rs83;
	mov.u16 	%rs522, %rs84;
	mov.u16 	%rs523, %rs85;
	mov.u16 	%rs524, %rs86;
	mov.u16 	%rs525, %rs87;
	mov.u16 	%rs526, %rs88;
	mov.u16 	%rs527, %rs89;
	@%p50 bra 	$L__BB61_116;
	mov.b32 	%r1034, -4;
	@%p27 bra 	$L__BB61_64;
	mov.u32 	%r500, %tid.x;
	mov.u32 	%r501, _ZZ16sw_kernel_affineILi32ELi960EEvPKhiPiS1_S2_iS2_iiE17s_query_seq_sdata;
	mad.lo.s32 	%r502, %r500, 30, %r501;
	ld.shared.u8 	%r503, [%r502+12];
	add.s32 	%r504, %r26, %r503;
	mov.u32 	%r505, _ZZ16sw_kernel_affineILi32ELi960EEvPKhiPiS1_S2_iS2_iiE17s_blosum62_matrix;
	add.s32 	%r506, %r505, %r504;
	ld.shared.s8 	%r1034, [%r506];
$L__BB61_64:
	ld.param.u32 	%r997, [_Z16sw_kernel_affineILi32ELi960EEvPKhiPiS1_S2_iS2_ii_param_8];
	ld.param.u32 	%r966, [_Z16sw_kernel_affineILi32ELi960EEvPKhiPiS1_S2_iS2_ii_param_7];
	setp.eq.s32 	%p52, %r21, 13;
	max.s16 	%rs319, %rs60, %rs90;
	max.s16 	%rs320, %rs30, %rs319;
	cvt.s32.s16 	%r507, %rs320;
	add.s32 	%r508, %r1034, %r507;
	max.s32 	%r509, %r508, 0;
	cvt.u16.u32 	%rs467, %r509;
	sub.s32 	%r510, %r83, %r966;
	sub.s32 	%r511, %r84, %r997;
	max.s32 	%r512, %r510, %r511;
	max.s32 	%r513, %r512, 0;
	cvt.u16.u32 	%rs497, %r513;
	cvt.s32.s16 	%r514, %rs29;
	sub.s32 	%r515, %r514, %r966;
	cvt.s32.s16 	%r516, %rs89;
	sub.s32 	%r517, %r516, %r997;
	max.s32 	%r518, %r515, %r517;
	max.s32 	%r519, %r518, 0;
	cvt.u16.u32 	%rs527, %r519;
	cvt.s32.s16 	%r88, %r509;
	cvt.s32.s16 	%r89, %r513;
	cvt.s32.s16 	%r520, %r519;
	max.s32 	%r521, %r89, %r520;
	max.s32 	%r522, %r88, %r521;
	max.s32 	%r1052, %r1052, %r522;
	mov.u16 	%rs451, %rs13;
	mov.u16 	%rs452, %rs14;
	mov.u16 	%rs453, %rs15;
	mov.u16 	%rs454, %rs16;
	mov.u16 	%rs455, %rs17;
	mov.u16 	%rs456, %rs18;
	mov.u16 	%rs457, %rs19;
	mov.u16 	%rs458, %rs20;
	mov.u16 	%rs459, %rs21;
	mov.u16 	%rs460, %rs22;
	mov.u16 	%rs461, %rs23;
	mov.u16 	%rs462, %rs24;
	mov.u16 	%rs463, %rs25;
	mov.u16 	%rs464, %rs26;
	mov.u16 	%rs465, %rs27;
	mov.u16 	%rs466, %rs28;
	mov.u16 	%rs481, %rs43;
	mov.u16 	%rs482, %rs44;
	mov.u16 	%rs483, %rs45;
	mov.u16 	%rs484, %rs46;
	mov.u16 	%rs485, %rs47;
	mov.u16 	%rs486, %rs48;
	mov.u16 	%rs487, %rs49;
	mov.u16 	%rs488, %rs50;
	mov.u16 	%rs489, %rs51;
	mov.u16 	%rs490, %rs52;
	mov.u16 	%rs491, %rs53;
	mov.u16 	%rs492, %rs54;
	mov.u16 	%rs493, %rs55;
	mov.u16 	%rs494, %rs56;
	mov.u16 	%rs495, %rs57;
	mov.u16 	%rs496, %rs58;
	mov.u16 	%rs509, %rs11;
	mov.u16 	%rs511, %rs73;
	mov.u16 	%rs512, %rs74;
	mov.u16 	%rs513, %rs75;
	mov.u16 	%rs514, %rs76;
	mov.u16 	%rs515, %rs77;
	mov.u16 	%rs516, %rs78;
	mov.u16 	%rs517, %rs79;
	mov.u16 	%rs518, %rs80;
	mov.u16 	%rs519, %rs81;
	mov.u16 	%rs520, %rs82;
	mov.u16 	%rs521, %rs83;
	mov.u16 	%rs522, %rs84;
	mov.u16 	%rs523, %rs85;
	mov.u16 	%rs524, %rs86;
	mov.u16 	%rs525, %rs87;
	mov.u16 	%rs526, %rs88;
	@%p52 bra 	$L__BB61_116;
	mov.b32 	%r1035, -4;
	@%p27 bra 	$L__BB61_67;
	mov.u32 	%r524, %tid.x;
	mov.u32 	%r525, _ZZ16sw_kernel_affineILi32ELi960EEvPKhiPiS1_S2_iS2_iiE17s_query_seq_sdata;
	mad.lo.s32 	%r526, %r524, 30, %r525;
	ld.shared.u8 	%r527, [%r526+13];
	add.s32 	%r528, %r26, %r527;
	mov.u32 	%r529, _ZZ16sw_kernel_affineILi32ELi960EEvPKhiPiS1_S2_iS2_iiE17s_blosum62_matrix;
	add.s32 	%r530, %r529, %r528;
	ld.shared.s8 	%r1035, [%r530];
$L__BB61_67:
	ld.param.u32 	%r998, [_Z16sw_kernel_affineILi32ELi960EEvPKhiPiS1_S2_iS2_ii_param_8];
	ld.param.u32 	%r967, [_Z16sw_kernel_affineILi32ELi960EEvPKhiPiS1_S2_iS2_ii_param_7];
	setp.eq.s32 	%p54, %r21, 14;
	max.s16 	%rs321, %rs59, %rs89;
	max.s16 	%rs322, %rs29, %rs321;
	cvt.s32.s16 	%r531, %rs322;
	add.s32 	%r532, %r1035, %r531;
	max.s32 	%r533, %r532, 0;
	cvt.u16.u32 	%rs466, %r533;
	sub.s32 	%r534, %r88, %r967;
	sub.s32 	%r535, %r89, %r998;
	max.s32 	%r536, %r534, %r535;
	max.s32 	%r537, %r536, 0;
	cvt.u16.u32 	%rs496, %r537;
	cvt.s32.s16 	%r538, %rs28;
	sub.s32 	%r539, %r538, %r967;
	cvt.s32.s16 	%r540, %rs88;
	sub.s32 	%r541, %r540, %r998;
	max.s32 	%r542, %r539, %r541;
	max.s32 	%r543, %r542, 0;
	cvt.u16.u32 	%rs526, %r543;
	cvt.s32.s16 	%r93, %r533;
	cvt.s32.s16 	%r94, %r537;
	cvt.s32.s16 	%r544, %r543;
	max.s32 	%r545, %r94, %r544;
	max.s32 	%r546, %r93, %r545;
	max.s32 	%r1052, %r1052, %r546;
	mov.u16 	%rs451, %rs13;
	mov.u16 	%rs452, %rs14;
	mov.u16 	%rs453, %rs15;
	mov.u16 	%rs454, %rs16;
	mov.u16 	%rs455, %rs17;
	mov.u16 	%rs456, %rs18;
	mov.u16 	%rs457, %rs19;
	mov.u16 	%rs458, %rs20;
	mov.u16 	%rs459, %rs21;
	mov.u16 	%rs460, %rs22;
	mov.u16 	%rs461, %rs23;
	mov.u16 	%rs462, %rs24;
	mov.u16 	%rs463, %rs25;
	mov.u16 	%rs464, %rs26;
	mov.u16 	%rs465, %rs27;
	mov.u16 	%rs481, %rs43;
	mov.u16 	%rs482, %rs44;
	mov.u16 	%rs483, %rs45;
	mov.u16 	%rs484, %rs46;
	mov.u16 	%rs485, %rs47;
	mov.u16 	%rs486, %rs48;
	mov.u16 	%rs487, %rs49;
	mov.u16 	%rs488, %rs50;
	mov.u16 	%rs489, %rs51;
	mov.u16 	%rs490, %rs52;
	mov.u16 	%rs491, %rs53;
	mov.u16 	%rs492, %rs54;
	mov.u16 	%rs493, %rs55;
	mov.u16 	%rs494, %rs56;
	mov.u16 	%rs495, %rs57;
	mov.u16 	%rs509, %rs11;
	mov.u16 	%rs511, %rs73;
	mov.u16 	%rs512, %rs74;
	mov.u16 	%rs513, %rs75;
	mov.u16 	%rs514, %rs76;
	mov.u16 	%rs515, %rs77;
	mov.u16 	%rs516, %rs78;
	mov.u16 	%rs517, %rs79;
	mov.u16 	%rs518, %rs80;
	mov.u16 	%rs519, %rs81;
	mov.u16 	%rs520, %rs82;
	mov.u16 	%rs521, %rs83;
	mov.u16 	%rs522, %rs84;
	mov.u16 	%rs523, %rs85;
	mov.u16 	%rs524, %rs86;
	mov.u16 	%rs525, %rs87;
	@%p54 bra 	$L__BB61_116;
	mov.b32 	%r1036, -4;
	@%p27 bra 	$L__BB61_70;
	mov.u32 	%r548, %tid.x;
	mov.u32 	%r549, _ZZ16sw_kernel_affineILi32ELi960EEvPKhiPiS1_S2_iS2_iiE17s_query_seq_sdata;
	mad.lo.s32 	%r550, %r548, 30, %r549;
	ld.shared.u8 	%r551, [%r550+14];
	add.s32 	%r552, %r26, %r551;
	mov.u32 	%r553, _ZZ16sw_kernel_affineILi32ELi960EEvPKhiPiS1_S2_iS2_iiE17s_blosum62_matrix;
	add.s32 	%r554, %r553, %r552;
	ld.shared.s8 	%r1036, [%r554];
$L__BB61_70:
	ld.param.u32 	%r999, [_Z16sw_kernel_affineILi32ELi960EEvPKhiPiS1_S2_iS2_ii_param_8];
	ld.param.u32 	%r968, [_Z16sw_kernel_affineILi32ELi960EEvPKhiPiS1_S2_iS2_ii_param_7];
	setp.eq.s32 	%p56, %r21, 15;
	max.s16 	%rs323, %rs58, %rs88;
	max.s16 	%rs324, %rs28, %rs323;
	cvt.s32.s16 	%r555, %rs324;
	add.s32 	%r556, %r1036, %r555;
	max.s32 	%r557, %r556, 0;
	cvt.u16.u32 	%rs465, %r557;
	sub.s32 	%r558, %r93, %r968;
	sub.s32 	%r559, %r94, %r999;
	max.s32 	%r560, %r558, %r559;
	max.s32 	%r561, %r560, 0;
	cvt.u16.u32 	%rs495, %r561;
	cvt.s32.s16 	%r562, %rs27;
	sub.s32 	%r563, %r562, %r968;
	cvt.s32.s16 	%r564, %rs87;
	sub.s32 	%r565, %r564, %r999;
	max.s32 	%r566, %r563, %r565;
	max.s32 	%r567, %r566, 0;
	cvt.u16.u32 	%rs525, %r567;
	cvt.s32.s16 	%r98, %r557;
	cvt.s32.s16 	%r99, %r561;
	cvt.s32.s16 	%r568, %r567;
	max.s32 	%r569, %r99, %r568;
	max.s32 	%r570, %r98, %r569;
	max.s32 	%r1052, %r1052, %r570;
	mov.u16 	%rs451, %rs13;
	mov.u16 	%rs452, %rs14;
	mov.u16 	%rs453, %rs15;
	mov.u16 	%rs454, %rs16;
	mov.u16 	%rs455, %rs17;
	mov.u16 	%rs456, %rs18;
	mov.u16 	%rs457, %rs19;
	mov.u16 	%rs458, %rs20;
	mov.u16 	%rs459, %rs21;
	mov.u16 	%rs460, %rs22;
	mov.u16 	%rs461, %rs23;
	mov.u16 	%rs462, %rs24;
	mov.u16 	%rs463, %rs25;
	mov.u16 	%rs464, %rs26;
	mov.u16 	%rs481, %rs43;
	mov.u16 	%rs482, %rs44;
	mov.u16 	%rs483, %rs45;
	mov.u16 	%rs484, %rs46;
	mov.u16 	%rs485, %rs47;
	mov.u16 	%rs486, %rs48;
	mov.u16 	%rs487, %rs49;
	mov.u16 	%rs488, %rs50;
	mov.u16 	%rs489, %rs51;
	mov.u16 	%rs490, %rs52;
	mov.u16 	%rs491, %rs53;
	mov.u16 	%rs492, %rs54;
	mov.u16 	%rs493, %rs55;
	mov.u16 	%rs494, %rs56;
	mov.u16 	%rs509, %rs11;
	mov.u16 	%rs511, %rs73;
	mov.u16 	%rs512, %rs74;
	mov.u16 	%rs513, %rs75;
	mov.u16 	%rs514, %rs76;
	mov.u16 	%rs515, %rs77;
	mov.u16 	%rs516, %rs78;
	mov.u16 	%rs517, %rs79;
	mov.u16 	%rs518, %rs80;
	mov.u16 	%rs519, %rs81;
	mov.u16 	%rs520, %rs82;
	mov.u16 	%rs521, %rs83;
	mov.u16 	%rs522, %rs84;
	mov.u16 	%rs523, %rs85;
	mov.u16 	%rs524, %rs86;
	@%p56 bra 	$L__BB61_116;
	mov.b32 	%r1037, -4;
	@%p27 bra 	$L__BB61_73;
	mov.u32 	%r572, %tid.x;
	mov.u32 	%r573, _ZZ16sw_kernel_affineILi32ELi960EEvPKhiPiS1_S2_iS2_iiE17s_query_seq_sdata;
	mad.lo.s32 	%r574, %r572, 30, %r573;
	ld.shared.u8 	%r575, [%r574+15];
	add.s32 	%r576, %r26, %r575;
	mov.u32 	%r577, _ZZ16sw_kernel_affineILi32ELi960EEvPKhiPiS1_S2_iS2_iiE17s_blosum62_matrix;
	add.s32 	%r578, %r577, %r576;
	ld.shared.s8 	%r1037, [%r578];
$L__BB61_73:
	ld.param.u32 	%r1000, [_Z16sw_kernel_affineILi32ELi960EEvPKhiPiS1_S2_iS2_ii_param_8];
	ld.param.u32 	%r969, [_Z16sw_kernel_affineILi32ELi960EEvPKhiPiS1_S2_iS2_ii_param_7];
	setp.eq.s32 	%p58, %r21, 16;
	max.s16 	%rs325, %rs57, %rs87;
	max.s16 	%rs326, %rs27, %rs325;
	cvt.s32.s16 	%r579, %rs326;
	add.s32 	%r580, %r1037, %r579;
	max.s32 	%r581, %r580, 0;
	cvt.u16.u32 	%rs464, %r581;
	sub.s32 	%r582, %r98, %r969;
	sub.s32 	%r583, %r99, %r1000;
	max.s32 	%r584, %r582, %r583;
	max.s32 	%r585, %r584, 0;
	cvt.u16.u32 	%rs494, %r585;
	cvt.s32.s16 	%r586, %rs26;
	sub.s32 	%r587, %r586, %r969;
	cvt.s32.s16 	%r588, %rs86;
	sub.s32 	%r589, %r588, %r1000;
	max.s32 	%r590, %r587, %r589;
	max.s32 	%r591, %r590, 0;
	cvt.u16.u32 	%rs524, %r591;
	cvt.s32.s16 	%r103, %r581;
	cvt.s32.s16 	%r104, %r585;
	cvt.s32.s16 	%r592, %r591;
	max.s32 	%r593, %r104, %r592;
	max.s32 	%r594, %r103, %r593;
	max.s32 	%r1052, %r1052, %r594;
	mov.u16 	%rs451, %rs13;
	mov.u16 	%rs452, %rs14;
	mov.u16 	%rs453, %rs15;
	mov.u16 	%rs454, %rs16;
	mov.u16 	%rs455, %rs17;
	mov.u16 	%rs456, %rs18;
	mov.u16 	%rs457, %rs19;
	mov.u16 	%rs458, %rs20;
	mov.u16 	%rs459, %rs21;
	mov.u16 	%rs460, %rs22;
	mov.u16 	%rs461, %rs23;
	mov.u16 	%rs462, %rs24;
	mov.u16 	%rs463, %rs25;
	mov.u16 	%rs481, %rs43;
	mov.u16 	%rs482, %rs44;
	mov.u16 	%rs483, %rs45;
	mov.u16 	%rs484, %rs46;
	mov.u16 	%rs485, %rs47;
	mov.u16 	%rs486, %rs48;
	mov.u16 	%rs487, %rs49;
	mov.u16 	%rs488, %rs50;
	mov.u16 	%rs489, %rs51;
	mov.u16 	%rs490, %rs52;
	mov.u16 	%rs491, %rs53;
	mov.u16 	%rs492, %rs54;
	mov.u16 	%rs493, %rs55;
	mov.u16 	%rs509, %rs11;
	mov.u16 	%rs511, %rs73;
	mov.u16 	%rs512, %rs74;
	mov.u16 	%rs513, %rs75;
	mov.u16 	%rs514, %rs76;
	mov.u16 	%rs515, %rs77;
	mov.u16 	%rs516, %rs78;
	mov.u16 	%rs517, %rs79;
	mov.u16 	%rs518, %rs80;
	mov.u16 	%rs519, %rs81;
	mov.u16 	%rs520, %rs82;
	mov.u16 	%rs521, %rs83;
	mov.u16 	%rs522, %rs84;
	mov.u16 	%rs523, %rs85;
	@%p58 bra 	$L__BB61_116;
	mov.b32 	%r1038, -4;
	@%p27 bra 	$L__BB61_76;
	mov.u32 	%r596, %tid.x;
	mov.u32 	%r597, _ZZ16sw_kernel_affineILi32ELi960EEvPKhiPiS1_S2_iS2_iiE17s_query_seq_sdata;
	mad.lo.s32 	%r598, %r596, 30, %r597;
	ld.shared.u8 	%r599, [%r598+16];
	add.s32 	%r600, %r26, %r599;
	mov.u32 	%r601, _ZZ16sw_kernel_affineILi32ELi960EEvPKhiPiS1_S2_iS2_iiE17s_blosum62_matrix;
	add.s32 	%r602, %r601, %r600;
	ld.shared.s8 	%r1038, [%r602];
$L__BB61_76:
	ld.param.u32 	%r1001, [_Z16sw_kernel_affineILi32ELi960EEvPKhiPiS1_S2_iS2_ii_param_8];
	ld.param.u32 	%r970, [_Z16sw_kernel_affineILi32ELi960EEvPKhiPiS1_S2_iS2_ii_param_7];
	setp.eq.s32 	%p60, %r21, 17;
	max.s16 	%rs327, %rs56, %rs86;
	max.s16 	%rs328, %rs26, %rs327;
	cvt.s32.s16 	%r603, %rs328;
	add.s32 	%r604, %r1038, %r603;
	max.s32 	%r605, %r604, 0;
	cvt.u16.u32 	%rs463, %r605;
	sub.s32 	%r606, %r103, %r970;
	sub.s32 	%r607, %r104, %r1001;
	max.s32 	%r608, %r606, %r607;
	max.s32 	%r609, %r608, 0;
	cvt.u16.u32 	%rs493, %r609;
	cvt.s32.s16 	%r610, %rs25;
	sub.s32 	%r611, %r610, %r970;
	cvt.s32.s16 	%r612, %rs85;
	sub.s32 	%r613, %r612, %r1001;
	max.s32 	%r614, %r611, %r613;
	max.s32 	%r615, %r614, 0;
	cvt.u16.u32 	%rs523, %r615;
	cvt.s32.s16 	%r108, %r605;
	cvt.s32.s16 	%r109, %r609;
	cvt.s32.s16 	%r616, %r615;
	max.s32 	%r617, %r109, %r616;
	max.s32 	%r618, %r108, %r617;
	max.s32 	%r1052, %r1052, %r618;
	mov.u16 	%rs451, %rs13;
	mov.u16 	%rs452, %rs14;
	mov.u16 	%rs453, %rs15;
	mov.u16 	%rs454, %rs16;
	mov.u16 	%rs455, %rs17;
	mov.u16 	%rs456, %rs18;
	mov.u16 	%rs457, %rs19;
	mov.u16 	%rs458, %rs20;
	mov.u16 	%rs459, %rs21;
	mov.u16 	%rs460, %rs22;
	mov.u16 	%rs461, %rs23;
	mov.u16 	%rs462, %rs24;
	mov.u16 	%rs481, %rs43;
	mov.u16 	%rs482, %rs44;
	mov.u16 	%rs483, %rs45;
	mov.u16 	%rs484, %rs46;
	mov.u16 	%rs485, %rs47;
	mov.u16 	%rs486, %rs48;
	mov.u16 	%rs487, %rs49;
	mov.u16 	%rs488, %rs50;
	mov.u16 	%rs489, %rs51;
	mov.u16 	%rs490, %rs52;
	mov.u16 	%rs491, %rs53;
	mov.u16 	%rs492, %rs54;
	mov.u16 	%rs509, %rs11;
	mov.u16 	%rs511, %rs73;
	mov.u16 	%rs512, %rs74;
	mov.u16 	%rs513, %rs75;
	mov.u16 	%rs514, %rs76;
	mov.u16 	%rs515, %rs77;
	mov.u16 	%rs516, %rs78;
	mov.u16 	%rs517, %rs79;
	mov.u16 	%rs518, %rs80;
	mov.u16 	%rs519, %rs81;
	mov.u16 	%rs520, %rs82;
	mov.u16 	%rs521, %rs83;
	mov.u16 	%rs522, %rs84;
	@%p60 bra 	$L__BB61_116;
	mov.b32 	%r1039, -4;
	@%p27 bra 	$L__BB61_79;
	mov.u32 	%r620, %tid.x;
	mov.u32 	%r621, _ZZ16sw_kernel_affineILi32ELi960EEvPKhiPiS1_S2_iS2_iiE17s_query_seq_sdata;
	mad.lo.s32 	%r622, %r620, 30, %r621;
	ld.shared.u8 	%r623, [%r622+17];
	add.s32 	%r624, %r26, %r623;
	mov.u32 	%r625, _ZZ16sw_kernel_affineILi32ELi960EEvPKhiPiS1_S2_iS2_iiE17s_blosum62_matrix;
	add.s32 	%r626, %r625, %r624;
	ld.shared.s8 	%r1039, [%r626];
$L__BB61_79:
	ld.param.u32 	%r1002, [_Z16sw_kernel_affineILi32ELi960EEvPKhiPiS1_S2_iS2_ii_param_8];
	ld.param.u32 	%r971, [_Z16sw_kernel_affineILi32ELi960EEvPKhiPiS1_S2_iS2_ii_param_7];
	setp.eq.s32 	%p62, %r21, 18;
	max.s16 	%rs329, %rs55, %rs85;
	max.s16 	%rs330, %rs25, %rs329;
	cvt.s32.s16 	%r627, %rs330;
	add.s32 	%r628, %r1039, %r627;
	max.s32 	%r629, %r628, 0;
	cvt.u16.u32 	%rs462, %r629;
	sub.s32 	%r630, %r108, %r971;
	sub.s32 	%r631, %r109, %r1002;
	max.s32 	%r632, %r630, %r631;
	max.s32 	%r633, %r632, 0;
	cvt.u16.u32 	%rs492, %r633;
	cvt.s32.s16 	%r634, %rs24;
	sub.s32 	%r635, %r634, %r971;
	cvt.s32.s16 	%r636, %rs84;
	sub.s32 	%r637, %r636, %r1002;
	max.s32 	%r638, %r635, %r637;
	max.s32 	%r639, %r638, 0;
	cvt.u16.u32 	%rs522, %r639;
	cvt.s32.s16 	%r113, %r629;
	cvt.s32.s16 	%r114, %r633;
	cvt.s32.s16 	%r640, %r639;
	max.s32 	%r641, %r114, %r640;
	max.s32 	%r642, %r113, %r641;
	max.s32 	%r1052, %r1052, %r642;
	mov.u16 	%rs451, %rs13;
	mov.u16 	%rs452, %rs14;
	mov.u16 	%rs453, %rs15;
	mov.u16 	%rs454, %rs16;
	mov.u16 	%rs455, %rs17;
	mov.u16 	%rs456, %rs18;
	mov.u16 	%rs457, %rs19;
	mov.u16 	%rs458, %rs20;
	mov.u16 	%rs459, %rs21;
	mov.u16 	%rs460, %rs22;
	mov.u16 	%rs461, %rs23;
	mov.u16 	%rs481, %rs43;
	mov.u16 	%rs482, %rs44;
	mov.u16 	%rs483, %rs45;
	mov.u16 	%rs484, %rs46;
	mov.u16 	%rs485, %rs47;
	mov.u16 	%rs486, %rs48;
	mov.u16 	%rs487, %rs49;
	mov.u16 	%rs488, %rs50;
	mov.u16 	%rs489, %rs51;
	mov.u16 	%rs490, %rs52;
	mov.u16 	%rs491, %rs53;
	mov.u16 	%rs509, %rs11;
	mov.u16 	%rs511, %rs73;
	mov.u16 	%rs512, %rs74;
	mov.u16 	%rs513, %rs75;
	mov.u16 	%rs514, %rs76;
	mov.u16 	%rs515, %rs77;
	mov.u16 	%rs516, %rs78;
	mov.u16 	%rs517, %rs79;
	mov.u16 	%rs518, %rs80;
	mov.u16 	%rs519, %rs81;
	mov.u16 	%rs520, %rs82;
	mov.u16 	%rs521, %rs83;
	@%p62 bra 	$L__BB61_116;
	mov.b32 	%r1040, -4;
	@%p27 bra 	$L__BB61_82;
	mov.u32 	%r644, %tid.x;
	mov.u32 	%r645, _ZZ16sw_kernel_affineILi32ELi960EEvPKhiPiS1_S2_iS2_iiE17s_query_seq_sdata;
	mad.lo.s32 	%r646, %r644, 30, %r645;
	ld.shared.u8 	%r647, [%r646+18];
	add.s32 	%r648, %r26, %r647;
	mov.u32 	%r649, _ZZ16sw_kernel_affineILi32ELi960EEvPKhiPiS1_S2_iS2_iiE17s_blosum62_matrix;
	add.s32 	%r650, %r649, %r648;
	ld.shared.s8 	%r1040, [%r650];
$L__BB61_82:
	ld.param.u32 	%r1003, [_Z16sw_kernel_affineILi32ELi960EEvPKhiPiS1_S2_iS2_ii_param_8];
	ld.param.u32 	%r972, [_Z16sw_kernel_affineILi32ELi960EEvPKhiPiS1_S2_iS2_ii_param_7];
	setp.eq.s32 	%p64, %r21, 19;
	max.s16 	%rs331, %rs54, %rs84;
	max.s16 	%rs332, %rs24, %rs331;
	cvt.s32.s16 	%r651, %rs332;
	add.s32 	%r652, %r1040, %r651;
	max.s32 	%r653, %r652, 0;
	cvt.u16.u32 	%rs461, %r653;
	sub.s32 	%r654, %r113, %r972;
	sub.s32 	%r655, %r114, %r1003;
	max.s32 	%r656, %r654, %r655;
	max.s32 	%r657, %r656, 0;
	cvt.u16.u32 	%rs491, %r657;
	cvt.s32.s16 	%r658, %rs23;
	sub.s32 	%r659, %r658, %r972;
	cvt.s32.s16 	%r660, %rs83;
	sub.s32 	%r661, %r660, %r1003;
	max.s32 	%r662, %r659, %r661;
	max.s32 	%r663, %r662, 0;
	cvt.u16.u32 	%rs521, %r663;
	cvt.s32.s16 	%r118, %r653;
	cvt.s32.s16 	%r119, %r657;
	cvt.s32.s16 	%r664, %r663;
	max.s32 	%r665, %r119, %r664;
	max.s32 	%r666, %r118, %r665;
	max.s32 	%r1052, %r1052, %r666;
	mov.u16 	%rs451, %rs13;
	mov.u16 	%rs452, %rs14;
	mov.u16 	%rs453, %rs15;
	mov.u16 	%rs454, %rs16;
	mov.u16 	%rs455, %rs17;
	mov.u16 	%rs456, %rs18;
	mov.u16 	%rs457, %rs19;
	mov.u16 	%rs458, %rs20;
	mov.u16 	%rs459, %rs21;
	mov.u16 	%rs460, %rs22;
	mov.u16 	%rs481, %rs43;
	mov.u16 	%rs482, %rs44;
	mov.u16 	%rs483, %rs45;
	mov.u16 	%rs484, %rs46;
	mov.u16 	%rs485, %rs47;
	mov.u16 	%rs486, %rs48;
	mov.u16 	%rs487, %rs49;
	mov.u16 	%rs488, %rs50;
	mov.u16 	%rs489, %rs51;
	mov.u16 	%rs490, %rs52;
	mov.u16 	%rs509, %rs11;
	mov.u16 	%rs511, %rs73;
	mov.u16 	%rs512, %rs74;
	mov.u16 	%rs513, %rs75;
	mov.u16 	%rs514, %rs76;
	mov.u16 	%rs515, %rs77;
	mov.u16 	%rs516, %rs78;
	mov.u16 	%rs517, %rs79;
	mov.u16 	%rs518, %rs80;
	mov.u16 	%rs519, %rs81;
	mov.u16 	%rs520, %rs82;
	@%p64 bra 	$L__BB61_116;
	mov.b32 	%r1041, -4;
	@%p27 bra 	$L__BB61_85;
	mov.u32 	%r668, %tid.x;
	mov.u32 	%r669, _ZZ16sw_kernel_affineILi32ELi960EEvPKhiPiS1_S2_iS2_iiE17s_query_seq_sdata;
	mad.lo.s32 	%r670, %r668, 30, %r669;
	ld.shared.u8 	%r671, [%r670+19];
	add.s32 	%r672, %r26, %r671;
	mov.u32 	%r673, _ZZ16sw_kernel_affineILi32ELi960EEvPKhiPiS1_S2_iS2_iiE17s_blosum62_matrix;
	add.s32 	%r674, %r673, %r672;
	ld.shared.s8 	%r1041, [%r674];
$L__BB61_85:
	ld.param.u32 	%r1004, [_Z16sw_kernel_affineILi32ELi960EEvPKhiPiS1_S2_iS2_ii_param_8];
	ld.param.u32 	%r973, [_Z16sw_kernel_affineILi32ELi960EEvPKhiPiS1_S2_iS2_ii_param_7];
	setp.eq.s32 	%p66, %r21, 20;
	max.s16 	%rs333, %rs53, %rs83;
	max.s16 	%rs334, %rs23, %rs333;
	cvt.s32.s16 	%r675, %rs334;
	add.s32 	%r676, %r1041, %r675;
	max.s32 	%r677, %r676, 0;
	cvt.u16.u32 	%rs460, %r677;
	sub.s32 	%r678, %r118, %r973;
	sub.s32 	%r679, %r119, %r1004;
	max.s32 	%r680, %r678, %r679;
	max.s32 	%r681, %r680, 0;
	cvt.u16.u32 	%rs490, %r681;
	cvt.s32.s16 	%r682, %rs22;
	sub.s32 	%r683, %r682, %r973;
	cvt.s32.s16 	%r684, %rs82;
	sub.s32 	%r685, %r684, %r1004;
	max.s32 	%r686, %r683, %r685;
	max.s32 	%r687, %r686, 0;
	cvt.u16.u32 	%rs520, %r687;
	cvt.s32.s16 	%r123, %r677;
	cvt.s32.s16 	%r124, %r681;
	cvt.s32.s16 	%r688, %r687;
	max.s32 	%r689, %r124, %r688;
	max.s32 	%r690, %r123, %r689;
	max.s32 	%r1052, %r1052, %r690;
	mov.u16 	%rs451, %rs13;
	mov.u16 	%rs452, %rs14;
	mov.u16 	%rs453, %rs15;
	mov.u16 	%rs454, %rs16;
	mov.u16 	%rs455, %rs17;
	mov.u16 	%rs456, %rs18;
	mov.u16 	%rs457, %rs19;
	mov.u16 	%rs458, %rs20;
	mov.u16 	%rs459, %rs21;
	mov.u16 	%rs481, %rs43;
	mov.u16 	%rs482, %rs44;
	mov.u16 	%rs483, %rs45;
	mov.u16 	%rs484, %rs46;
	mov.u16 	%rs485, %rs47;
	mov.u16 	%rs486, %rs48;
	mov.u16 	%rs487, %rs49;
	mov.u16 	%rs488, %rs50;
	mov.u16 	%rs489, %rs51;
	mov.u16 	%rs509, %rs11;
	mov.u16 	%rs511, %rs73;
	mov.u16 	%rs512, %rs74;
	mov.u16 	%rs513, %rs75;
	mov.u16 	%rs514, %rs76;
	mov.u16 	%rs515, %rs77;
	mov.u16 	%rs516, %rs78;
	mov.u16 	%rs517, %rs79;
	mov.u16 	%rs518, %rs80;
	mov.u16 	%rs519, %rs81;
	@%p66 bra 	$L__BB61_116;
	mov.b32 	%r1042, -4;
	@%p27 bra 	$L__BB61_88;
	mov.u32 	%r692, %tid.x;
	mov.u32 	%r693, _ZZ16sw_kernel_affineILi32ELi960EEvPKhiPiS1_S2_iS2_iiE17s_query_seq_sdata;
	mad.lo.s32 	%r694, %r692, 30, %r693;
	ld.shared.u8 	%r695, [%r694+20];
	add.s32 	%r696, %r26, %r695;
	mov.u32 	%r697, _ZZ16sw_kernel_affineILi32ELi960EEvPKhiPiS1_S2_iS2_iiE17s_blosum62_matrix;
	add.s32 	%r698, %r697, %r696;
	ld.shared.s8 	%r1042, [%r698];
$L__BB61_88:
	ld.param.u32 	%r1005, [_Z16sw_kernel_affineILi32ELi960EEvPKhiPiS1_S2_iS2_ii_param_8];
	ld.param.u32 	%r974, [_Z16sw_kernel_affineILi32ELi960EEvPKhiPiS1_S2_iS2_ii_param_7];
	setp.eq.s32 	%p68, %r21, 21;
	max.s16 	%rs335, %rs52, %rs82;
	max.s16 	%rs336, %rs22, %rs335;
	cvt.s32.s16 	%r699, %rs336;
	add.s32 	%r700, %r1042, %r699;
	max.s32 	%r701, %r700, 0;
	cvt.u16.u32 	%rs459, %r701;
	sub.s32 	%r702, %r123, %r974;
	sub.s32 	%r703, %r124, %r1005;
	max.s32 	%r704, %r702, %r703;
	max.s32 	%r705, %r704, 0;
	cvt.u16.u32 	%rs489, %r705;
	cvt.s32.s16 	%r706, %rs21;
	sub.s32 	%r707, %r706, %r974;
	cvt.s32.s16 	%r708, %rs81;
	sub.s32 	%r709, %r708, %r1005;
	max.s32 	%r710, %r707, %r709;
	max.s32 	%r711, %r710, 0;
	cvt.u16.u32 	%rs519, %r711;
	cvt.s32.s16 	%r128, %r701;
	cvt.s32.s16 	%r129, %r705;
	cvt.s32.s16 	%r712, %r711;
	max.s32 	%r713, %r129, %r712;
	max.s32 	%r714, %r128, %r713;
	max.s32 	%r1052, %r1052, %r714;
	mov.u16 	%rs451, %rs13;
	mov.u16 	%rs452, %rs14;
	mov.u16 	%rs453, %rs15;
	mov.u16 	%rs454, %rs16;
	mov.u16 	%rs455, %rs17;
	mov.u16 	%rs456, %rs18;
	mov.u16 	%rs457, %rs19;
	mov.u16 	%rs458, %rs20;
	mov.u16 	%rs481, %rs43;
	mov.u16 	%rs482, %rs44;
	mov.u16 	%rs483, %rs45;
	mov.u16 	%rs484, %rs46;
	mov.u16 	%rs485, %rs47;
	mov.u16 	%rs486, %rs48;
	mov.u16 	%rs487, %rs49;
	mov.u16 	%rs488, %rs50;
	mov.u16 	%rs509, %rs11;
	mov.u16 	%rs511, %rs73;
	mov.u16 	%rs512, %rs74;
	mov.u16 	%rs513, %rs75;
	mov.u16 	%rs514, %rs76;
	mov.u16 	%rs515, %rs77;
	mov.u16 	%rs516, %rs78;
	mov.u16 	%rs517, %rs79;
	mov.u16 	%rs518, %rs80;
	@%p68 bra 	$L__BB61_116;
	mov.b32 	%r1043, -4;
	@%p27 bra 	$L__BB61_91;
	mov.u32 	%r716, %tid.x;
	mov.u32 	%r717, _ZZ16sw_kernel_affineILi32ELi960EEvPKhiPiS1_S2_iS2_iiE17s_query_seq_sdata;
	mad.lo.s32 	%r718, %r716, 30, %r717;
	ld.shared.u8 	%r719, [%r718+21];
	add.s32 	%r720, %r26, %r719;
	mov.u32 	%r721, _ZZ16sw_kernel_affineILi32ELi960EEvPKhiPiS1_S2_iS2_iiE17s_blosum62_matrix;
	add.s32 	%r722, %r721, %r720;
	ld.shared.s8 	%r1043, [%r722];
$L__BB61_91:
	ld.param.u32 	%r1006, [_Z16sw_kernel_affineILi32ELi960EEvPKhiPiS1_S2_iS2_ii_param_8];
	ld.param.u32 	%r975, [_Z16sw_kernel_affineILi32ELi960EEvPKhiPiS1_S2_iS2_ii_param_7];
	setp.eq.s32 	%p70, %r21, 22;
	max.s16 	%rs337, %rs51, %rs81;
	max.s16 	%rs338, %rs21, %rs337;
	cvt.s32.s16 	%r723, %rs338;
	add.s32 	%r724, %r1043, %r723;
	max.s32 	%r725, %r724, 0;
	cvt.u16.u32 	%rs458, %r725;
	sub.s32 	%r726, %r128, %r975;
	sub.s32 	%r727, %r129, %r1006;
	max.s32 	%r728, %r726, %r727;
	max.s32 	%r729, %r728, 0;
	cvt.u16.u32 	%rs488, %r729;
	cvt.s32.s16 	%r730, %rs20;
	sub.s32 	%r731, %r730, %r975;
	cvt.s32.s16 	%r732, %rs80;
	sub.s32 	%r733, %r732, %r1006;
	max.s32 	%r734, %r731, %r733;
	max.s32 	%r735, %r734, 0;
	cvt.u16.u32 	%rs518, %r735;
	cvt.s32.s16 	%r133, %r725;
	cvt.s32.s16 	%r134, %r729;
	cvt.s32.s16 	%r736, %r735;
	max.s32 	%r737, %r134, %r736;
	max.s32 	%r738, %r133, %r737;
	max.s32 	%r1052, %r1052, %r738;
	mov.u16 	%rs451, %rs13;
	mov.u16 	%rs452, %rs14;
	mov.u16 	%rs453, %rs15;
	mov.u16 	%rs454, %rs16;
	mov.u16 	%rs455, %rs17;
	mov.u16 	%rs456, %rs18;
	mov.u16 	%rs457, %rs19;
	mov.u16 	%rs481, %rs43;
	mov.u16 	%rs482, %rs44;
	mov.u16 	%rs483, %rs45;
	mov.u16 	%rs484, %rs46;
	mov.u16 	%rs485, %rs47;
	mov.u16 	%rs486, %rs48;
	mov.u16 	%rs487, %rs49;
	mov.u16 	%rs509, %rs11;
	mov.u16 	%rs511, %rs73;
	mov.u16 	%rs512, %rs74;
	mov.u16 	%rs513, %rs75;
	mov.u16 	%rs514, %rs76;
	mov.u16 	%rs515, %rs77;
	mov.u16 	%rs516, %rs78;
	mov.u16 	%rs517, %rs79;
	@%p70 bra 	$L__BB61_116;
	mov.b32 	%r1044, -4;
	@%p27 bra 	$L__BB61_94;
	mov.u32 	%r740, %tid.x;
	mov.u32 	%r741, _ZZ16sw_kernel_affineILi32ELi960EEvPKhiPiS1_S2_iS2_iiE17s_query_seq_sdata;
	mad.lo.s32 	%r742, %r740, 30, %r741;
	ld.shared.u8 	%r743, [%r742+22];
	add.s32 	%r744, %r26, %r743;
	mov.u32 	%r745, _ZZ16sw_kernel_affineILi32ELi960EEvPKhiPiS1_S2_iS2_iiE17s_blosum62_matrix;
	add.s32 	%r746, %r745, %r744;
	ld.shared.s8 	%r1044, [%r746];
$L__BB61_94:
	ld.param.u32 	%r1007, [_Z16sw_kernel_affineILi32ELi960EEvPKhiPiS1_S2_iS2_ii_param_8];
	ld.param.u32 	%r976, [_Z16sw_kernel_affineILi32ELi960EEvPKhiPiS1_S2_iS2_ii_param_7];
	setp.eq.s32 	%p72, %r21, 23;
	max.s16 	%rs339, %rs50, %rs80;
	max.s16 	%rs340, %rs20, %rs339;
	cvt.s32.s16 	%r747, %rs340;
	add.s32 	%r748, %r1044, %r747;
	max.s32 	%r749, %r748, 0;
	cvt.u16.u32 	%rs457, %r749;
	sub.s32 	%r750, %r133, %r976;
	sub.s32 	%r751, %r134, %r1007;
	max.s32 	%r752, %r750, %r751;
	max.s32 	%r753, %r752, 0;
	cvt.u16.u32 	%rs487, %r753;
	cvt.s32.s16 	%r754, %rs19;
	sub.s32 	%r755, %r754, %r976;
	cvt.s32.s16 	%r756, %rs79;
	sub.s32 	%r757, %r756, %r1007;
	max.s32 	%r758, %r755, %r757;
	max.s32 	%r759, %r758, 0;
	cvt.u16.u32 	%rs517, %r759;
	cvt.s32.s16 	%r138, %r749;
	cvt.s32.s16 	%r139, %r753;
	cvt.s32.s16 	%r760, %r759;
	max.s32 	%r761, %r139, %r760;
	max.s32 	%r762, %r138, %r761;
	max.s32 	%r1052, %r1052, %r762;
	mov.u16 	%rs451, %rs13;
	mov.u16 	%rs452, %rs14;
	mov.u16 	%rs453, %rs15;
	mov.u16 	%rs454, %rs16;
	mov.u16 	%rs455, %rs17;
	mov.u16 	%rs456, %rs18;
	mov.u16 	%rs481, %rs43;
	mov.u16 	%rs482, %rs44;
	mov.u16 	%rs483, %rs45;
	mov.u16 	%rs484, %rs46;
	mov.u16 	%rs485, %rs47;
	mov.u16 	%rs486, %rs48;
	mov.u16 	%rs509, %rs11;
	mov.u16 	%rs511, %rs73;
	mov.u16 	%rs512, %rs74;
	mov.u16 	%rs513, %rs75;
	mov.u16 	%rs514, %rs76;
	mov.u16 	%rs515, %rs77;
	mov.u16 	%rs516, %rs78;
	@%p72 bra 	$L__BB61_116;
	mov.b32 	%r1045, -4;
	@%p27 bra 	$L__BB61_97;
	mov.u32 	%r764, %tid.x;
	mov.u32 	%r765, _ZZ16sw_kernel_affineILi32ELi960EEvPKhiPiS1_S2_iS2_iiE17s_query_seq_sdata;
	mad.lo.s32 	%r766, %r764, 30, %r765;
	ld.shared.u8 	%r767, [%r766+23];
	add.s32 	%r768, %r26, %r767;
	mov.u32 	%r769, _ZZ16sw_kernel_affineILi32ELi960EEvPKhiPiS1_S2_iS2_iiE17s_blosum62_matrix;
	add.s32 	%r770, %r769, %r768;
	ld.shared.s8 	%r1045, [%r770];
$L__BB61_97:
	ld.param.u32 	%r1008, [_Z16sw_kernel_affineILi32ELi960EEvPKhiPiS1_S2_iS2_ii_param_8];
	ld.param.u32 	%r977, [_Z16sw_kernel_affineILi32ELi960EEvPKhiPiS1_S2_iS2_ii_param_7];
	setp.eq.s32 	%p74, %r21, 24;
	max.s16 	%rs341, %rs49, %rs79;
	max.s16 	%rs342, %rs19, %rs341;
	cvt.s32.s16 	%r771, %rs342;
	add.s32 	%r772, %r1045, %r771;
	max.s32 	%r773, %r772, 0;
	cvt.u16.u32 	%rs456, %r773;
	sub.s32 	%r774, %r138, %r977;
	sub.s32 	%r775, %r139, %r1008;
	max.s32 	%r776, %r774, %r775;
	max.s32 	%r777, %r776, 0;
	cvt.u16.u32 	%rs486, %r777;
	cvt.s32.s16 	%r778, %rs18;
	sub.s32 	%r779, %r778, %r977;
	cvt.s32.s16 	%r780, %rs78;
	sub.s32 	%r781, %r780, %r1008;
	max.s32 	%r782, %r779, %r781;
	max.s32 	%r783, %r782, 0;
	cvt.u16.u32 	%rs516, %r783;
	cvt.s32.s16 	%r143, %r773;
	cvt.s32.s16 	%r144, %r777;
	cvt.s32.s16 	%r784, %r783;
	max.s32 	%r785, %r144, %r784;
	max.s32 	%r786, %r143, %r785;
	max.s32 	%r1052, %r1052, %r786;
	mov.u16 	%rs451, %rs13;
	mov.u16 	%rs452, %rs14;
	mov.u16 	%rs453, %rs15;
	mov.u16 	%rs454, %rs16;
	mov.u16 	%rs455, %rs17;
	mov.u16 	%rs481, %rs43;
	mov.u16 	%rs482, %rs44;
	mov.u16 	%rs483, %rs45;
	mov.u16 	%rs484, %rs46;
	mov.u16 	%rs485, %rs47;
	mov.u16 	%rs509, %rs11;
	mov.u16 	%rs511, %rs73;
	mov.u16 	%rs512, %rs74;
	mov.u16 	%rs513, %rs75;
	mov.u16 	%rs514, %rs76;
	mov.u16 	%rs515, %rs77;
	@%p74 bra 	$L__BB61_116;
	mov.b32 	%r1046, -4;
	@%p27 bra 	$L__BB61_100;
	mov.u32 	%r788, %tid.x;
	mov.u32 	%r789, _ZZ16sw_kernel_affineILi32ELi960EEvPKhiPiS1_S2_iS2_iiE17s_query_seq_sdata;
	mad.lo.s32 	%r790, %r788, 30, %r789;
	ld.shared.u8 	%r791, [%r790+24];
	add.s32 	%r792, %r26, %r791;
	mov.u32 	%r793, _ZZ16sw_kernel_affineILi32ELi960EEvPKhiPiS1_S2_iS2_iiE17s_blosum62_matrix;
	add.s32 	%r794, %r793, %r792;
	ld.shared.s8 	%r1046, [%r794];
$L__BB61_100:
	ld.param.u32 	%r1009, [_Z16sw_kernel_affineILi32ELi960EEvPKhiPiS1_S2_iS2_ii_param_8];
	ld.param.u32 	%r978, [_Z16sw_kernel_affineILi32ELi960EEvPKhiPiS1_S2_iS2_ii_param_7];
	setp.eq.s32 	%p76, %r21, 25;
	max.s16 	%rs343, %rs48, %rs78;
	max.s16 	%rs344, %rs18, %rs343;
	cvt.s32.s16 	%r795, %rs344;
	add.s32 	%r796, %r1046, %r795;
	max.s32 	%r797, %r796, 0;
	cvt.u16.u32 	%rs455, %r797;
	sub.s32 	%r798, %r143, %r978;
	sub.s32 	%r799, %r144, %r1009;
	max.s32 	%r800, %r798, %r799;
	max.s32 	%r801, %r800, 0;
	cvt.u16.u32 	%rs485, %r801;
	cvt.s32.s16 	%r802, %rs17;
	sub.s32 	%r803, %r802, %r978;
	cvt.s32.s16 	%r804, %rs77;
	sub.s32 	%r805, %r804, %r1009;
	max.s32 	%r806, %r803, %r805;
	max.s32 	%r807, %r806, 0;
	cvt.u16.u32 	%rs515, %r807;
	cvt.s32.s16 	%r148, %r797;
	cvt.s32.s16 	%r149, %r801;
	cvt.s32.s16 	%r808, %r807;
	max.s32 	%r809, %r149, %r808;
	max.s32 	%r810, %r148, %r809;
	max.s32 	%r1052, %r1052, %r810;
	mov.u16 	%rs451, %rs13;
	mov.u16 	%rs452, %rs14;
	mov.u16 	%rs453, %rs15;
	mov.u16 	%rs454, %rs16;
	mov.u16 	%rs481, %rs43;
	mov.u16 	%rs482, %rs44;
	mov.u16 	%rs483, %rs45;
	mov.u16 	%rs484, %rs46;
	mov.u16 	%rs509, %rs11;
	mov.u16 	%rs511, %rs73;
	mov.u16 	%rs512, %rs74;
	mov.u16 	%rs513, %rs75;
	mov.u16 	%rs514, %rs76;
	@%p76 bra 	$L__BB61_116;
	mov.b32 	%r1047, -4;
	@%p27 bra 	$L__BB61_103;
	mov.u32 	%r812, %tid.x;
	mov.u32 	%r813, _ZZ16sw_kernel_affineILi32ELi960EEvPKhiPiS1_S2_iS2_iiE17s_query_seq_sdata;
	mad.lo.s32 	%r814, %r812, 30, %r813;
	ld.shared.u8 	%r815, [%r814+25];
	add.s32 	%r816, %r26, %r815;
	mov.u32 	%r817, _ZZ16sw_kernel_affineILi32ELi960EEvPKhiPiS1_S2_iS2_iiE17s_blosum62_matrix;
	add.s32 	%r818, %r817, %r816;
	ld.shared.s8 	%r1047, [%r818];
$L__BB61_103:
	ld.param.u32 	%r1010, [_Z16sw_kernel_affineILi32ELi960EEvPKhiPiS1_S2_iS2_ii_param_8];
	ld.param.u32 	%r979, [_Z16sw_kernel_affineILi32ELi960EEvPKhiPiS1_S2_iS2_ii_param_7];
	setp.eq.s32 	%p78, %r21, 26;
	max.s16 	%rs345, %rs47, %rs77;
	max.s16 	%rs346, %rs17, %rs345;
	cvt.s32.s16 	%r819, %rs346;
	add.s32 	%r820, %r1047, %r819;
	max.s32 	%r821, %r820, 0;
	cvt.u16.u32 	%rs454, %r821;
	sub.s32 	%r822, %r148, %r979;
	sub.s32 	%r823, %r149, %r1010;
	max.s32 	%r824, %r822, %r823;
	max.s32 	%r825, %r824, 0;
	cvt.u16.u32 	%rs484, %r825;
	cvt.s32.s16 	%r826, %rs16;
	sub.s32 	%r827, %r826, %r979;
	cvt.s32.s16 	%r828, %rs76;
	sub.s32 	%r829, %r828, %r1010;
	max.s32 	%r830, %r827, %r829;
	max.s32 	%r831, %r830, 0;
	cvt.u16.u32 	%rs514, %r831;
	cvt.s32.s16 	%r153, %r821;
	cvt.s32.s16 	%r154, %r825;
	cvt.s32.s16 	%r832, %r831;
	max.s32 	%r833, %r154, %r832;
	max.s32 	%r834, %r153, %r833;
	max.s32 	%r1052, %r1052, %r834;
	mov.u16 	%rs451, %rs13;
	mov.u16 	%rs452, %rs14;
	mov.u16 	%rs453, %rs15;
	mov.u16 	%rs481, %rs43;
	mov.u16 	%rs482, %rs44;
	mov.u16 	%rs483, %rs45;
	mov.u16 	%rs509, %rs11;
	mov.u16 	%rs511, %rs73;
	mov.u16 	%rs512, %rs74;
	mov.u16 	%rs513, %rs75;
	@%p78 bra 	$L__BB61_116;
	mov.b32 	%r1048, -4;
	@%p27 bra 	$L__BB61_106;
	mov.u32 	%r836, %tid.x;
	mov.u32 	%r837, _ZZ16sw_kernel_affineILi32ELi960EEvPKhiPiS1_S2_iS2_iiE17s_query_seq_sdata;
	mad.lo.s32 	%r838, %r836, 30, %r837;
	ld.shared.u8 	%r839, [%r838+26];
	add.s32 	%r840, %r26, %r839;
	mov.u32 	%r841, _ZZ16sw_kernel_affineILi32ELi960EEvPKhiPiS1_S2_iS2_iiE17s_blosum62_matrix;
	add.s32 	%r842, %r841, %r840;
	ld.shared.s8 	%r1048, [%r842];
$L__BB61_106:
	ld.param.u32 	%r1011, [_Z16sw_kernel_affineILi32ELi960EEvPKhiPiS1_S2_iS2_ii_param_8];
	ld.param.u32 	%r980, [_Z16sw_kernel_affineILi32ELi960EEvPKhiPiS1_S2_iS2_ii_param_7];
	setp.eq.s32 	%p80, %r21, 27;
	max.s16 	%rs347, %rs46, %rs76;
	max.s16 	%rs348, %rs16, %rs347;
	cvt.s32.s16 	%r843, %rs348;
	add.s32 	%r844, %r1048, %r843;
	max.s32 	%r845, %r844, 0;
	cvt.u16.u32 	%rs453, %r845;
	sub.s32 	%r846, %r153, %r980;
	sub.s32 	%r847, %r154, %r1011;
	max.s32 	%r848, %r846, %r847;
	max.s32 	%r849, %r848, 0;
	cvt.u16.u32 	%rs483, %r849;
	cvt.s32.s16 	%r850, %rs15;
	sub.s32 	%r851, %r850, %r980;
	cvt.s32.s16 	%r852, %rs75;
	sub.s32 	%r853, %r852, %r1011;
	max.s32 	%r854, %r851, %r853;
	max.s32 	%r855, %r854, 0;
	cvt.u16.u32 	%rs513, %r855;
	cvt.s32.s16 	%r158, %r845;
	cvt.s32.s16 	%r159, %r849;
	cvt.s32.s16 	%r856, %r855;
	max.s32 	%r857, %r159, %r856;
	max.s32 	%r858, %r158, %r857;
	max.s32 	%r1052, %r1052, %r858;
	mov.u16 	%rs451, %rs13;
	mov.u16 	%rs452, %rs14;
	mov.u16 	%rs481, %rs43;
	mov.u16 	%rs482, %rs44;
	mov.u16 	%rs509, %rs11;
	mov.u16 	%rs511, %rs73;
	mov.u16 	%rs512, %rs74;
	@%p80 bra 	$L__BB61_116;
	mov.b32 	%r1049, -4;
	@%p27 bra 	$L__BB61_109;
	mov.u32 	%r860, %tid.x;
	mov.u32 	%r861, _ZZ16sw_kernel_affineILi32ELi960EEvPKhiPiS1_S2_iS2_iiE17s_query_seq_sdata;
	mad.lo.s32 	%r862, %r860, 30, %r861;
	ld.shared.u8 	%r863, [%r862+27];
	add.s32 	%r864, %r26, %r863;
	mov.u32 	%r865, _ZZ16sw_kernel_affineILi32ELi960EEvPKhiPiS1_S2_iS2_iiE17s_blosum62_matrix;
	add.s32 	%r866, %r865, %r864;
	ld.shared.s8 	%r1049, [%r866];
$L__BB61_109:
	ld.param.u32 	%r1012, [_Z16sw_kernel_affineILi32ELi960EEvPKhiPiS1_S2_iS2_ii_param_8];
	ld.param.u32 	%r981, [_Z16sw_kernel_affineILi32ELi960EEvPKhiPiS1_S2_iS2_ii_param_7];
	setp.eq.s32 	%p82, %r21, 28;
	max.s16 	%rs349, %rs45, %rs75;
	max.s16 	%rs350, %rs15, %rs349;
	cvt.s32.s16 	%r867, %rs350;
	add.s32 	%r868, %r1049, %r867;
	max.s32 	%r869, %r868, 0;
	cvt.u16.u32 	%rs452, %r869;
	sub.s32 	%r870, %r158, %r981;
	sub.s32 	%r871, %r159, %r1012;
	max.s32 	%r872, %r870, %r871;
	max.s32 	%r873, %r872, 0;
	cvt.u16.u32 	%rs482, %r873;
	cvt.s32.s16 	%r874, %rs14;
	sub.s32 	%r875, %r874, %r981;
	cvt.s32.s16 	%r876, %rs74;
	sub.s32 	%r877, %r876, %r1012;
	max.s32 	%r878, %r875, %r877;
	max.s32 	%r879, %r878, 0;
	cvt.u16.u32 	%rs512, %r879;
	cvt.s32.s16 	%r163, %r869;
	cvt.s32.s16 	%r164, %r873;
	cvt.s32.s16 	%r880, %r879;
	max.s32 	%r881, %r164, %r880;
	max.s32 	%r882, %r163, %r881;
	max.s32 	%r1052, %r1052, %r882;
	mov.u16 	%rs451, %rs13;
	mov.u16 	%rs481, %rs43;
	mov.u16 	%rs509, %rs11;
	mov.u16 	%rs511, %rs73;
	@%p82 bra 	$L__BB61_116;
	mov.b32 	%r1050, -4;
	@%p27 bra 	$L__BB61_112;
	mov.u32 	%r884, %tid.x;
	mov.u32 	%r885, _ZZ16sw_kernel_affineILi32ELi960EEvPKhiPiS1_S2_iS2_iiE17s_query_seq_sdata;
	mad.lo.s32 	%r886, %r884, 30, %r885;
	ld.shared.u8 	%r887, [%r886+28];
	add.s32 	%r888, %r26, %r887;
	mov.u32 	%r889, _ZZ16sw_kernel_affineILi32ELi960EEvPKhiPiS1_S2_iS2_iiE17s_blosum62_matrix;
	add.s32 	%r890, %r889, %r888;
	ld.shared.s8 	%r1050, [%r890];
$L__BB61_112:
	ld.param.u32 	%r1013, [_Z16sw_kernel_affineILi32ELi960EEvPKhiPiS1_S2_iS2_ii_param_8];
	ld.param.u32 	%r982, [_Z16sw_kernel_affineILi32ELi960EEvPKhiPiS1_S2_iS2_ii_param_7];
	setp.eq.s32 	%p84, %r21, 29;
	max.s16 	%rs351, %rs44, %rs74;
	max.s16 	%rs352, %rs14, %rs351;
	cvt.s32.s16 	%r891, %rs352;
	add.s32 	%r892, %r1050, %r891;
	max.s32 	%r893, %r892, 0;
	cvt.u16.u32 	%rs451, %r893;
	sub.s32 	%r894, %r163, %r982;
	sub.s32 	%r895, %r164, %r1013;
	max.s32 	%r896, %r894, %r895;
	max.s32 	%r897, %r896, 0;
	cvt.u16.u32 	%rs481, %r897;
	cvt.s32.s16 	%r898, %rs13;
	sub.s32 	%r899, %r898, %r982;
	cvt.s32.s16 	%r900, %rs73;
	sub.s32 	%r901, %r900, %r1013;
	max.s32 	%r902, %r899, %r901;
	max.s32 	%r903, %r902, 0;
	cvt.u16.u32 	%rs511, %r903;
	cvt.s32.s16 	%r168, %r893;
	cvt.s32.s16 	%r169, %r897;
	cvt.s32.s16 	%r904, %r903;
	max.s32 	%r905, %r169, %r904;
	max.s32 	%r906, %r168, %r905;
	max.s32 	%r1052, %r1052, %r906;
	mov.u16 	%rs509, %rs11;
	@%p84 bra 	$L__BB61_116;
	mov.b32 	%r1051, -4;
	@%p27 bra 	$L__BB61_115;
	mov.u32 	%r908, %tid.x;
	mov.u32 	%r909, _ZZ16sw_kernel_affineILi32ELi960EEvPKhiPiS1_S2_iS2_iiE17s_query_seq_sdata;
	mad.lo.s32 	%r910, %r908, 30, %r909;
	ld.shared.u8 	%r911, [%r910+29];
	add.s32 	%r912, %r26, %r911;
	mov.u32 	%r913, _ZZ16sw_kernel_affineILi32ELi960EEvPKhiPiS1_S2_iS2_iiE17s_blosum62_matrix;
	add.s32 	%r914, %r913, %r912;
	ld.shared.s8 	%r1051, [%r914];
$L__BB61_115:
	ld.param.u32 	%r1014, [_Z16sw_kernel_affineILi32ELi960EEvPKhiPiS1_S2_iS2_ii_param_8];
	ld.param.u32 	%r983, [_Z16sw_kernel_affineILi32ELi960EEvPKhiPiS1_S2_iS2_ii_param_7];
	max.s16 	%rs353, %rs43, %rs73;
	max.s16 	%rs354, %rs13, %rs353;
	cvt.s32.s16 	%r915, %rs354;
	add.s32 	%r916, %r1051, %r915;
	max.s32 	%r917, %r916, 0;
	cvt.u16.u32 	%rs192, %r917;
	sub.s32 	%r918, %r168, %r983;
	sub.s32 	%r919, %r169, %r1014;
	max.s32 	%r920, %r918, %r919;
	max.s32 	%r921, %r920, 0;
	cvt.u16.u32 	%rs480, %r921;
	cvt.s32.s16 	%r922, %rs450;
	sub.s32 	%r923, %r922, %r983;
	cvt.s32.s16 	%r924, %rs510;
	sub.s32 	%r925, %r924, %r1014;
	max.s32 	%r926, %r923, %r925;
	max.s32 	%r927, %r926, 0;
	cvt.u16.u32 	%rs510, %r927;
	cvt.s32.s16 	%r928, %r917;
	cvt.s32.s16 	%r929, %r921;
	cvt.s32.s16 	%r930, %r927;
	max.s32 	%r931, %r929, %r930;
	max.s32 	%r932, %r928, %r931;
	max.s32 	%r1052, %r1052, %r932;
	mov.u16 	%rs450, %rs192;
	mov.u16 	%rs509, %rs11;
$L__BB61_116:
	add.s32 	%r1020, %r1020, 1;
	add.s64 	%rd46, %rd46, 1;
	setp.ne.s32 	%p86, %r1020, -1;
	@%p86 bra 	$L__BB61_25;
$L__BB61_117:
	mov.u32 	%r177, %tid.x;
	shl.b32 	%r933, %r177, 2;
	mov.u32 	%r934, _ZZ16sw_kernel_affineILi32ELi960EEvPKhiPiS1_S2_iS2_iiE17s_reduction_array;
	add.s32 	%r178, %r934, %r933;
	st.shared.u32 	[%r178], %r1052;
	bar.warp.sync 	-1;
	setp.gt.u32 	%p87, %r177, 15;
	@%p87 bra 	$L__BB61_119;
	ld.shared.u32 	%r935, [%r178];
	ld.shared.u32 	%r936, [%r178+64];
	max.s32 	%r937, %r935, %r936;
	st.shared.u32 	[%r178], %r937;
$L__BB61_119:
	bar.warp.sync 	-1;
	setp.gt.u32 	%p88, %r177, 7;
	@%p88 bra 	$L__BB61_121;
	ld.shared.u32 	%r938, [%r178];
	ld.shared.u32 	%r939, [%r178+32];
	max.s32 	%r940, %r938, %r939;
	st.shared.u32 	[%r178], %r940;
$L__BB61_121:
	bar.warp.sync 	-1;
	setp.gt.u32 	%p89, %r177, 3;
	@%p89 bra 	$L__BB61_123;
	ld.shared.u32 	%r941, [%r178];
	ld.shared.u32 	%r942, [%r178+16];
	max.s32 	%r943, %r941, %r942;
	st.shared.u32 	[%r178], %r943;
$L__BB61_123:
	bar.warp.sync 	-1;
	setp.gt.u32 	%p90, %r177, 1;
	@%p90 bra 	$L__BB61_125;
	ld.shared.u32 	%r944, [%r178];
	ld.shared.u32 	%r945, [%r178+8];
	max.s32 	%r946, %r944, %r945;
	st.shared.u32 	[%r178], %r946;
$L__BB61_125:
	bar.warp.sync 	-1;
	setp.ne.s32 	%p91, %r177, 0;
	@%p91 bra 	$L__BB61_127;
	ld.shared.u32 	%r947, [%r178];
	ld.shared.u32 	%r948, [_ZZ16sw_kernel_affineILi32ELi960EEvPKhiPiS1_S2_iS2_iiE17s_reduction_array+4];
	max.s32 	%r949, %r947, %r948;
	st.shared.u32 	[%r178], %r949;
$L__BB61_127:
	setp.ne.s32 	%p92, %r177, 0;
	bar.warp.sync 	-1;
	@%p92 bra 	$L__BB61_129;
	ld.param.u64 	%rd42, [_Z16sw_kernel_affineILi32ELi960EEvPKhiPiS1_S2_iS2_ii_param_6];
	mov.u32 	%r950, %ctaid.x;
	ld.shared.u32 	%r951, [_ZZ16sw_kernel_affineILi32ELi960EEvPKhiPiS1_S2_iS2_iiE17s_reduction_array];
	cvta.to.global.u64 	%rd37, %rd42;
	mul.wide.u32 	%rd38, %r950, 4;
	add.s64 	%rd39, %rd37, %rd38;
	st.global.u32 	[%rd39], %r951;
$L__BB61_129:
	bar.sync 	0;
$L__BB61_130:
	ret;

}
	// .globl	_Z16sw_kernel_affineILi32ELi992EEvPKhiPiS1_S2_iS2_ii
.visible .entry _Z16sw_kernel_affineILi32ELi992EEvPKhiPiS1_S2_iS2_ii(
	.param .u64 .ptr .align 1 _Z16sw_kernel_affineILi32ELi992EEvPKhiPiS1_S2_iS2_ii_param_0,
	.param .u32 _Z16sw_kernel_affineILi32ELi992EEvPKhiPiS1_S2_iS2_ii_param_1,
	.param .u64 .ptr .align 1 _Z16sw_kernel_affineILi32ELi992EEvPKhiPiS1_S2_iS2_ii_param_2,
	.param .u64 .ptr .align 1 _Z16sw_kernel_affineILi32ELi992EEvPKhiPiS1_S2_iS2_ii_param_3,
	.param .u64 .ptr .align 1 _Z16sw_kernel_affineILi32ELi992EEvPKhiPiS1_S2_iS2_ii_param_4,
	.param .u32 _Z16sw_kernel_affineILi32ELi992EEvPKhiPiS1_S2_iS2_ii_param_5,
	.param .u64 .ptr .align 1 _Z16sw_kernel_affineILi32ELi992EEvPKhiPiS1_S2_iS2_ii_param_6,
	.param .u32 _Z16sw_kernel_affineILi32ELi992EEvPKhiPiS1_S2_iS2_ii_param_7,
	.param .u32 _Z16sw_kernel_affineILi32ELi992EEvPKhiPiS1_S2_iS2_ii_param_8
)
{
	.reg .pred 	%p<95>;
	.reg .b16 	%rs<557>;
	.reg .b32 	%r<1086>;
	.reg .b64 	%rd<47>;
	// demoted variable
	.shared .align 1 .b8 _ZZ16sw_kernel_affineILi32ELi992EEvPKhiPiS1_S2_iS2_iiE17s_blosum62_matrix[400];
	// demoted variable
	.shared .align 1 .b8 _ZZ16sw_kernel_affineILi32ELi992EEvPKhiPiS1_S2_iS2_iiE17s_query_seq_sdata[992];
	// demoted variable
	.shared .align 4 .b8 _ZZ16sw_kernel_affineILi32ELi992EEvPKhiPiS1_S2_iS2_iiE17s_reduction_array[128];
	ld.param.u64 	%rd19, [_Z16sw_kernel_affineILi32ELi992EEvPKhiPiS1_S2_iS2_ii_param_0];
	ld.param.u32 	%r184, [_Z16sw_kernel_affineILi32ELi992EEvPKhiPiS1_S2_iS2_ii_param_1];
	ld.param.u64 	%rd15, [_Z16sw_kernel_affineILi32ELi992EEvPKhiPiS1_S2_iS2_ii_param_2];
	ld.param.u64 	%rd16, [_Z16sw_kernel_affineILi32ELi992EEvPKhiPiS1_S2_iS2_ii_param_3];
	ld.param.u64 	%rd17, [_Z16sw_kernel_affineILi32ELi992EEvPKhiPiS1_S2_iS2_ii_param_4];
	ld.param.u32 	%r187, [_Z16sw_kernel_affineILi32ELi992EEvPKhiPiS1_S2_iS2_ii_param_5];
	ld.param.u64 	%rd18, [_Z16sw_kernel_affineILi32ELi992EEvPKhiPiS1_S2_iS2_ii_param_6];
	cvta.to.global.u64 	%rd1, %rd19;
	cvta.to.global.u64 	%rd2, %rd18;
	mov.u32 	%r1, %ctaid.x;
	setp.ge.s32 	%p1, %r1, %r187;
	@%p1 bra 	$L__BB62_133;
	cvta.to.global.u64 	%rd20, %rd15;
	cvta.to.global.u64 	%rd21, %rd17;
	mul.wide.u32 	%rd22, %r1, 4;
	add.s64 	%rd23, %rd20, %rd22;
	ld.global.u32 	%r188, [%rd23];
	mul.wide.s32 	%rd24, %r188, 4;
	add.s64 	%rd25, %rd21, %rd24;
	ld.global.u32 	%r189, [%rd25+-4];
	ld.global.u32 	%r190, [%rd25];
	not.b32 	%r191, %r189;
	add.s32 	%r4, %r190, %r191;
	setp.ne.s32 	%p2, %r184, 0;
	setp.ne.s32 	%p3, %r4, 0;
	and.pred  	%p4, %p2, %p3;
	setp.lt.s32 	%p5, %r184, 993;
	and.pred  	%p6, %p5, %p4;
	setp.le.s32 	%p7, %r189, %r190;
	and.pred  	%p8, %p6, %p7;
	@%p8 bra 	$L__BB62_3;
	add.s64 	%rd41, %rd2, %rd22;
	mov.b32 	%r981, -1;
	st.global.u32 	[%rd41], %r981;
	bra.uni 	$L__BB62_133;
$L__BB62_3:
	mov.u32 	%r5, %tid.x;
	setp.gt.u32 	%p9, %r5, 399;
	@%p9 bra 	$L__BB62_6;
	cvt.u64.u32 	%rd26, %r5;
	mov.u64 	%rd27, blosum62_matrix_cuda_global;
	add.s64 	%rd44, %rd27, %rd26;
	mov.u32 	%r192, _ZZ16sw_kernel_affineILi32ELi992EEvPKhiPiS1_S2_iS2_iiE17s_blosum62_matrix;
	mov.u32 	%r1049, %r5;
$L__BB62_5:
	ld.global.u8 	%rs294, [%rd44];
	add.s32 	%r193, %r192, %r1049;
	st.shared.u8 	[%r193], %rs294;
	add.s32 	%r15, %r1049, 32;
	add.s64 	%rd44, %rd44, 32;
	setp.lt.u32 	%p10, %r1049, 368;
	mov.u32 	%r1049, %r15;
	@%p10 bra 	$L__BB62_5;
$L__BB62_6:
	setp.gt.u32 	%p11, %r5, 991;
	@%p11 bra 	$L__BB62_23;
	max.u32 	%r194, %r5, 960;
	sub.s32 	%r195, %r194, %r5;
	add.s32 	%r6, %r195, 31;
	and.b32  	%r196, %r6, 96;
	setp.eq.s32 	%p12, %r196, 96;
	mov.u32 	%r1048, %r5;
	@%p12 bra 	$L__BB62_12;
	cvt.u64.u32 	%rd28, %r5;
	add.s64 	%rd43, %rd1, %rd28;
	shr.u32 	%r197, %r6, 5;
	add.s32 	%r198, %r197, 1;
	and.b32  	%r199, %r198, 3;
	neg.s32 	%r1046, %r199;
	mov.u32 	%r200, _ZZ16sw_kernel_affineILi32ELi992EEvPKhiPiS1_S2_iS2_iiE17s_query_seq_sdata;
	mov.u32 	%r1048, %r5;
$L__BB62_9:
	.pragma "nounroll";
	setp.ge.s32 	%p13, %r1048, %r184;
	mov.b16 	%rs366, 0;
	@%p13 bra 	$L__BB62_11;
	ld.global.u8 	%rs366, [%rd43];
$L__BB62_11:
	add.s32 	%r201, %r200, %r1048;
	st.shared.u8 	[%r201], %rs366;
	add.s32 	%r1048, %r1048, 32;
	add.s64 	%rd43, %rd43, 32;
	add.s32 	%r1046, %r1046, 1;
	setp.ne.s32 	%p14, %r1046, 0;
	@%p14 bra 	$L__BB62_9;
$L__BB62_12:
	setp.lt.u32 	%p15, %r6, 96;
	@%p15 bra 	$L__BB62_23;
	add.s32 	%r1050, %r1048, 64;
	cvt.u64.u32 	%rd29, %r1048;
	add.s64 	%rd30, %rd29, %rd1;
	add.s64 	%rd45, %rd30, 64;
	mov.u32 	%r202, _ZZ16sw_kernel_affineILi32ELi992EEvPKhiPiS1_S2_iS2_iiE17s_query_seq_sdata;
$L__BB62_14:
	add.s32 	%r17, %r1050, -64;
	setp.ge.s32 	%p16, %r17, %r184;
	mov.b16 	%rs367, 0;
	@%p16 bra 	$L__BB62_16;
	ld.global.u8 	%rs367, [%rd45+-64];
$L__BB62_16:
	add.s32 	%r203, %r202, %r1050;
	add.s32 	%r18, %r203, 96;
	st.shared.u8 	[%r203+-64], %rs367;
	add.s32 	%r204, %r17, 32;
	setp.ge.s32 	%p17, %r204, %r184;
	mov.b16 	%rs368, 0;
	@%p17 bra 	$L__BB62_18;
	ld.global.u8 	%rs368, [%rd45+-32];
$L__BB62_18:
	st.shared.u8 	[%r18+-128], %rs368;
	setp.ge.s32 	%p18, %r1050, %r184;
	mov.b16 	%rs369, 0;
	@%p18 bra 	$L__BB62_20;
	ld.global.u8 	%rs369, [%rd45];
$L__BB62_20:
	st.shared.u8 	[%r18+-96], %rs369;
	add.s32 	%r19, %r1050, 32;
	setp.ge.s32 	%p19, %r19, %r184;
	mov.b16 	%rs370, 0;
	@%p19 bra 	$L__BB62_22;
	ld.global.u8 	%rs370, [%rd45+32];
$L__BB62_22:
	st.shared.u8 	[%r18+-64], %rs370;
	add.s32 	%r1050, %r1050, 128;
	add.s64 	%rd45, %rd45, 128;
	add.s32 	%r205, %r19, -96;
	setp.lt.u32 	%p20, %r205, 864;
	@%p20 bra 	$L__BB62_14;
$L__BB62_23:
	setp.lt.s32 	%p21, %r4, 1;
	mov.b32 	%r1084, 0;
	@%p21 bra 	$L__BB62_120;
	ld.param.u32 	%r1014, [_Z16sw_kernel_affineILi32ELi992EEvPKhiPiS1_S2_iS2_ii_param_8];
	ld.param.u32 	%r982, [_Z16sw_kernel_affineILi32ELi992EEvPKhiPiS1_S2_iS2_ii_param_7];
	cvt.s64.s32 	%rd31, %r189;
	mul.lo.s32 	%r208, %r5, 31;
	max.s32 	%r209, %r184, %r208;
	sub.s32 	%r21, %r209, %r208;
	min.s32 	%r210, %r982, %r1014;
	neg.s32 	%r211, %r210;
	max.s32 	%r212, %r211, 0;
	cvt.u16.u32 	%rs11, %r212;
	cvt.s32.s16 	%r22, %r212;
	sub.s32 	%r1051, %r189, %r190;
	cvta.to.global.u64 	%rd32, %rd16;
	add.s64 	%rd33, %rd31, %rd32;
	add.s64 	%rd46, %rd33, 1;
	mov.b32 	%r1084, 0;
	mov.b16 	%rs464, 0;
	mov.u64 	%rd35, char_to_uint;
	mov.u16 	%rs465, %rs464;
	mov.u16 	%rs466, %rs464;
	mov.u16 	%rs467, %rs464;
	mov.u16 	%rs468, %rs464;
	mov.u16 	%rs469, %rs464;
	mov.u16 	%rs470, %rs464;
	mov.u16 	%rs471, %rs464;
	mov.u16 	%rs472, %rs464;
	mov.u16 	%rs473, %rs464;
	mov.u16 	%rs474, %rs464;
	mov.u16 	%rs475, %rs464;
	mov.u16 	%rs476, %rs464;
	mov.u16 	%rs477, %rs464;
	mov.u16 	%rs478, %rs464;
	mov.u16 	%rs479, %rs464;
	mov.u16 	%rs480, %rs464;
	mov.u16 	%rs481, %rs464;
	mov.u16 	%rs482, %rs464;
	mov.u16 	%rs483, %rs464;
	mov.u16 	%rs484, %rs464;
	mov.u16 	%rs485, %rs464;
	mov.u16 	%rs486, %rs464;
	mov.u16 	%rs487, %rs464;
	mov.u16 	%rs488, %rs464;
	mov.u16 	%rs489, %rs464;
	mov.u16 	%rs490, %rs464;
	mov.u16 	%rs491, %rs464;
	mov.u16 	%rs492, %rs464;
	mov.u16 	%rs493, %rs464;
	mov.u16 	%rs494, %rs464;
	mov.u16 	%rs495, %rs464;
	mov.u16 	%rs496, %rs464;
	mov.u16 	%rs497, %rs464;
	mov.u16 	%rs498, %rs464;
	mov.u16 	%rs499, %rs464;
	mov.u16 	%rs500, %rs464;
	mov.u16 	%rs501, %rs464;
	mov.u16 	%rs502, %rs464;
	mov.u16 	%rs503, %rs464;
	mov.u16 	%rs504, %rs464;
	mov.u16 	%rs505, %rs464;
	mov.u16 	%rs506, %rs464;
	mov.u16 	%rs507, %rs464;
	mov.u16 	%rs508, %rs464;
	mov.u16 	%rs509, %rs464;
	mov.u16 	%rs510, %rs464;
	mov.u16 	%rs511, %rs464;
	mov.u16 	%rs512, %rs464;
	mov.u16 	%rs513, %rs464;
	mov.u16 	%rs514, %rs464;
	mov.u16 	%rs515, %rs464;
	mov.u16 	%rs516, %rs464;
	mov.u16 	%rs517, %rs464;
	mov.u16 	%rs518, %rs464;
	mov.u16 	%rs519, %rs464;
	mov.u16 	%rs520, %rs464;
	mov.u16 	%rs521, %rs464;
	mov.u16 	%rs522, %rs464;
	mov.u16 	%rs523, %rs464;
	mov.u16 	%rs524, %rs464;
	mov.u16 	%rs525, %rs464;
	mov.u16 	%rs526, %rs464;
	mov.u16 	%rs527, %rs464;
	mov.u16 	%rs528, %rs464;
	mov.u16 	%rs529, %rs464;
	mov.u16 	%rs530, %rs464;
	mov.u16 	%rs531, %rs464;
	mov.u16 	%rs532, %rs464;
	mov.u16 	%rs533, %rs464;
	mov.u16 	%rs534, %rs464;
	mov.u16 	%rs535, %rs464;
	mov.u16 	%rs536, %rs464;
	mov.u16 	%rs537, %rs464;
	mov.u16 	%rs538, %rs464;
	mov.u16 	%rs539, %rs464;
	mov.u16 	%rs540, %rs464;
	mov.u16 	%rs541, %rs464;
	mov.u16 	%rs542, %rs464;
	mov.u16 	%rs543, %rs464;
	mov.u16 	%rs544, %rs464;
	mov.u16 	%rs545, %rs464;
	mov.u16 	%rs546, %rs464;
	mov.u16 	%rs547, %rs464;
	mov.u16 	%rs548, %rs464;
	mov.u16 	%rs549, %rs464;
	mov.u16 	%rs550, %rs464;
	mov.u16 	%rs551, %rs464;
	mov.u16 	%rs552, %rs464;
	mov.u16 	%rs553, %rs464;
	mov.u16 	%rs554, %rs464;
	mov.u16 	%rs555, %rs464;
	mov.u16 	%rs556, %rs464;
$L__BB62_25:
	mov.u16 	%rs104, %rs556;
	mov.u16 	%rs103, %rs555;
	mov.u16 	%rs102, %rs554;
	mov.u16 	%rs101, %rs553;
	mov.u16 	%rs100, %rs552;
	mov.u16 	%rs99, %rs551;
	mov.u16 	%rs98, %rs550;
	mov.u16 	%rs97, %rs549;
	mov.u16 	%rs96, %rs548;
	mov.u16 	%rs95, %rs547;
	mov.u16 	%rs94, %rs546;
	mov.u16 	%rs93, %rs545;
	mov.u16 	%rs92, %rs544;
	mov.u16 	%rs91, %rs543;
	mov.u16 	%rs90, %rs542;
	mov.u16 	%rs89, %rs541;
	mov.u16 	%rs88, %rs540;
	mov.u16 	%rs87, %rs539;
	mov.u16 	%rs86, %rs538;
	mov.u16 	%rs85, %rs537;
	mov.u16 	%rs84, %rs536;
	mov.u16 	%rs83, %rs535;
	mov.u16 	%rs82, %rs534;
	mov.u16 	%rs81, %rs533;
	mov.u16 	%rs80, %rs532;
	mov.u16 	%rs79, %rs531;
	mov.u16 	%rs78, %rs530;
	mov.u16 	%rs77, %rs529;
	mov.u16 	%rs76, %rs528;
	mov.u16 	%rs75, %rs527;
	mov.u16 	%rs73, %rs525;
	mov.u16 	%rs72, %rs524;
	mov.u16 	%rs71, %rs523;
	mov.u16 	%rs70, %rs522;
	mov.u16 	%rs69, %rs521;
	mov.u16 	%rs68, %rs520;
	mov.u16 	%rs67, %rs519;
	mov.u16 	%rs66, %rs518;
	mov.u16 	%rs65, %rs517;
	mov.u16 	%rs64, %rs516;
	mov.u16 	%rs63, %rs515;
	mov.u16 	%rs62, %rs514;
	mov.u16 	%rs61, %rs513;
	mov.u16 	%rs60, %rs512;
	mov.u16 	%rs59, %rs511;
	mov.u16 	%rs58, %rs510;
	mov.u16 	%rs57, %rs509;
	mov.u16 	%rs56, %rs508;
	mov.u16 	%rs55, %rs507;
	mov.u16 	%rs54, %rs506;
	mov.u16 	%rs53, %rs505;
	mov.u16 	%rs52, %rs504;
	mov.u16 	%rs51, %rs503;
	mov.u16 	%rs50, %rs502;
	mov.u16 	%rs49, %rs501;
	mov.u16 	%rs48, %rs500;
	mov.u16 	%rs47, %rs499;
	mov.u16 	%rs46, %rs498;
	mov.u16 	%rs45, %rs497;
	mov.u16 	%rs44, %rs496;
	mov.u16 	%rs42, %rs494;
	mov.u16 	%rs41, %rs493;
	mov.u16 	%rs40, %rs492;
	mov.u16 	%rs39, %rs491;
	mov.u16 	%rs38, %rs490;
	mov.u16 	%rs37, %rs489;
	mov.u16 	%rs36, %rs488;
	mov.u16 	%rs35, %rs487;
	mov.u16 	%rs34, %rs486;
	mov.u16 	%rs33, %rs485;
	mov.u16 	%rs32, %rs484;
	mov.u16 	%rs31, %rs483;
	mov.u16 	%rs30, %rs482;
	mov.u16 	%rs29, %rs481;
	mov.u16 	%rs28, %rs480;
	mov.u16 	%rs27, %rs479;
	mov.u16 	%rs26, %rs478;
	mov.u16 	%rs25, %rs477;
	mov.u16 	%rs24, %rs476;
	mov.u16 	%rs23, %rs475;
	mov.u16 	%rs22, %rs474;
	mov.u16 	%rs21, %rs473;
	mov.u16 	%rs20, %rs472;
	mov.u16 	%rs19, %rs471;
	mov.u16 	%rs18, %rs470;
	mov.u16 	%rs17, %rs469;
	mov.u16 	%rs16, %rs468;
	mov.u16 	%rs15, %rs467;
	mov.u16 	%rs14, %rs466;
	mov.u16 	%rs13, %rs465;
	setp.eq.s32 	%p22, %r21, 0;
	mov.u32 	%r213, %tid.x;
	setp.eq.s32 	%p23, %r213, 0;
	cvt.u32.u16 	%r214, %rs464;
	shfl.sync.up.b32	%r215|%p24, %r214, 1, 0, -1;
	cvt.u16.u32 	%rs301, %r215;
	cvt.u32.u16 	%r216, %rs495;
	shfl.sync.up.b32	%r217|%p25, %r216, 1, 0, -1;
	cvt.u16.u32 	%rs302, %r217;
	cvt.u32.u16 	%r218, %rs526;
	shfl.sync.up.b32	%r219|%p26, %r218, 1, 0, -1;
	cvt.u16.u32 	%rs303, %r219;
	selp.b16 	%rs105, 0, %rs301, %p23;
	selp.b16 	%rs106, 0, %rs302, %p23;
	selp.b16 	%rs107, 0, %rs303, %p23;
	ld.global.s8 	%rd34, [%rd46];
	add.s64 	%rd36, %rd35, %rd34;
	ld.const.u8 	%rs108, [%rd36];
	mul.wide.u16 	%r26, %rs108, 20;
	@%p22 bra 	$L__BB62_119;
	setp.gt.u16 	%p27, %rs108, 19;
	mov.b32 	%r1053, -4;
	@%p27 bra 	$L__BB62_28;
	mov.u32 	%r221, %tid.x;
	mov.u32 	%r222, _ZZ16sw_kernel_affineILi32ELi992EEvPKhiPiS1_S2_iS2_iiE17s_query_seq_sdata;
	mad.lo.s32 	%r223, %r221, 31, %r222;
	ld.shared.u8 	%r224, [%r223];
	add.s32 	%r225, %r26, %r224;
	mov.u32 	%r226, _ZZ16sw_kernel_affineILi32ELi992EEvPKhiPiS1_S2_iS2_iiE17s_blosum62_matrix;
	add.s32 	%r227, %r226, %r225;
	ld.shared.s8 	%r1053, [%r227];
$L__BB62_28:
	ld.param.u32 	%r1015, [_Z16sw_kernel_affineILi32ELi992EEvPKhiPiS1_S2_iS2_ii_param_8];
	ld.param.u32 	%r983, [_Z16sw_kernel_affineILi32ELi992EEvPKhiPiS1_S2_iS2_ii_param_7];
	setp.eq.s32 	%p28, %r21, 1;
	max.s16 	%rs304, %rs106, %rs107;
	max.s16 	%rs305, %rs105, %rs304;
	cvt.s32.s16 	%r228, %rs305;
	add.s32 	%r229, %r1053, %r228;
	max.s32 	%r230, %r229, 0;
	cvt.u16.u32 	%rs494, %r230;
	cvt.s32.s16 	%r231, %rs42;
	sub.s32 	%r232, %r231, %r983;
	cvt.s32.s16 	%r233, %rs104;
	sub.s32 	%r234, %r233, %r1015;
	max.s32 	%r235, %r232, %r234;
	max.s32 	%r236, %r235, 0;
	cvt.u16.u32 	%rs556, %r236;
	cvt.s32.s16 	%r29, %r230;
	cvt.s32.s16 	%r237, %r236;
	max.s32 	%r238, %r22, %r237;
	max.s32 	%r239, %r29, %r238;
	max.s32 	%r1084, %r1084, %r239;
	mov.u16 	%rs465, %rs13;
	mov.u16 	%rs466, %rs14;
	mov.u16 	%rs467, %rs15;
	mov.u16 	%rs468, %rs16;
	mov.u16 	%rs469, %rs17;
	mov.u16 	%rs470, %rs18;
	mov.u16 	%rs471, %rs19;
	mov.u16 	%rs472, %rs20;
	mov.u16 	%rs473, %rs21;
	mov.u16 	%rs474, %rs22;
	mov.u16 	%rs475, %rs23;
	mov.u16 	%rs476, %rs24;
	mov.u16 	%rs477, %rs25;
	mov.u16 	%rs478, %rs26;
	mov.u16 	%rs479, %rs27;
	mov.u16 	%rs480, %rs28;
	mov.u16 	%rs481, %rs29;
	mov.u16 	%rs482, %rs30;
	mov.u16 	%rs483, %rs31;
	mov.u16 	%rs484, %rs32;
	mov.u16 	%rs485, %rs33;
	mov.u16 	%rs486, %rs34;
	mov.u16 	%rs487, %rs35;
	mov.u16 	%rs488, %rs36;
	mov.u16 	%rs489, %rs37;
	mov.u16 	%rs490, %rs38;
	mov.u16 	%rs491, %rs39;
	mov.u16 	%rs492, %rs40;
	mov.u16 	%rs493, %rs41;
	mov.u16 	%rs496, %rs44;
	mov.u16 	%rs497, %rs45;
	mov.u16 	%rs498, %rs46;
	mov.u16 	%rs499, %rs47;
	mov.u16 	%rs500, %rs48;
	mov.u16 	%rs501, %rs49;
	mov.u16 	%rs502, %rs50;
	mov.u16 	%rs503, %rs51;
	mov.u16 	%rs504, %rs52;
	mov.u16 	%rs505, %rs53;
	mov.u16 	%rs506, %rs54;
	mov.u16 	%rs507, %rs55;
	mov.u16 	%rs508, %rs56;
	mov.u16 	%rs509, %rs57;
	mov.u16 	%rs510, %rs58;
	mov.u16 	%rs511, %rs59;
	mov.u16 	%rs512, %rs60;
	mov.u16 	%rs513, %rs61;
	mov.u16 	%rs514, %rs62;
	mov.u16 	%rs515, %rs63;
	mov.u16 	%rs516, %rs64;
	mov.u16 	%rs517, %rs65;
	mov.u16 	%rs518, %rs66;
	mov.u16 	%rs519, %rs67;
	mov.u16 	%rs520, %rs68;
	mov.u16 	%rs521, %rs69;
	mov.u16 	%rs522, %rs70;
	mov.u16 	%rs523, %rs71;
	mov.u16 	%rs524, %rs72;
	mov.u16 	%rs525, %rs11;
	mov.u16 	%rs527, %rs75;
	mov.u16 	%rs528, %rs76;
	mov.u16 	%rs529, %rs77;
	mov.u16 	%rs530, %rs78;
	mov.u16 	%rs531, %rs79;
	mov.u16 	%rs532, %rs80;
	mov.u16 	%rs533, %rs81;
	mov.u16 	%rs534, %rs82;
	mov.u16 	%rs535, %rs83;
	mov.u16 	%rs536, %rs84;
	mov.u16 	%rs537, %rs85;
	mov.u16 	%rs538, %rs86;
	mov.u16 	%rs539, %rs87;
	mov.u16 	%rs540, %rs88;
	mov.u16 	%rs541, %rs89;
	mov.u16 	%rs542, %rs90;
	mov.u16 	%rs543, %rs91;
	mov.u16 	%rs544, %rs92;
	mov.u16 	%rs545, %rs93;
	mov.u16 	%rs546, %rs94;
	mov.u16 	%rs547, %rs95;
	mov.u16 	%rs548, %rs96;
	mov.u16 	%rs549, %rs97;
	mov.u16 	%rs550, %rs98;
	mov.u16 	%rs551, %rs99;
	mov.u16 	%rs552, %rs100;
	mov.u16 	%rs553, %rs101;
	mov.u16 	%rs554, %rs102;
	mov.u16 	%rs555, %rs103;
	@%p28 bra 	$L__BB62_119;
	mov.b32 	%r1054, -4;
	@%p27 bra 	$L__BB62_31;
	mov.u32 	%r241, %tid.x;
	mov.u32 	%r242, _ZZ16sw_kernel_affineILi32ELi992EEvPKhiPiS1_S2_iS2_iiE17s_query_seq_sdata;
	mad.lo.s32 	%r243, %r241, 31, %r242;
	ld.shared.u8 	%r244, [%r243+1];
	add.s32 	%r245, %r26, %r244;
	mov.u32 	%r246, _ZZ16sw_kernel_affineILi32ELi992EEvPKhiPiS1_S2_iS2_iiE17s_blosum62_matrix;
	add.s32 	%r247, %r246, %r245;
	ld.shared.s8 	%r1054, [%r247];
$L__BB62_31:
	ld.param.u32 	%r1016, [_Z16sw_kernel_affineILi32ELi992EEvPKhiPiS1_S2_iS2_ii_param_8];
	ld.param.u32 	%r984, [_Z16sw_kernel_affineILi32ELi992EEvPKhiPiS1_S2_iS2_ii_param_7];
	setp.eq.s32 	%p30, %r21, 2;
	max.s16 	%rs306, %rs73, %rs104;
	max.s16 	%rs307, %rs42, %rs306;
	cvt.s32.s16 	%r248, %rs307;
	add.s32 	%r249, %r1054, %r248;
	max.s32 	%r250, %r249, 0;
	cvt.u16.u32 	%rs493, %r250;
	sub.s32 	%r251, %r29, %r984;
	sub.s32 	%r252, %r22, %r1016;
	max.s32 	%r253, %r251, %r252;
	max.s32 	%r254, %r253, 0;
	cvt.u16.u32 	%rs524, %r254;
	cvt.s32.s16 	%r255, %rs41;
	sub.s32 	%r256, %r255, %r984;
	cvt.s32.s16 	%r257, %rs103;
	sub.s32 	%r258, %r257, %r1016;
	max.s32 	%r259, %r256, %r258;
	max.s32 	%r260, %r259, 0;
	cvt.u16.u32 	%rs555, %r260;
	cvt.s32.s16 	%r33, %r250;
	cvt.s32.s16 	%r34, %r254;
	cvt.s32.s16 	%r261, %r260;
	max.s32 	%r262, %r34, %r261;
	max.s32 	%r263, %r33, %r262;
	max.s32 	%r1084, %r1084, %r263;
	mov.u16 	%rs465, %rs13;
	mov.u16 	%rs466, %rs14;
	mov.u16 	%rs467, %rs15;
	mov.u16 	%rs468, %rs16;
	mov.u16 	%rs469, %rs17;
	mov.u16 	%rs470, %rs18;
	mov.u16 	%rs471, %rs19;
	mov.u16 	%rs472, %rs20;
	mov.u16 	%rs473, %rs21;
	mov.u16 	%rs474, %rs22;
	mov.u16 	%rs475, %rs23;
	mov.u16 	%rs476, %rs24;
	mov.u16 	%rs477, %rs25;
	mov.u16 	%rs478, %rs26;
	mov.u16 	%rs479, %rs27;
	mov.u16 	%rs480, %rs28;
	mov.u16 	%rs481, %rs29;
	mov.u16 	%rs482, %rs30;
	mov.u16 	%rs483, %rs31;
	mov.u16 	%rs484, %rs32;
	mov.u16 	%rs485, %rs33;
	mov.u16 	%rs486, %rs34;
	mov.u16 	%rs487, %rs35;
	mov.u16 	%rs488, %rs36;
	mov.u16 	%rs489, %rs37;
	mov.u16 	%rs490, %rs38;
	mov.u16 	%rs491, %rs39;
	mov.u16 	%rs492, %rs40;
	mov.u16 	%rs496, %rs44;
	mov.u16 	%rs497, %rs45;
	mov.u16 	%rs498, %rs46;
	mov.u16 	%rs499, %rs47;
	mov.u16 	%rs500, %rs48;
	mov.u16 	%rs501, %rs49;
	mov.u16 	%rs502, %rs50;
	mov.u16 	%rs503, %rs51;
	mov.u16 	%rs504, %rs52;
	mov.u16 	%rs505, %rs53;
	mov.u16 	%rs506, %rs54;
	mov.u16 	%rs507, %rs55;
	mov.u16 	%rs508, %rs56;
	mov.u16 	%rs509, %rs57;
	mov.u16 	%rs510, %rs58;
	mov.u16 	%rs511, %rs59;
	mov.u16 	%rs512, %rs60;
	mov.u16 	%rs513, %rs61;
	mov.u16 	%rs514, %rs62;
	mov.u16 	%rs515, %rs63;
	mov.u16 	%rs516, %rs64;
	mov.u16 	%rs517, %rs65;
	mov.u16 	%rs518, %rs66;
	mov.u16 	%rs519, %rs67;
	mov.u16 	%rs520, %rs68;
	mov.u16 	%rs521, %rs69;
	mov.u16 	%rs522, %rs70;
	mov.u16 	%rs523, %rs71;
	mov.u16 	%rs525, %rs11;
	mov.u16 	%rs527, %rs75;
	mov.u16 	%rs528, %rs76;
	mov.u16 	%rs529, %rs77;
	mov.u16 	%rs530, %rs78;
	mov.u16 	%rs531, %rs79;
	mov.u16 	%rs532, %rs80;
	mov.u16 	%rs533, %rs81;
	mov.u16 	%rs534, %rs82;
	mov.u16 	%rs535, %rs83;
	mov.u16 	%rs536, %rs84;
	mov.u16 	%rs537, %rs85;
	mov.u16 	%rs538, %rs86;
	mov.u16 	%rs539, %rs87;
	mov.u16 	%rs540, %rs88;
	mov.u16 	%rs541, %rs89;
	mov.u16 	%rs542, %rs90;
	mov.u16 	%rs543, %rs91;
	mov.u16 	%rs544, %rs92;
	mov.u16 	%rs545, %rs93;
	mov.u16 	%rs546, %rs94;
	mov.u16 	%rs547, %rs95;
	mov.u16 	%rs548, %rs96;
	mov.u16 	%rs549, %rs97;
	mov.u16 	%rs550, %rs98;
	mov.u16 	%rs551, %rs99;
	mov.u16 	%rs552, %rs100;
	mov.u16 	%rs553, %rs101;
	mov.u16 	%rs554, %rs102;
	@%p30 bra 	$L__BB62_119;
	mov.b32 	%r1055, -4;
	@%p27 bra 	$L__BB62_34;
	mov.u32 	%r265, %tid.x;
	mov.u32 	%r266, _ZZ16sw_kernel_affineILi32ELi992EEvPKhiPiS1_S2_iS2_iiE17s_query_seq_sdata;
	mad.lo.s32 	%r267, %r265, 31, %r266;
	ld.shared.u8 	%r268, [%r267+2];
	add.s32 	%r269, %r26, %r268;
	mov.u32 	%r270, _ZZ16sw_kernel_affineILi32ELi992EEvPKhiPiS1_S2_iS2_iiE17s_blosum62_matrix;
	add.s32 	%r271, %r270, %r269;
	ld.shared.s8 	%r1055, [%r271];
$L__BB62_34:
	ld.param.u32 	%r1017, [_Z16sw_kernel_affineILi32ELi992EEvPKhiPiS1_S2_iS2_ii_param_8];
	ld.param.u32 	%r985, [_Z16sw_kernel_affineILi32ELi992EEvPKhiPiS1_S2_iS2_ii_param_7];
	setp.eq.s32 	%p32, %r21, 3;
	max.s16 	%rs308, %rs72, %rs103;
	max.s16 	%rs309, %rs41, %rs308;
	cvt.s32.s16 	%r272, %rs309;
	add.s32 	%r273, %r1055, %r272;
	max.s32 	%r274, %r273, 0;
	cvt.u16.u32 	%rs492, %r274;
	sub.s32 	%r275, %r33, %r985;
	sub.s32 	%r276, %r34, %r1017;
	max.s32 	%r277, %r275, %r276;
	max.s32 	%r278, %r277, 0;
	cvt.u16.u32 	%rs523, %r278;
	cvt.s32.s16 	%r279, %rs40;
	sub.s32 	%r280, %r279, %r985;
	cvt.s32.s16 	%r281, %rs102;
	sub.s32 	%r282, %r281, %r1017;
	max.s32 	%r283, %r280, %r282;
	max.s32 	%r284, %r283, 0;
	cvt.u16.u32 	%rs554, %r284;
	cvt.s32.s16 	%r38, %r274;
	cvt.s32.s16 	%r39, %r278;
	cvt.s32.s16 	%r285, %r284;
	max.s32 	%r286, %r39, %r285;
	max.s32 	%r287, %r38, %r286;
	max.s32 	%r1084, %r1084, %r287;
	mov.u16 	%rs465, %rs13;
	mov.u16 	%rs466, %rs14;
	mov.u16 	%rs467, %rs15;
	mov.u16 	%rs468, %rs16;
	mov.u16 	%rs469, %rs17;
	mov.u16 	%rs470, %rs18;
	mov.u16 	%rs471, %rs19;
	mov.u16 	%rs472, %rs20;
	mov.u16 	%rs473, %rs21;
	mov.u16 	%rs474, %rs22;
	mov.u16 	%rs475, %rs23;
	mov.u16 	%rs476, %rs24;
	mov.u16 	%rs477, %rs25;
	mov.u16 	%rs478, %rs26;
	mov.u16 	%rs479, %rs27;
	mov.u16 	%rs480, %rs28;
	mov.u16 	%rs481, %rs29;
	mov.u16 	%rs482, %rs30;
	mov.u16 	%rs483, %rs31;
	mov.u16 	%rs484, %rs32;
	mov.u16 	%rs485, %rs33;
	mov.u16 	%rs486, %rs34;
	mov.u16 	%rs487, %rs35;
	mov.u16 	%rs488, %rs36;
	mov.u16 	%rs489, %rs37;
	mov.u16 	%rs490, %rs38;
	mov.u16 	%rs491, %rs39;
	mov.u16 	%rs496, %rs44;
	mov.u16 	%rs497, %rs45;
	mov.u16 	%rs498, %rs46;
	mov.u16 	%rs499, %rs47;
	mov.u16 	%rs500, %rs48;
	mov.u16 	%rs501, %rs49;
	mov.u16 	%rs502, %rs50;
	mov.u16 	%rs503, %rs51;
	mov.u16 	%rs504, %rs52;
	mov.u16 	%rs505, %rs53;
	mov.u16 	%rs506, %rs54;
	mov.u16 	%rs507, %rs55;
	mov.u16 	%rs508, %rs56;
	mov.u16 	%rs509, %rs57;
	mov.u16 	%rs510, %rs58;
	mov.u16 	%rs511, %rs59;
	mov.u16 	%rs512, %rs60;
	mov.u16 	%rs513, %rs61;
	mov.u16 	%rs514, %rs62;
	mov.u16 	%rs515, %rs63;
	mov.u16 	%rs516, %rs64;
	mov.u16 	%rs517, %rs65;
	mov.u16 	%rs518, %rs66;
	mov.u16 	%rs519, %rs67;
	mov.u16 	%rs520, %rs68;
	mov.u16 	%rs521, %rs69;
	mov.u16 	%rs522, %rs70;
	mov.u16 	%rs525, %rs11;
	mov.u16 	%rs527, %rs75;
	mov.u16 	%rs528, %rs76;
	mov.u16 	%rs529, %rs77;
	mov.u16 	%rs530, %rs78;
	mov.u16 	%rs531, %rs79;
	mov.u16 	%rs532, %rs80;
	mov.u16 	%rs533, %rs81;
	mov.u16 	%rs534, %rs82;
	mov.u16 	%rs535, %rs83;
	mov.u16 	%rs536, %rs84;
	mov.u16 	%rs537, %rs85;
	mov.u16 	%rs538, %rs86;
	mov.u16 	%rs539, %rs87;
	mov.u16 	%rs540, %rs88;
	mov.u16 	%rs541, %rs89;
	mov.u16 	%rs542, %rs90;
	mov.u16 	%rs543, %rs91;
	mov.u16 	%rs544, %rs92;
	mov.u16 	%rs545, %rs93;
	mov.u16 	%rs546, %rs94;
	mov.u16 	%rs547, %rs95;
	mov.u16 	%rs548, %rs96;
	mov.u16 	%rs549, %rs97;
	mov.u16 	%rs550, %rs98;
	mov.u16 	%rs551, %rs99;
	mov.u16 	%rs552, %rs100;
	mov.u16 	%rs553, %rs101;
	@%p32 bra 	$L__BB62_119;
	mov.b32 	%r1056, -4;
	@%p27 bra 	$L__BB62_37;
	mov.u32 	%r289, %tid.x;
	mov.u32 	%r290, _ZZ16sw_kernel_affineILi32ELi992EEvPKhiPiS1_S2_iS2_iiE17s_query_seq_sdata;
	mad.lo.s32 	%r291, %r289, 31, %r290;
	ld.shared.u8 	%r292, [%r291+3];
	add.s32 	%r293, %r26, %r292;
	mov.u32 	%r294, _ZZ16sw_kernel_affineILi32ELi992EEvPKhiPiS1_S2_iS2_iiE17s_blosum62_matrix;
	add.s32 	%r295, %r294, %r293;
	ld.shared.s8 	%r1056, [%r295];
$L__BB62_37:
	ld.param.u32 	%r1018, [_Z16sw_kernel_affineILi32ELi992EEvPKhiPiS1_S2_iS2_ii_param_8];
	ld.param.u32 	%r986, [_Z16sw_kernel_affineILi32ELi992EEvPKhiPiS1_S2_iS2_ii_param_7];
	setp.eq.s32 	%p34, %r21, 4;
	max.s16 	%rs310, %rs71, %rs102;
	max.s16 	%rs311, %rs40, %rs310;
	cvt.s32.s16 	%r296, %rs311;
	add.s32 	%r297, %r1056, %r296;
	max.s32 	%r298, %r297, 0;
	cvt.u16.u32 	%rs491, %r298;
	sub.s32 	%r299, %r38, %r986;
	sub.s32 	%r300, %r39, %r1018;
	max.s32 	%r301, %r299, %r300;
	max.s32 	%r302, %r301, 0;
	cvt.u16.u32 	%rs522, %r302;
	cvt.s32.s16 	%r303, %rs39;
	sub.s32 	%r304, %r303, %r986;
	cvt.s32.s16 	%r305, %rs101;
	sub.s32 	%r306, %r305, %r1018;
	max.s32 	%r307, %r304, %r306;
	max.s32 	%r308, %r307, 0;
	cvt.u16.u32 	%rs553, %r308;
	cvt.s32.s16 	%r43, %r298;
	cvt.s32.s16 	%r44, %r302;
	cvt.s32.s16 	%r309, %r308;
	max.s32 	%r310, %r44, %r309;
	max.s32 	%r311, %r43, %r310;
	max.s32 	%r1084, %r1084, %r311;
	mov.u16 	%rs465, %rs13;
	mov.u16 	%rs466, %rs14;
	mov.u16 	%rs467, %rs15;
	mov.u16 	%rs468, %rs16;
	mov.u16 	%rs469, %rs17;
	mov.u16 	%rs470, %rs18;
	mov.u16 	%rs471, %rs19;
	mov.u16 	%rs472, %rs20;
	mov.u16 	%rs473, %rs21;
	mov.u16 	%rs474, %rs22;
	mov.u16 	%rs475, %rs23;
	mov.u16 	%rs476, %rs24;
	mov.u16 	%rs477, %rs25;
	mov.u16 	%rs478, %rs26;
	mov.u16 	%rs479, %rs27;
	mov.u16 	%rs480, %rs28;
	mov.u16 	%rs481, %rs29;
	mov.u16 	%rs482, %rs30;
	mov.u16 	%rs483, %rs31;
	mov.u16 	%rs484, %rs32;
	mov.u16 	%rs485, %rs33;
	mov.u16 	%rs486, %rs34;
	mov.u16 	%rs487, %rs35;
	mov.u16 	%rs488, %rs36;
	mov.u16 	%rs489, %rs37;
	mov.u16 	%rs490, %rs38;
	mov.u16 	%rs496, %rs44;
	mov.u16 	%rs497, %rs45;
	mov.u16 	%rs498, %rs46;
	mov.u16 	%rs499, %rs47;
	mov.u16 	%rs500, %rs48;
	mov.u16 	%rs501, %rs49;
	mov.u16 	%rs502, %rs50;
	mov.u16 	%rs503, %rs51;
	mov.u16 	%rs504, %rs52;
	mov.u16 	%rs505, %rs53;
	mov.u16 	%rs506, %rs54;
	mov.u16 	%rs507, %rs55;
	mov.u16 	%rs508, %rs56;
	mov.u16 	%rs509, %rs57;
	mov.u16 	%rs510, %rs58;
	mov.u16 	%rs511, %rs59;
	mov.u16 	%rs512, %rs60;
	mov.u16 	%rs513, %rs61;
	mov.u16 	%rs514, %rs62;
	mov.u16 	%rs515, %rs63;
	mov.u16 	%rs516, %rs64;
	mov.u16 	%rs517, %rs65;
	mov.u16 	%rs518, %rs66;
	mov.u16 	%rs519, %rs67;
	mov.u16 	%rs520, %rs68;
	mov.u16 	%rs521, %rs69;
	mov.u16 	%rs525, %rs11;
	mov.u16 	%rs527, %rs75;
	mov.u16 	%rs528, %rs76;
	mov.u16 	%rs529, %rs77;
	mov.u16 	%rs530, %rs78;
	mov.u16 	%rs531, %rs79;
	mov.u16 	%rs532, %rs80;
	mov.u16 	%rs533, %rs81;
	mov.u16 	%rs534, %rs82;
	mov.u16 	%rs535, %rs83;
	mov.u16 	%rs536, %rs84;
	mov.u16 	%rs537, %rs85;
	mov.u16 	%rs538, %rs86;
	mov.u16 	%rs539, %rs87;
	mov.u16 	%rs540, %rs88;
	mov.u16 	%rs541, %rs89;
	mov.u16 	%rs542, %rs90;
	mov.u16 	%rs543, %rs91;
	mov.u16 	%rs544, %rs92;
	mov.u16 	%rs545, %rs93;
	mov.u16 	%rs546, %rs94;
	mov.u16 	%rs547, %rs95;
	mov.u16 	%rs548, %rs96;
	mov.u16 	%rs549, %rs97;
	mov.u16 	%rs550, %rs98;
	mov.u16 	%rs551, %rs99;
	mov.u16 	%rs552, %rs100;
	@%p34 bra 	$L__BB62_119;
	mov.b32 	%r1057, -4;
	@%p27 bra 	$L__BB62_40;
	mov.u32 	%r313, %tid.x;
	mov.u32 	%r314, _ZZ16sw_kernel_affineILi32ELi992EEvPKhiPiS1_S2_iS2_iiE17s_query_seq_sdata;
	mad.lo.s32 	%r315, %r313, 31, %r314;
	ld.shared.u8 	%r316, [%r315+4];
	add.s32 	%r317, %r26, %r316;
	mov.u32 	%r318, _ZZ16sw_kernel_affineILi32ELi992EEvPKhiPiS1_S2_iS2_iiE17s_blosum62_matrix;
	add.s32 	%r319, %r318, %r317;
	ld.shared.s8 	%r1057, [%r319];
$L__BB62_40:
	ld.param.u32 	%r1019, [_Z16sw_kernel_affineILi32ELi992EEvPKhiPiS1_S2_iS2_ii_param_8];
	ld.param.u32 	%r987, [_Z16sw_kernel_affineILi32ELi992EEvPKhiPiS1_S2_iS2_ii_param_7];
	setp.eq.s32 	%p36, %r21, 5;
	max.s16 	%rs312, %rs70, %rs101;
	max.s16 	%rs313, %rs39, %rs312;
	cvt.s32.s16 	%r320, %rs313;
	add.s32 	%r321, %r1057, %r320;
	max.s32 	%r322, %r321, 0;
	cvt.u16.u32 	%rs490, %r322;
	sub.s32 	%r323, %r43, %r987;
	sub.s32 	%r324, %r44, %r1019;
	max.s32 	%r325, %r323, %r324;
	max.s32 	%r326, %r325, 0;
	cvt.u16.u32 	%rs521, %r326;
	cvt.s32.s16 	%r327, %rs38;
	sub.s32 	%r328, %r327, %r987;
	cvt.s32.s16 	%r329, %rs100;
	sub.s32 	%r330, %r329, %r1019;
	max.s32 	%r331, %r328, %r330;
	max.s32 	%r332, %r331, 0;
	cvt.u16.u32 	%rs552, %r332;
	cvt.s32.s16 	%r48, %r322;
	cvt.s32.s16 	%r49, %r326;
	cvt.s32.s16 	%r333, %r332;
	max.s32 	%r334, %r49, %r333;
	max.s32 	%r335, %r48, %r334;
	max.s32 	%r1084, %r1084, %r335;
	mov.u16 	%rs465, %rs13;
	mov.u16 	%rs466, %rs14;
	mov.u16 	%rs467, %rs15;
	mov.u16 	%rs468, %rs16;
	mov.u16 	%rs469, %rs17;
	mov.u16 	%rs470, %rs18;
	mov.u16 	%rs471, %rs19;
	mov.u16 	%rs472, %rs20;
	mov.u16 	%rs473, %rs21;
	mov.u16 	%rs474, %rs22;
	mov.u16 	%rs475, %rs23;
	mov.u16 	%rs476, %rs24;
	mov.u16 	%rs477, %rs25;
	mov.u16 	%rs478, %rs26;
	mov.u16 	%rs479, %rs27;
	mov.u16 	%rs480, %rs28;
	mov.u16 	%rs481, %rs29;
	mov.u16 	%rs482, %rs30;
	mov.u16 	%rs483, %rs31;
	mov.u16 	%rs484, %rs32;
	mov.u16 	%rs485, %rs33;
	mov.u16 	%rs486, %rs34;
	mov.u16 	%rs487, %rs35;
	mov.u16 	%rs488, %rs36;
	mov.u16 	%rs489, %rs37;
	mov.u16 	%rs496, %rs44;
	mov.u16 	%rs497, %rs45;
	mov.u16 	%rs498, %rs46;
	mov.u16 	%rs499, %rs47;
	mov.u16 	%rs500, %rs48;
	mov.u16 	%rs501, %rs49;
	mov.u16 	%rs502, %rs50;
	mov.u16 	%rs503, %rs51;
	mov.u16 	%rs504, %rs52;
	mov.u16 	%rs505, %rs53;
	mov.u16 	%rs506, %rs54;
	mov.u16 	%rs507, %rs55;
	mov.u16 	%rs508, %rs56;
	mov.u16 	%rs509, %rs57;
	mov.u16 	%rs510, %rs58;
	mov.u16 	%rs511, %rs59;
	mov.u16 	%rs512, %rs60;
	mov.u16 	%rs513, %rs61;
	mov.u16 	%rs514, %rs62;
	mov.u16 	%rs515, %rs63;
	mov.u16 	%rs516, %rs64;
	mov.u16 	%rs517, %rs65;
	mov.u16 	%rs518, %rs66;
	mov.u16 	%rs519, %rs67;
	mov.u16 	%rs520, %rs68;
	mov.u16 	%rs525, %rs11;
	mov.u16 	%rs527, %rs75;
	mov.u16 	%rs528, %rs76;
	mov.u16 	%rs529, %rs77;
	mov.u16 	%rs530, %rs78;
	mov.u16 	%rs531, %rs79;
	mov.u16 	%rs532, %rs80;
	mov.u16 	%rs533, %rs81;
	mov.u16 	%rs534, %rs82;
	mov.u16 	%rs535, %rs83;
	mov.u16 	%rs536, %rs84;
	mov.u16 	%rs537, %rs85;
	mov.u16 	%rs538, %rs86;
	mov.u16 	%rs539, %rs87;
	mov.u16 	%rs540, %rs88;
	mov.u16 	%rs541, %rs89;
	mov.u16 	%rs542, %rs90;
	mov.u16 	%rs543, %rs91;
	mov.u16 	%rs544, %rs92;
	mov.u16 	%rs545, %rs93;
	mov.u16 	%rs546, %rs94;
	mov.u16 	%rs547, %rs95;
	mov.u16 	%rs548, %rs96;
	mov.u16 	%rs549, %rs97;
	mov.u16 	%rs550, %rs98;
	mov.u16 	%rs551, %rs99;
	@%p36 bra 	$L__BB62_119;
	mov.b32 	%r1058, -4;
	@%p27 bra 	$L__BB62_43;
	mov.u32 	%r337, %tid.x;
	mov.u32 	%r338, _ZZ16sw_kernel_affineILi32ELi992EEvPKhiPiS1_S2_iS2_iiE17s_query_seq_sdata;
	mad.lo.s32 	%r339, %r337, 31, %r338;
	ld.shared.u8 	%r340, [%r339+5];
	add.s32 	%r341, %r26, %r340;
	mov.u32 	%r342, _ZZ16sw_kernel_affineILi32ELi992EEvPKhiPiS1_S2_iS2_iiE17s_blosum62_matrix;
	add.s32 	%r343, %r342, %r341;
	ld.shared.s8 	%r1058, [%r343];
$L__BB62_43:
	ld.param.u32 	%r1020, [_Z16sw_kernel_affineILi32ELi992EEvPKhiPiS1_S2_iS2_ii_param_8];
	ld.param.u32 	%r988, [_Z16sw_kernel_affineILi32ELi992EEvPKhiPiS1_S2_iS2_ii_param_7];
	setp.eq.s32 	%p38, %r21, 6;
	max.s16 	%rs314, %rs69, %rs100;
	max.s16 	%rs315, %rs38, %rs314;
	cvt.s32.s16 	%r344, %rs315;
	add.s32 	%r345, %r1058, %r344;
	max.s32 	%r346, %r345, 0;
	cvt.u16.u32 	%rs489, %r346;
	sub.s32 	%r347, %r48, %r988;
	sub.s32 	%r348, %r49, %r1020;
	max.s32 	%r349, %r347, %r348;
	max.s32 	%r350, %r349, 0;
	cvt.u16.u32 	%rs520, %r350;
	cvt.s32.s16 	%r351, %rs37;
	sub.s32 	%r352, %r351, %r988;
	cvt.s32.s16 	%r353, %rs99;
	sub.s32 	%r354, %r353, %r1020;
	max.s32 	%r355, %r352, %r354;
	max.s32 	%r356, %r355, 0;
	cvt.u16.u32 	%rs551, %r356;
	cvt.s32.s16 	%r53, %r346;
	cvt.s32.s16 	%r54, %r350;
	cvt.s32.s16 	%r357, %r356;
	max.s32 	%r358, %r54, %r357;
	max.s32 	%r359, %r53, %r358;
	max.s32 	%r1084, %r1084, %r359;
	mov.u16 	%rs465, %rs13;
	mov.u16 	%rs466, %rs14;
	mov.u16 	%rs467, %rs15;
	mov.u16 	%rs468, %rs16;
	mov.u16 	%rs469, %rs17;
	mov.u16 	%rs470, %rs18;
	mov.u16 	%rs471, %rs19;
	mov.u16 	%rs472, %rs20;
	mov.u16 	%rs473, %rs21;
	mov.u16 	%rs474, %rs22;
	mov.u16 	%rs475, %rs23;
	mov.u16 	%rs476, %rs24;
	mov.u16 	%rs477, %rs25;
	mov.u16 	%rs478, %rs26;
	mov.u16 	%rs479, %rs27;
	mov.u16 	%rs480, %rs28;
	mov.u16 	%rs481, %rs29;
	mov.u16 	%rs482, %rs30;
	mov.u16 	%rs483, %rs31;
	mov.u16 	%rs484, %rs32;
	mov.u16 	%rs485, %rs33;
	mov.u16 	%rs486, %rs34;
	mov.u16 	%rs487, %rs35;
	mov.u16 	%rs488, %rs36;
	mov.u16 	%rs496, %rs44;
	mov.u16 	%rs497, %rs45;
	mov.u16 	%rs498, %rs46;
	mov.u16 	%rs499, %rs47;
	mov.u16 	%rs500, %rs48;
	mov.u16 	%rs501, %rs49;
	mov.u16 	%rs502, %rs50;
	mov.u16 	%rs503, %rs51;
	mov.u16 	%rs504, %rs52;
	mov.u16 	%rs505, %rs53;
	mov.u16 	%rs506, %rs54;
	mov.u16 	%rs507, %rs55;
	mov.u16 	%rs508, %rs56;
	mov.u16 	%rs509, %rs57;
	mov.u16 	%rs510, %rs58;
	mov.u16 	%rs511, %rs59;
	mov.u16 	%rs512, %rs60;
	mov.u16 	%rs513, %rs61;
	mov.u16 	%rs514, %rs62;
	mov.u16 	%rs515, %rs63;
	mov.u16 	%rs516, %rs64;
	mov.u16 	%rs517, %rs65;
	mov.u16 	%rs518, %rs66;
	mov.u16 	%rs519, %rs67;
	mov.u16 	%rs525, %rs11;
	mov.u16 	%rs527, %rs75;
	mov.u16 	%rs528, %rs76;
	mov.u16 	%rs529, %rs77;
	mov.u16 	%rs530, %rs78;
	mov.u16 	%rs531, %rs79;
	mov.u16 	%rs532, %rs80;
	mov.u16 	%rs533, %rs81;
	mov.u16 	%rs534, %rs82;
	mov.u16 	%rs535, %rs83;
	mov.u16 	%rs536, %rs84;
	mov.u16 	%rs537, %rs85;
	mov.u16 	%rs538, %rs86;
	mov.u16 	%rs539, %rs87;
	mov.u16 	%rs540, %rs88;
	mov.u16 	%rs541, %rs89;
	mov.u16 	%rs542, %rs90;
	mov.u16 	%rs543, %rs91;
	mov.u16 	%rs544, %rs92;
	mov.u16 	%rs545, %rs93;
	mov.u16 	%rs546, %rs94;
	mov.u16 	%rs547, %rs95;
	mov.u16 	%rs548, %rs96;
	mov.u16 	%rs549, %rs97;
	mov.u16 	%rs550, %rs98;
	@%p38 bra 	$L__BB62_119;
	mov.b32 	%r1059, -4;
	@%p27 bra 	$L__BB62_46;
	mov.u32 	%r361, %tid.x;
	mov.u32 	%r362, _ZZ16sw_kernel_affineILi32ELi992EEvPKhiPiS1_S2_iS2_iiE17s_query_seq_sdata;
	mad.lo.s32 	%r363, %r361, 31, %r362;
	ld.shared.u8 	%r364, [%r363+6];
	add.s32 	%r365, %r26, %r364;
	mov.u32 	%r366, _ZZ16sw_kernel_affineILi32ELi992EEvPKhiPiS1_S2_iS2_iiE17s_blosum62_matrix;
	add.s32 	%r367, %r366, %r365;
	ld.shared.s8 	%r1059, [%r367];
$L__BB62_46:
	ld.param.u32 	%r1021, [_Z16sw_kernel_affineILi32ELi992EEvPKhiPiS1_S2_iS2_ii_param_8];
	ld.param.u32 	%r989, [_Z16sw_kernel_affineILi32ELi992EEvPKhiPiS1_S2_iS2_ii_param_7];
	setp.eq.s32 	%p40, %r21, 7;
	max.s16 	%rs316, %rs68, %rs99;
	max.s16 	%rs317, %rs37, %rs316;
	cvt.s32.s16 	%r368, %rs317;
	add.s32 	%r369, %r1059, %r368;
	max.s32 	%r370, %r369, 0;
	cvt.u16.u32 	%rs488, %r370;
	sub.s32 	%r371, %r53, %r989;
	sub.s32 	%r372, %r54, %r1021;
	max.s32 	%r373, %r371, %r372;
	max.s32 	%r374, %r373, 0;
	cvt.u16.u32 	%rs519, %r374;
	cvt.s32.s16 	%r375, %rs36;
	sub.s32 	%r376, %r375, %r989;
	cvt.s32.s16 	%r377, %rs98;
	sub.s32 	%r378, %r377, %r1021;
	max.s32 	%r379, %r376, %r378;
	max.s32 	%r380, %r379, 0;
	cvt.u16.u32 	%rs550, %r380;
	cvt.s32.s16 	%r58, %r370;
	cvt.s32.s16 	%r59, %r374;
	cvt.s32.s16 	%r381, %r380;
	max.s32 	%r382, %r59, %r381;
	max.s32 	%r383, %r58, %r382;
	max.s32 	%r1084, %r1084, %r383;
	mov.u16 	%rs465, %rs13;
	mov.u16 	%rs466, %rs14;
	mov.u16 	%rs467, %rs15;
	mov.u16 	%rs468, %rs16;
	mov.u16 	%rs469, %rs17;
	mov.u16 	%rs470, %rs18;
	mov.u16 	%rs471, %rs19;
	mov.u16 	%rs472, %rs20;
	mov.u16 	%rs473, %rs21;
	mov.u16 	%rs474, %rs22;
	mov.u16 	%rs475, %rs23;
	mov.u16 	%rs476, %rs24;
	mov.u16 	%rs477, %rs25;
	mov.u16 	%rs478, %rs26;
	mov.u16 	%rs479, %rs27;
	mov.u16 	%rs480, %rs28;
	mov.u16 	%rs481, %rs29;
	mov.u16 	%rs482, %rs30;
	mov.u16 	%rs483, %rs31;
	mov.u16 	%rs484, %rs32;
	mov.u16 	%rs485, %rs33;
	mov.u16 	%rs486, %rs34;
	mov.u16 	%rs487, %rs35;
	mov.u16 	%rs496, %rs44;
	mov.u16 	%rs497, %rs45;
	mov.u16 	%rs498, %rs46;
	mov.u16 	%rs499, %rs47;
	mov.u16 	%rs500, %rs48;
	mov.u16 	%rs501, %rs49;
	mov.u16 	%rs502, %rs50;
	mov.u16 	%rs503, %rs51;
	mov.u16 	%rs504, %rs52;
	mov.u16 	%rs505, %rs53;
	mov.u16 	%rs506, %rs54;
	mov.u16 	%rs507, %rs55;
	mov.u16 	%rs508, %rs56;
	mov.u16 	%rs509, %rs57;
	mov.u16 	%rs510, %rs58;
	mov.u16 	%rs511, %rs59;
	mov.u16 	%rs512, %rs60;
	mov.u16 	%rs513, %rs61;
	mov.u16 	%rs514, %rs62;
	mov.u16 	%rs515, %rs63;
	mov.u16 	%rs516, %rs64;
	mov.u16 	%rs517, %rs65;
	mov.u16 	%rs518, %rs66;
	mov.u16 	%rs525, %rs11;
	mov.u16 	%rs527, %rs75;
	mov.u16 	%rs528, %rs76;
	mov.u16 	%rs529, %rs77;
	mov.u16 	%rs530, %rs78;
	mov.u16 	%rs531, %rs79;
	mov.u16 	%rs532, %rs80;
	mov.u16 	%rs533, %rs81;
	mov.u16 	%rs534, %rs82;
	mov.u16 	%rs535, %rs83;
	mov.u16 	%rs536, %rs84;
	mov.u16 	%rs537, %rs85;
	mov.u16 	%rs538, %rs86;
	mov.u16 	%rs539, %rs87;
	mov.u16 	%rs540, %rs88;
	mov.u16 	%rs541, %rs89;
	mov.u16 	%rs542, %rs90;
	mov.u16 	%rs543, %rs91;
	mov.u16 	%rs544, %rs92;
	mov.u16 	%rs545, %rs93;
	mov.u16 	%rs546, %rs94;
	mov.u16 	%rs547, %rs95;
	mov.u16 	%rs548, %rs96;
	mov.u16 	%rs549, %rs97;
	@%p40 bra 	$L__BB62_119;
	mov.b32 	%r1060, -4;
	@%p27 bra 	$L__BB62_49;
	mov.u32 	%r385, %tid.x;
	mov.u32 	%r386, _ZZ16sw_kernel_affineILi32ELi992EEvPKhiPiS1_S2_iS2_iiE17s_query_seq_sdata;
	mad.lo.s32 	%r387, %r385, 31, %r386;
	ld.shared.u8 	%r388, [%r387+7];
	add.s32 	%r389, %r26, %r388;
	mov.u32 	%r390, _ZZ16sw_kernel_affineILi32ELi992EEvPKhiPiS1_S2_iS2_iiE17s_blosum62_matrix;
	add.s32 	%r391, %r390, %r389;
	ld.shared.s8 	%r1060, [%r391];
$L__BB62_49:
	ld.param.u32 	%r1022, [_Z16sw_kernel_affineILi32ELi992EEvPKhiPiS1_S2_iS2_ii_param_8];
	ld.param.u32 	%r990, [_Z16sw_kernel_affineILi32ELi992EEvPKhiPiS1_S2_iS2_ii_param_7];
	setp.eq.s32 	%p42, %r21, 8;
	max.s16 	%rs318, %rs67, %rs98;
	max.s16 	%rs319, %rs36, %rs318;
	cvt.s32.s16 	%r392, %rs319;
	add.s32 	%r393, %r1060, %r392;
	max.s32 	%r394, %r393, 0;
	cvt.u16.u32 	%rs487, %r394;
	sub.s32 	%r395, %r58, %r990;
	sub.s32 	%r396, %r59, %r1022;
	max.s32 	%r397, %r395, %r396;
	max.s32 	%r398, %r397, 0;
	cvt.u16.u32 	%rs518, %r398;
	cvt.s32.s16 	%r399, %rs35;
	sub.s32 	%r400, %r399, %r990;
	cvt.s32.s16 	%r401, %rs97;
	sub.s32 	%r402, %r401, %r1022;
	max.s32 	%r403, %r400, %r402;
	max.s32 	%r404, %r403, 0;
	cvt.u16.u32 	%rs549, %r404;
	cvt.s32.s16 	%r63, %r394;
	cvt.s32.s16 	%r64, %r398;
	cvt.s32.s16 	%r405, %r404;
	max.s32 	%r406, %r64, %r405;
	max.s32 	%r407, %r63, %r406;
	max.s32 	%r1084, %r1084, %r407;
	mov.u16 	%rs465, %rs13;
	mov.u16 	%rs466, %rs14;
	mov.u16 	%rs467, %rs15;
	mov.u16 	%rs468, %rs16;
	mov.u16 	%rs469, %rs17;
	mov.u16 	%rs470, %rs18;
	mov.u16 	%rs471, %rs19;
	mov.u16 	%rs472, %rs20;
	mov.u16 	%rs473, %rs21;
	mov.u16 	%rs474, %rs22;
	mov.u16 	%rs475, %rs23;
	mov.u16 	%rs476, %rs24;
	mov.u16 	%rs477, %rs25;
	mov.u16 	%rs478, %rs26;
	mov.u16 	%rs479, %rs27;
	mov.u16 	%rs480, %rs28;
	mov.u16 	%rs481, %rs29;
	mov.u16 	%rs482, %rs30;
	mov.u16 	%rs483, %rs31;
	mov.u16 	%rs484, %rs32;
	mov.u16 	%rs485, %rs33;
	mov.u16 	%rs486, %rs34;
	mov.u16 	%rs496, %rs44;
	mov.u16 	%rs497, %rs45;
	mov.u16 	%rs498, %rs46;
	mov.u16 	%rs499, %rs47;
	mov.u16 	%rs500, %rs48;
	mov.u16 	%rs501, %rs49;
	mov.u16 	%rs502, %rs50;
	mov.u16 	%rs503, %rs51;
	mov.u16 	%rs504, %rs52;
	mov.u16 	%rs505, %rs53;
	mov.u16 	%rs506, %rs54;
	mov.u16 	%rs507, %rs55;
	mov.u16 	%rs508, %rs56;
	mov.u16 	%rs509, %rs57;
	mov.u16 	%rs510, %rs58;
	mov.u16 	%rs511, %rs59;
	mov.u16 	%rs512, %rs60;
	mov.u16 	%rs513, %rs61;
	mov.u16 	%rs514, %rs62;
	mov.u16 	%rs515, %rs63;
	mov.u16 	%rs516, %rs64;
	mov.u16 	%rs517, %rs65;
	mov.u16 	%rs525, %rs11;
	mov.u16 	%rs527, %rs75;
	mov.u16 	%rs528, %rs76;
	mov.u16 	%rs529, %rs77;
	mov.u16 	%rs530, %rs78;
	mov.u16 	%rs531, %rs79;
	mov.u16 	%rs532, %rs80;
	mov.u16 	%rs533, %rs81;
	mov.u16 	%rs534, %rs82;
	mov.u16 	%rs535, %rs83;
	mov.u16 	%rs536, %rs84;
	mov.u16 	%rs537, %rs85;
	mov.u16 	%rs538, %rs86;
	mov.u16 	%rs539, %rs87;
	mov.u16 	%rs540, %rs88;
	mov.u16 	%rs541, %rs89;
	mov.u16 	%rs542, %rs90;
	mov.u16 	%rs543, %rs91;
	mov.u16 	%rs544, %rs92;
	mov.u16 	%rs545, %rs93;
	mov.u16 	%rs546, %rs94;
	mov.u16 	%rs547, %rs95;
	mov.u16 	%rs548, %rs96;
	@%p42 bra 	$L__BB62_119;
	mov.b32 	%r1061, -4;
	@%p27 bra 	$L__BB62_52;
	mov.u32 	%r409, %tid.x;
	mov.u32 	%r410, _ZZ16sw_kernel_affineILi32ELi992EEvPKhiPiS1_S2_iS2_iiE17s_query_seq_sdata;
	mad.lo.s32 	%r411, %r409, 31, %r410;
	ld.shared.u8 	%r412, [%r411+8];
	add.s32 	%r413, %r26, %r412;
	mov.u32 	%r414, _ZZ16sw_kernel_affineILi32ELi992EEvPKhiPiS1_S2_iS2_iiE17s_blosum62_matrix;
	add.s32 	%r415, %r414, %r413;
	ld.shared.s8 	%r1061, [%r415];
$L__BB62_52:
	ld.param.u32 	%r1023, [_Z16sw_kernel_affineILi32ELi992EEvPKhiPiS1_S2_iS2_ii_param_8];
	ld.param.u32 	%r991, [_Z16sw_kernel_affineILi32ELi992EEvPKhiPiS1_S2_iS2_ii_param_7];
	setp.eq.s32 	%p44, %r21, 9;
	max.s16 	%rs320, %rs66, %rs97;
	max.s16 	%rs321, %rs35, %rs320;
	cvt.s32.s16 	%r416, %rs321;
	add.s32 	%r417, %r1061, %r416;
	max.s32 	%r418, %r417, 0;
	cvt.u16.u32 	%rs486, %r418;
	sub.s32 	%r419, %r63, %r991;
	sub.s32 	%r420, %r64, %r1023;
	max.s32 	%r421, %r419, %r420;
	max.s32 	%r422, %r421, 0;
	cvt.u16.u32 	%rs517, %r422;
	cvt.s32.s16 	%r423, %rs34;
	sub.s32 	%r424, %r423, %r991;
	cvt.s32.s16 	%r425, %rs96;
	sub.s32 	%r426, %r425, %r1023;
	max.s32 	%r427, %r424, %r426;
	max.s32 	%r428, %r427, 0;
	cvt.u16.u32 	%rs548, %r428;
	cvt.s32.s16 	%r68, %r418;
	cvt.s32.s16 	%r69, %r422;
	cvt.s32.s16 	%r429, %r428;
	max.s32 	%r430, %r69, %r429;
	max.s32 	%r431, %r68, %r430;
	max.s32 	%r1084, %r1084, %r431;
	mov.u16 	%rs465, %rs13;
	mov.u16 	%rs466, %rs14;
	mov.u16 	%rs467, %rs15;
	mov.u16 	%rs468, %rs16;
	mov.u16 	%rs469, %rs17;
	mov.u16 	%rs470, %rs18;
	mov.u16 	%rs471, %rs19;
	mov.u16 	%rs472, %rs20;
	mov.u16 	%rs473, %rs21;
	mov.u16 	%rs474, %rs22;
	mov.u16 	%rs475, %rs23;
	mov.u16 	%rs476, %rs24;
	mov.u16 	%rs477, %rs25;
	mov.u16 	%rs478, %rs26;
	mov.u16 	%rs479, %rs27;
	mov.u16 	%rs480, %rs28;
	mov.u16 	%rs481, %rs29;
	mov.u16 	%rs482, %rs30;
	mov.u16 	%rs483, %rs31;
	mov.u16 	%rs484, %rs32;
	mov.u16 	%rs485, %rs33;
	mov.u16 	%rs496, %rs44;
	mov.u16 	%rs497, %rs45;
	mov.u16 	%rs498, %rs46;
	mov.u16 	%rs499, %rs47;
	mov.u16 	%rs500, %rs48;
	mov.u16 	%rs501, %rs49;
	mov.u16 	%rs502, %rs50;
	mov.u16 	%rs503, %rs51;
	mov.u16 	%rs504, %rs52;
	mov.u16 	%rs505, %rs53;
	mov.u16 	%rs506, %rs54;
	mov.u16 	%rs507, %rs55;
	mov.u16 	%rs508, %rs56;
	mov.u16 	%rs509, %rs57;
	mov.u16 	%rs510, %rs58;
	mov.u16 	%rs511, %rs59;
	mov.u16 	%rs512, %rs60;
	mov.u16 	%rs513, %rs61;
	mov.u16 	%rs514, %rs62;
	mov.u16 	%rs515, %rs63;
	mov.u16 	%rs516, %rs64;
	mov.u16 	%rs525, %rs11;
	mov.u16 	%rs527, %rs75;
	mov.u16 	%rs528, %rs76;
	mov.u16 	%rs529, %rs77;
	mov.u16 	%rs530, %rs78;
	mov.u16 	%rs531, %rs79;
	mov.u16 	%rs532, %rs80;
	mov.u16 	%rs533, %rs81;
	mov.u16 	%rs534, %rs82;
	mov.u16 	%rs535, %rs83;
	mov.u16 	%rs536, %rs84;
	mov.u16 	%rs537, %rs85;
	mov.u16 	%rs538, %rs86;
	mov.u16 	%rs539, %rs87;
	mov.u16 	%rs540, %rs88;
	mov.u16 	%rs541, %rs89;
	mov.u16 	%rs542, %rs90;
	mov.u16 	%rs543, %rs91;
	mov.u16 	%rs544, %rs92;
	mov.u16 	%rs545, %rs93;
	mov.u16 	%rs546, %rs94;
	mov.u16 	%rs547, %rs95;
	@%p44 bra 	$L__BB62_119;
	mov.b32 	%r1062, -4;
	@%p27 bra 	$L__BB62_55;
	mov.u32 	%r433, %tid.x;
	mov.u32 	%r434, _ZZ16sw_kernel_affineILi32ELi992EEvPKhiPiS1_S2_iS2_iiE17s_query_seq_sdata;
	mad.lo.s32 	%r435, %r433, 31, %r434;
	ld.shared.u8 	%r436, [%r435+9];
	add.s32 	%r437, %r26, %r436;
	mov.u32 	%r438, _ZZ16sw_kernel_affineILi32ELi992EEvPKhiPiS1_S2_iS2_iiE17s_blosum62_matrix;
	add.s32 	%r439, %r438, %r437;
	ld.shared.s8 	%r1062, [%r439];
$L__BB62_55:
	ld.param.u32 	%r1024, [_Z16sw_kernel_affineILi32ELi992EEvPKhiPiS1_S2_iS2_ii_param_8];
	ld.param.u32 	%r992, [_Z16sw_kernel_affineILi32ELi992EEvPKhiPiS1_S2_iS2_ii_param_7];
	setp.eq.s32 	%p46, %r21, 10;
	max.s16 	%rs322, %rs65, %rs96;
	max.s16 	%rs323, %rs34, %rs322;
	cvt.s32.s16 	%r440, %rs323;
	add.s32 	%r441, %r1062, %r440;
	max.s32 	%r442, %r441, 0;
	cvt.u16.u32 	%rs485, %r442;
	sub.s32 	%r443, %r68, %r992;
	sub.s32 	%r444, %r69, %r1024;
	max.s32 	%r445, %r443, %r444;
	max.s32 	%r446, %r445, 0;
	cvt.u16.u32 	%rs516, %r446;
	cvt.s32.s16 	%r447, %rs33;
	sub.s32 	%r448, %r447, %r992;
	cvt.s32.s16 	%r449, %rs95;
	sub.s32 	%r450, %r449, %r1024;
	max.s32 	%r451, %r448, %r450;
	max.s32 	%r452, %r451, 0;
	cvt.u16.u32 	%rs547, %r452;
	cvt.s32.s16 	%r73, %r442;
	cvt.s32.s16 	%r74, %r446;
	cvt.s32.s16 	%r453, %r452;
	max.s32 	%r454, %r74, %r453;
	max.s32 	%r455, %r73, %r454;
	max.s32 	%r1084, %r1084, %r455;
	mov.u16 	%rs465, %rs13;
	mov.u16 	%rs466, %rs14;
	mov.u16 	%rs467, %rs15;
	mov.u16 	%rs468, %rs16;
	mov.u16 	%rs469, %rs17;
	mov.u16 	%rs470, %rs18;
	mov.u16 	%rs471, %rs19;
	mov.u16 	%rs472, %rs20;
	mov.u16 	%rs473, %rs21;
	mov.u16 	%rs474, %rs22;
	mov.u16 	%rs475, %rs23;
	mov.u16 	%rs476, %rs24;
	mov.u16 	%rs477, %rs25;
	mov.u16 	%rs478, %rs26;
	mov.u16 	%rs479, %rs27;
	mov.u16 	%rs480, %rs28;
	mov.u16 	%rs481, %rs29;
	mov.u16 	%rs482, %rs30;
	mov.u16 	%rs483, %rs31;
	mov.u16 	%rs484, %rs32;
	mov.u16 	%rs496, %rs44;
	mov.u16 	%rs497, %rs45;
	mov.u16 	%rs498, %rs46;
	mov.u16 	%rs499, %rs47;
	mov.u16 	%rs500, %rs48;
	mov.u16 	%rs501, %rs49;
	mov.u16 	%rs502, %rs50;
	mov.u16 	%rs503, %rs51;
	mov.u16 	%rs504, %rs52;
	mov.u16 	%rs505, %rs53;
	mov.u16 	%rs506, %rs54;
	mov.u16 	%rs507, %rs55;
	mov.u16 	%rs508, %rs56;
	mov.u16 	%rs509, %rs57;
	mov.u16 	%rs510, %rs58;
	mov.u16 	%rs511, %rs59;
	mov.u16 	%rs512, %rs60;
	mov.u16 	%rs513, %rs61;
	mov.u16 	%rs514, %rs62;
	mov.u16 	%rs515, %rs63;
	mov.u16 	%rs525, %rs11;
	mov.u16 	%rs527, %rs75;
	mov.u16 	%rs528, %rs76;
	mov.u16 	%rs529, %rs77;
	mov.u16 	%rs530, %rs78;
	mov.u16 	%rs531, %rs79;
	mov.u16 	%rs532, %rs80;
	mov.u16 	%rs533, %rs81;
	mov.u16 	%rs534, %rs82;
	mov.u16 	%rs535, %rs83;
	mov.u16 	%rs536, %rs84;
	mov.u16 	%rs537, %rs85;
	mov.u16 	%rs538, %rs86;
	mov.u16 	%rs539, %rs87;
	mov.u16 	%rs540, %rs88;
	mov.u16 	%rs541, %rs89;
	mov.u16 	%rs542, %rs90;
	mov.u16 	%rs543, %rs91;
	mov.u16 	%rs544, %rs92;
	mov.u16 	%rs545, %rs93;
	mov.u16 	%rs546, %rs94;
	@%p46 bra 	$L__BB62_119;
	mov.b32 	%r1063, -4;
	@%p27 bra 	$L__BB62_58;
	mov.u32 	%r457, %tid.x;
	mov.u32 	%r458, _ZZ16sw_kernel_affineILi32ELi992EEvPKhiPiS1_S2_iS2_iiE17s_query_seq_sdata;
	mad.lo.s32 	%r459, %r457, 31, %r458;
	ld.shared.u8 	%r460, [%r459+10];
	add.s32 	%r461, %r26, %r460;
	mov.u32 	%r462, _ZZ16sw_kernel_affineILi32ELi992EEvPKhiPiS1_S2_iS2_iiE17s_blosum62_matrix;
	add.s32 	%r463, %r462, %r461;
	ld.shared.s8 	%r1063, [%r463];
$L__BB62_58:
	ld.param.u32 	%r1025, [_Z16sw_kernel_affineILi32ELi992EEvPKhiPiS1_S2_iS2_ii_param_8];
	ld.param.u32 	%r993, [_Z16sw_kernel_affineILi32ELi992EEvPKhiPiS1_S2_iS2_ii_param_7];
	setp.eq.s32 	%p48, %r21, 11;
	max.s16 	%rs324, %rs64, %rs95;
	max.s16 	%rs325, %rs33, %rs324;
	cvt.s32.s16 	%r464, %rs325;
	add.s32 	%r465, %r1063, %r464;
	max.s32 	%r466, %r465, 0;
	cvt.u16.u32 	%rs484, %r466;
	sub.s32 	%r467, %r73, %r993;
	sub.s32 	%r468, %r74, %r1025;
	max.s32 	%r469, %r467, %r468;
	max.s32 	%r470, %r469, 0;
	cvt.u16.u32 	%rs515, %r470;
	cvt.s32.s16 	%r471, %rs32;
	sub.s32 	%r472, %r471, %r993;
	cvt.s32.s16 	%r473, %rs94;
	sub.s32 	%r474, %r473, %r1025;
	max.s32 	%r475, %r472, %r474;
	max.s32 	%r476, %r475, 0;
	cvt.u16.u32 	%rs546, %r476;
	cvt.s32.s16 	%r78, %r466;
	cvt.s32.s16 	%r79, %r470;
	cvt.s32.s16 	%r477, %r476;
	max.s32 	%r478, %r79, %r477;
	max.s32 	%r479, %r78, %r478;
	max.s32 	%r1084, %r1084, %r479;
	mov.u16 	%rs465, %rs13;
	mov.u16 	%rs466, %rs14;
	mov.u16 	%rs467, %rs15;
	mov.u16 	%rs468, %rs16;
	mov.u16 	%rs469, %rs17;
	mov.u16 	%rs470, %rs18;
	mov.u16 	%rs471, %rs19;
	mov.u16 	%rs472, %rs20;
	mov.u16 	%rs473, %rs21;
	mov.u16 	%rs474, %rs22;
	mov.u16 	%rs475, %rs23;
	mov.u16 	%rs476, %rs24;
	mov.u16 	%rs477, %rs25;
	mov.u16 	%rs478, %rs26;
	mov.u16 	%rs479, %rs27;
	mov.u16 	%rs480, %rs28;
	mov.u16 	%rs481, %rs29;
	mov.u16 	%rs482, %rs30;
	mov.u16 	%rs483, %rs31;
	mov.u16 	%rs496, %rs44;
	mov.u16 	%rs497, %rs45;
	mov.u16 	%rs498, %rs46;
	mov.u16 	%rs499, %rs47;
	mov.u16 	%rs500, %rs48;
	mov.u16 	%rs501, %rs49;
	mov.u16 	%rs502, %rs50;
	mov.u16 	%rs503, %rs51;
	mov.u16 	%rs504, %rs52;
	mov.u16 	%rs505, %rs53;
	mov.u16 	%rs506, %rs54;
	mov.u16 	%rs507, %rs55;
	mov.u16 	%rs508, %rs56;
	mov.u16 	%rs509, %rs57;
	mov.u16 	%rs510, %rs58;
	mov.u16 	%rs511, %rs59;
	mov.u16 	%rs512, %rs60;
	mov.u16 	%rs513, %rs61;
	mov.u16 	%rs514, %rs62;
	mov.u16 	%rs525, %rs11;
	mov.u16 	%rs527, %rs75;
	mov.u16 	%rs528, %rs76;
	mov.u16 	%rs529, %rs77;
	mov.u16 	%rs530, %rs78;
	mov.u16 	%rs531, %rs79;
	mov.u16 	%rs532, %rs80;
	mov.u16 	%rs533, %rs81;
	mov.u16 	%rs534, %rs82;
	mov.u16 	%rs535, %rs83;
	mov.u16 	%rs536, %rs84;
	mov.u16 	%rs537, %rs85;
	mov.u16 	%rs538, %rs86;
	mov.u16 	%rs539, %rs87;
	mov.u16 	%rs540, %rs88;
	mov.u16 	%rs541, %rs89;
	mov.u16 	%rs542, %rs90;
	mov.u16 	%rs543, %rs91;
	mov.u16 	%rs544, %rs92;
	mov.u16 	%rs545, %rs93;
	@%p48 bra 	$L__BB62_119;
	mov.b32 	%r1064, -4;
	@%p27 bra 	$L__BB62_61;
	mov.u32 	%r481, %tid.x;
	mov.u32 	%r482, _ZZ16sw_kernel_affineILi32ELi992EEvPKhiPiS1_S2_iS2_iiE17s_query_seq_sdata;
	mad.lo.s32 	%r483, %r481, 31, %r482;
	ld.shared.u8 	%r484, [%r483+11];
	add.s32 	%r485, %r26, %r484;
	mov.u32 	%r486, _ZZ16sw_kernel_affineILi32ELi992EEvPKhiPiS1_S2_iS2_iiE17s_blosum62_matrix;
	add.s32 	%r487, %r486, %r485;
	ld.shared.s8 	%r1064, [%r487];
$L__BB62_61:
	ld.param.u32 	%r1026, [_Z16sw_kernel_affineILi32ELi992EEvPKhiPiS1_S2_iS2_ii_param_8];
	ld.param.u32 	%r994, [_Z16sw_kernel_affineILi32ELi992EEvPKhiPiS1_S2_iS2_ii_param_7];
	setp.eq.s32 	%p50, %r21, 12;
	max.s16 	%rs326, %rs63, %rs94;
	max.s16 	%rs327, %rs32, %rs326;
	cvt.s32.s16 	%r488, %rs327;
	add.s32 	%r489, %r1064, %r488;
	max.s32 	%r490, %r489, 0;
	cvt.u16.u32 	%rs483, %r490;
	sub.s32 	%r491, %r78, %r994;
	sub.s32 	%r492, %r79, %r1026;
	max.s32 	%r493, %r491, %r492;
	max.s32 	%r494, %r493, 0;
	cvt.u16.u32 	%rs514, %r494;
	cvt.s32.s16 	%r495, %rs31;
	sub.s32 	%r496, %r495, %r994;
	cvt.s32.s16 	%r497, %rs93;
	sub.s32 	%r498, %r497, %r1026;
	max.s32 	%r499, %r496, %r498;
	max.s32 	%r500, %r499, 0;
	cvt.u16.u32 	%rs545, %r500;
	cvt.s32.s16 	%r83, %r490;
	cvt.s32.s16 	%r84, %r494;
	cvt.s32.s16 	%r501, %r500;
	max.s32 	%r502, %r84, %r501;
	max.s32 	%r503, %r83, %r502;
	max.s32 	%r1084, %r1084, %r503;
	mov.u16 	%rs465, %rs13;
	mov.u16 	%rs466, %rs14;
	mov.u16 	%rs467, %rs15;
	mov.u16 	%rs468, %rs16;
	mov.u16 	%rs469, %rs17;
	mov.u16 	%rs470, %rs18;
	mov.u16 	%rs471, %rs19;
	mov.u16 	%rs472, %rs20;
	mov.u16 	%rs473, %rs21;
	mov.u16 	%rs474, %rs22;
	mov.u16 	%rs475, %rs23;
	mov.u16 	%rs476, %rs24;
	mov.u16 	%rs477, %rs25;
	mov.u16 	%rs478, %rs26;
	mov.u16 	%rs479, %rs27;
	mov.u16 	%rs480, %rs28;
	mov.u16 	%rs481, %rs29;
	mov.u16 	%rs482, %rs30;
	mov.u16 	%rs496, %rs44;
	mov.u16 	%rs497, %rs45;
	mov.u16 	%rs498, %rs46;
	mov.u16 	%rs499, %rs47;
	mov.u16 	%rs500, %rs48;
	mov.u16 	%rs501, %rs49;
	mov.u16 	%rs502, %rs50;
	mov.u16 	%rs503, %rs51;
	mov.u16 	%rs504, %rs52;
	mov.u16 	%rs505, %rs53;
	mov.u16 	%rs506, %rs54;
	mov.u16 	%rs507, %rs55;
	mov.u16 	%rs508, %rs56;
	mov.u16 	%rs509, %rs57;
	mov.u16 	%rs510, %rs58;
	mov.u16 	%rs511, %rs59;
	mov.u16 	%rs512, %rs60;
	mov.u16 	%rs513, %rs61;
	mov.u16 	%rs525, %rs11;
	mov.u16 	%rs527, %rs75;
	mov.u16 	%rs528, %rs76;
	mov.u16 	%rs529, %rs77;
	mov.u16 	%rs530, %rs78;
	mov.u16 	%rs531, %rs79;
	mov.u16 	%rs532, %rs80;
	mov.u16 	%rs533, %rs81;
	mov.u16 	%rs534, %rs82;
	mov.u16 	%rs535, %rs83;
	mov.u16 	%rs536, %rs84;
	mov.u16 	%rs537, %rs85;
	mov.u16 	%rs538, %rs86;
	mov.u16 	%rs539, %rs87;
	mov.u16 	%rs540, %rs88;
	mov.u16 	%rs541, %rs89;
	mov.u16 	%rs542, %rs90;
	mov.u16 	%rs543, %rs91;
	mov.u16 	%rs544, %rs92;
	@%p50 bra 	$L__BB62_119;
	mov.b32 	%r1065, -4;
	@%p27 bra 	$L__BB62_64;
	mov.u32 	%r505, %tid.x;
	mov.u32 	%r506, _ZZ16sw_kernel_affineILi32ELi992EEvPKhiPiS1_S2_iS2_iiE17s_query_seq_sdata;
	mad.lo.s32 	%r507, %r505, 31, %r506;
	ld.shared.u8 	%r508, [%r507+12];
	add.s32 	%r509, %r26, %r508;
	mov.u32 	%r510, _ZZ16sw_kernel_affineILi32ELi992EEvPKhiPiS1_S2_iS2_iiE17s_blosum62_matrix;
	add.s32 	%r511, %r510, %r509;
	ld.shared.s8 	%r1065, [%r511];
$L__BB62_64:
	ld.param.u32 	%r1027, [_Z16sw_kernel_affineILi32ELi992EEvPKhiPiS1_S2_iS2_ii_param_8];
	ld.param.u32 	%r995, [_Z16sw_kernel_affineILi32ELi992EEvPKhiPiS1_S2_iS2_ii_param_7];
	setp.eq.s32 	%p52, %r21, 13;
	max.s16 	%rs328, %rs62, %rs93;
	max.s16 	%rs329, %rs31, %rs328;
	cvt.s32.s16 	%r512, %rs329;
	add.s32 	%r513, %r1065, %r512;
	max.s32 	%r514, %r513, 0;
	cvt.u16.u32 	%rs482, %r514;
	sub.s32 	%r515, %r83, %r995;
	sub.s32 	%r516, %r84, %r1027;
	max.s32 	%r517, %r515, %r516;
	max.s32 	%r518, %r517, 0;
	cvt.u16.u32 	%rs513, %r518;
	cvt.s32.s16 	%r519, %rs30;
	sub.s32 	%r520, %r519, %r995;
	cvt.s32.s16 	%r521, %rs92;
	sub.s32 	%r522, %r521, %r1027;
	max.s32 	%r523, %r520, %r522;
	max.s32 	%r524, %r523, 0;
	cvt.u16.u32 	%rs544, %r524;
	cvt.s32.s16 	%r88, %r514;
	cvt.s32.s16 	%r89, %r518;
	cvt.s32.s16 	%r525, %r524;
	max.s32 	%r526, %r89, %r525;
	max.s32 	%r527, %r88, %r526;
	max.s32 	%r1084, %r1084, %r527;
	mov.u16 	%rs465, %rs13;
	mov.u16 	%rs466, %rs14;
	mov.u16 	%rs467, %rs15;
	mov.u16 	%rs468, %rs16;
	mov.u16 	%rs469, %rs17;
	mov.u16 	%rs470, %rs18;
	mov.u16 	%rs471, %rs19;
	mov.u16 	%rs472, %rs20;
	mov.u16 	%rs473, %rs21;
	mov.u16 	%rs474, %rs22;
	mov.u16 	%rs475, %rs23;
	mov.u16 	%rs476, %rs24;
	mov.u16 	%rs477, %rs25;
	mov.u16 	%rs478, %rs26;
	mov.u16 	%rs479, %rs27;
	mov.u16 	%rs480, %rs28;
	mov.u16 	%rs481, %rs29;
	mov.u16 	%rs496, %rs44;
	mov.u16 	%rs497, %rs45;
	mov.u16 	%rs498, %rs46;
	mov.u16 	%rs499, %rs47;
	mov.u16 	%rs500, %rs48;
	mov.u16 	%rs501, %rs49;
	mov.u16 	%rs502, %rs50;
	mov.u16 	%rs503, %rs51;
	mov.u16 	%rs504, %rs52;
	mov.u16 	%rs505, %rs53;
	mov.u16 	%rs506, %rs54;
	mov.u16 	%rs507, %rs55;
	mov.u16 	%rs508, %rs56;
	mov.u16 	%rs509, %rs57;
	mov.u16 	%rs510, %rs58;
	mov.u16 	%rs511, %rs59;
	mov.u16 	%rs512, %rs60;
	mov.u16 	%rs525, %rs11;
	mov.u16 	%rs527, %rs75;
	mov.u16 	%rs528, %rs76;
	mov.u16 	%rs529, %rs77;
	mov.u16 	%rs530, %rs78;
	mov.u16 	%rs531, %rs79;
	mov.u16 	%rs532, %rs80;
	mov.u16 	%rs533, %rs81;
	mov.u16 	%rs534, %rs82;
	mov.u16 	%rs535, %rs83;
	mov.u16 	%rs536, %rs84;
	mov.u16 	%rs537, %rs85;
	mov.u16 	%rs538, %rs86;
	mov.u16 	%rs539, %rs87;
	mov.u16 	%rs540, %rs88;
	mov.u16 	%rs541, %rs89;
	mov.u16 	%rs542, %rs90;
	mov.u16 	%rs543, %rs91;
	@%p52 bra 	$L__BB62_119;
	mov.b32 	%r1066, -4;
	@%p27 bra 	$L__BB62_67;
	mov.u32 	%r529, %tid.x;
	mov.u32 	%r530, _ZZ16sw_kernel_affineILi32ELi992EEvPKhiPiS1_S2_iS2_iiE17s_query_seq_sdata;
	mad.lo.s32 	%r531, %r529, 31, %r530;
	ld.shared.u8 	%r532, [%r531+13];
	add.s32 	%r533, %r26, %r532;
	mov.u32 	%r534, _ZZ16sw_kernel_affineILi32ELi992EEvPKhiPiS1_S2_iS2_iiE17s_blosum62_matrix;
	add.s32 	%r535, %r534, %r533;
	ld.shared.s8 	%r1066, [%r535];
$L__BB62_67:
	ld.param.u32 	%r1028, [_Z16sw_kernel_affineILi32ELi992EEvPKhiPiS1_S2_iS2_ii_param_8];
	ld.param.u32 	%r996, [_Z16sw_kernel_affineILi32ELi992EEvPKhiPiS1_S2_iS2_ii_param_7];
	setp.eq.s32 	%p54, %r21, 14;
	max.s16 	%rs330, %rs61, %rs92;
	max.s16 	%rs331, %rs30, %rs330;
	cvt.s32.s16 	%r536, %rs331;
	add.s32 	%r537, %r1066, %r536;
	max.s32 	%r538, %r537, 0;
	cvt.u16.u32 	%rs481, %r538;
	sub.s32 	%r539, %r88, %r996;
	sub.s32 	%r540, %r89, %r1028;
	max.s32 	%r541, %r539, %r540;
	max.s32 	%r542, %r541, 0;
	cvt.u16.u32 	%rs512, %r542;
	cvt.s32.s16 	%r543, %rs29;
	sub.s32 	%r544, %r543, %r996;
	cvt.s32.s16 	%r545, %rs91;
	sub.s32 	%r546, %r545, %r1028;
	max.s32 	%r547, %r544, %r546;
	max.s32 	%r548, %r547, 0;
	cvt.u16.u32 	%rs543, %r548;
	cvt.s32.s16 	%r93, %r538;
	cvt.s32.s16 	%r94, %r542;
	cvt.s32.s16 	%r549, %r548;
	max.s32 	%r550, %r94, %r549;
	max.s32 	%r551, %r93, %r550;
	max.s32 	%r1084, %r1084, %r551;
	mov.u16 	%rs465, %rs13;
	mov.u16 	%rs466, %rs14;
	mov.u16 	%rs467, %rs15;
	mov.u16 	%rs468, %rs16;
	mov.u16 	%rs469, %rs17;
	mov.u16 	%rs470, %rs18;
	mov.u16 	%rs471, %rs19;
	mov.u16 	%rs472, %rs20;
	mov.u16 	%rs473, %rs21;
	mov.u16 	%rs474, %rs22;
	mov.u16 	%rs475, %rs23;
	mov.u16 	%rs476, %rs24;
	mov.u16 	%rs477, %rs25;
	mov.u16 	%rs478, %rs26;
	mov.u16 	%rs479, %rs27;
	mov.u16 	%rs480, %rs28;
	mov.u16 	%rs496, %rs44;
	mov.u16 	%rs497, %rs45;
	mov.u16 	%rs498, %rs46;
	mov.u16 	%rs499, %rs47;
	mov.u16 	%rs500, %rs48;
	mov.u16 	%rs501, %rs49;
	mov.u16 	%rs502, %rs50;
	mov.u16 	%rs503, %rs51;
	mov.u16 	%rs504, %rs52;
	mov.u16 	%rs505, %rs53;
	mov.u16 	%rs506, %rs54;
	mov.u16 	%rs507, %rs55;
	mov.u16 	%rs508, %rs56;
	mov.u16 	%rs509, %rs57;
	mov.u16 	%rs510, %rs58;
	mov.u16 	%rs511, %rs59;
	mov.u16 	%rs525, %rs11;
	mov.u16 	%rs527, %rs75;
	mov.u16 	%rs528, %rs76;
	mov.u16 	%rs529, %rs77;
	mov.u16 	%rs530, %rs78;
	mov.u16 	%rs531, %rs79;
	mov.u16 	%rs532, %rs80;
	mov.u16 	%rs533, %rs81;
	mov.u16 	%rs534, %rs82;
	mov.u16 	%rs535, %rs83;
	mov.u16 	%rs536, %rs84;
	mov.u16 	%rs537, %rs85;
	mov.u16 	%rs538, %rs86;
	mov.u16 	%rs539, %rs87;
	mov.u16 	%rs540, %rs88;
	mov.u16 	%rs541, %rs89;
	mov.u16 	%rs542, %rs90;
	@%p54 bra 	$L__BB62_119;
	mov.b32 	%r1067, -4;
	@%p27 bra 	$L__BB62_70;
	mov.u32 	%r553, %tid.x;
	mov.u32 	%r554, _ZZ16sw_kernel_affineILi32ELi992EEvPKhiPiS1_S2_iS2_iiE17s_query_seq_sdata;
	mad.lo.s32 	%r555, %r553, 31, %r554;
	ld.shared.u8 	%r556, [%r555+14];
	add.s32 	%r557, %r26, %r556;
	mov.u32 	%r558, _ZZ16sw_kernel_affineILi32ELi992EEvPKhiPiS1_S2_iS2_iiE17s_blosum62_matrix;
	add.s32 	%r559, %r558, %r557;
	ld.shared.s8 	%r1067, [%r559];
$L__BB62_70:
	ld.param.u32 	%r1029, [_Z16sw_kernel_affineILi32ELi992EEvPKhiPiS1_S2_iS2_ii_param_8];
	ld.param.u32 	%r997, [_Z16sw_kernel_affineILi32ELi992EEvPKhiPiS1_S2_iS2_ii_param_7];
	setp.eq.s32 	%p56, %r21, 15;
	max.s16 	%rs332, %rs60, %rs91;
	max.s16 	%rs333, %rs29, %rs332;
	cvt.s32.s16 	%r560, %rs333;
	add.s32 	%r561, %r1067, %r560;
	max.s32 	%r562, %r561, 0;
	cvt.u16.u32 	%rs480, %r562;
	sub.s32 	%r563, %r93, %r997;
	sub.s32 	%r564, %r94, %r1029;
	max.s32 	%r565, %r563, %r564;
	max.s32 	%r566, %r565, 0;
	cvt.u16.u32 	%rs511, %r566;
	cvt.s32.s16 	%r567, %rs28;
	sub.s32 	%r568, %r567, %r997;
	cvt.s32.s16 	%r569, %rs90;
	sub.s32 	%r570, %r569, %r1029;
	max.s32 	%r571, %r568, %r570;
	max.s32 	%r572, %r571, 0;
	cvt.u16.u32 	%rs542, %r572;
	cvt.s32.s16 	%r98, %r562;
	cvt.s32.s16 	%r99, %r566;
	cvt.s32.s16 	%r573, %r572;
	max.s32 	%r574, %r99, %r573;
	max.s32 	%r575, %r98, %r574;
	max.s32 	%r1084, %r1084, %r575;
	mov.u16 	%rs465, %rs13;
	mov.u16 	%rs466, %rs14;
	mov.u16 	%rs467, %rs15;
	mov.u16 	%rs468, %rs16;
	mov.u16 	%rs469, %rs17;
	mov.u16 	%rs470, %rs18;
	mov.u16 	%rs471, %rs19;
	mov.u16 	%rs472, %rs20;
	mov.u16 	%rs473, %rs21;
	mov.u16 	%rs474, %rs22;
	mov.u16 	%rs475, %rs23;
	mov.u16 	%rs476, %rs24;
	mov.u16 	%rs477, %rs25;
	mov.u16 	%rs478, %rs26;
	mov.u16 	%rs479, %rs27;
	mov.u16 	%rs496, %rs44;
	mov.u16 	%rs497, %rs45;
	mov.u16 	%rs498, %rs46;
	mov.u16 	%rs499, %rs47;
	mov.u16 	%rs500, %rs48;
	mov.u16 	%rs501, %rs49;
	mov.u16 	%rs502, %rs50;
	mov.u16 	%rs503, %rs51;
	mov.u16 	%rs504, %rs52;
	mov.u16 	%rs505, %rs53;
	mov.u16 	%rs506, %rs54;
	mov.u16 	%rs507, %rs55;
	mov.u16 	%rs508, %rs56;
	mov.u16 	%rs509, %rs57;
	mov.u16 	%rs510, %rs58;
	mov.u16 	%rs525, %rs11;
	mov.u16 	%rs527, %rs75;
	mov.u16 	%rs528, %rs76;
	mov.u16 	%rs529, %rs77;
	mov.u16 	%rs530, %rs78;
	mov.u16 	%rs531, %rs79;
	mov.u16 	%rs532, %rs80;
	mov.u16 	%rs533, %rs81;
	mov.u16 	%rs534, %rs82;
	mov.u16 	%rs535, %rs83;
	mov.u16 	%rs536, %rs84;
	mov.u16 	%rs537, %rs85;
	mov.u16 	%rs538, %rs86;
	mov.u16 	%rs539, %rs87;
	mov.u16 	%rs540, %rs88;
	mov.u16 	%rs541, %rs89;
	@%p56 bra 	$L__BB62_119;
	mov.b32 	%r1068, -4;
	@%p27 bra 	$L__BB62_73;
	mov.u32 	%r577, %tid.x;
	mov.u32 	%r578, _ZZ16sw_kernel_affineILi32ELi992EEvPKhiPiS1_S2_iS2_iiE17s_query_seq_sdata;
	mad.lo.s32 	%r579, %r577, 31, %r578;
	ld.shared.u8 	%r580, [%r579+15];
	add.s32 	%r581, %r26, %r580;
	mov.u32 	%r582, _ZZ16sw_kernel_affineILi32ELi992EEvPKhiPiS1_S2_iS2_iiE17s_blosum62_matrix;
	add.s32 	%r583, %r582, %r581;
	ld.shared.s8 	%r1068, [%r583];
$L__BB62_73:
	ld.param.u32 	%r1030, [_Z16sw_kernel_affineILi32ELi992EEvPKhiPiS1_S2_iS2_ii_param_8];
	ld.param.u32 	%r998, [_Z16sw_kernel_affineILi32ELi992EEvPKhiPiS1_S2_iS2_ii_param_7];
	setp.eq.s32 	%p58, %r21, 16;
	max.s16 	%rs334, %rs59, %rs90;
	max.s16 	%rs335, %rs28, %rs334;
	cvt.s32.s16 	%r584, %rs335;
	add.s32 	%r585, %r1068, %r584;
	max.s32 	%r586, %r585, 0;
	cvt.u16.u32 	%rs479, %r586;
	sub.s32 	%r587, %r98, %r998;
	sub.s32 	%r588, %r99, %r1030;
	max.s32 	%r589, %r587, %r588;
	max.s32 	%r590, %r589, 0;
	cvt.u16.u32 	%rs510, %r590;
	cvt.s32.s16 	%r591, %rs27;
	sub.s32 	%r592, %r591, %r998;
	cvt.s32.s16 	%r593, %rs89;
	sub.s32 	%r594, %r593, %r1030;
	max.s32 	%r595, %r592, %r594;
	max.s32 	%r596, %r595, 0;
	cvt.u16.u32 	%rs541, %r596;
	cvt.s32.s16 	%r103, %r586;
	cvt.s32.s16 	%r104, %r590;
	cvt.s32.s16 	%r597, %r596;
	max.s32 	%r598, %r104, %r597;
	max.s32 	%r599, %r103, %r598;
	max.s32 	%r1084, %r1084, %r599;
	mov.u16 	%rs465, %rs13;
	mov.u16 	%rs466, %rs14;
	mov.u16 	%rs467, %rs15;
	mov.u16 	%rs468, %rs16;
	mov.u16 	%rs469, %rs17;
	mov.u16 	%rs470, %rs18;
	mov.u16 	%rs471, %rs19;
	mov.u16 	%rs472, %rs20;
	mov.u16 	%rs473, %rs21;
	mov.u16 	%rs474, %rs22;
	mov.u16 	%rs475, %rs23;
	mov.u16 	%rs476, %rs24;
	mov.u16 	%rs477, %rs25;
	mov.u16 	%rs478, %rs26;
	mov.u16 	%rs496, %rs44;
	mov.u16 	%rs497, %rs45;
	mov.u16 	%rs498, %rs46;
	mov.u16 	%rs499, %rs47;
	mov.u16 	%rs500, %rs48;
	mov.u16 	%rs501, %rs49;
	mov.u16 	%rs502, %rs50;
	mov.u16 	%rs503, %rs51;
	mov.u16 	%rs504, %rs52;
	mov.u16 	%rs505, %rs53;
	mov.u16 	%rs506, %rs54;
	mov.u16 	%rs507, %rs55;
	mov.u16 	%rs508, %rs56;
	mov.u16 	%rs509, %rs57;
	mov.u16 	%rs525, %rs11;
	mov.u16 	%rs527, %rs75;
	mov.u16 	%rs528, %rs76;
	mov.u16 	%rs529, %rs77;
	mov.u16 	%rs530, %rs78;
	mov.u16 	%rs531, %rs79;
	mov.u16 	%rs532, %rs80;
	mov.u16 	%rs533, %rs81;
	mov.u16 	%rs534, %rs82;
	mov.u16 	%rs535, %rs83;
	mov.u16 	%rs536, %rs84;
	mov.u16 	%rs537, %rs85;
	mov.u16 	%rs538, %rs86;
	mov.u16 	%rs539, %rs87;
	mov.u16 	%rs540, %rs88;
	@%p58 bra 	$L__BB62_119;
	mov.b32 	%r1069, -4;
	@%p27 bra 	$L__BB62_76;
	mov.u32 	%r601, %tid.x;
	mov.u32 	%r602, _ZZ16sw_kernel_affineILi32ELi992EEvPKhiPiS1_S2_iS2_iiE17s_query_seq_sdata;
	mad.lo.s32 	%r603, %r601, 31, %r602;
	ld.shared.u8 	%r604, [%r603+16];
	add.s32 	%r605, %r26, %r604;
	mov.u32 	%r606, _ZZ16sw_kernel_affineILi32ELi992EEvPKhiPiS1_S2_iS2_iiE17s_blosum62_matrix;
	add.s32 	%r607, %r606, %r605;
	ld.shared.s8 	%r1069, [%r607];
$L__BB62_76:
	ld.param.u32 	%r1031, [_Z16sw_kernel_affineILi32ELi992EEvPKhiPiS1_S2_iS2_ii_param_8];
	ld.param.u32 	%r999, [_Z16sw_kernel_affineILi32ELi992EEvPKhiPiS1_S2_iS2_ii_param_7];
	setp.eq.s32 	%p60, %r21, 17;
	max.s16 	%rs336, %rs58, %rs89;
	max.s16 	%rs337, %rs27, %rs336;
	cvt.s32.s16 	%r608, %rs337;
	add.s32 	%r609, %r1069, %r608;
	max.s32 	%r610, %r609, 0;
	cvt.u16.u32 	%rs478, %r610;
	sub.s32 	%r611, %r103, %r999;
	sub.s32 	%r612, %r104, %r1031;
	max.s32 	%r613, %r611, %r612;
	max.s32 	%r614, %r613, 0;
	cvt.u16.u32 	%rs509, %r614;
	cvt.s32.s16 	%r615, %rs26;
	sub.s32 	%r616, %r615, %r999;
	cvt.s32.s16 	%r617, %rs88;
	sub.s32 	%r618, %r617, %r1031;
	max.s32 	%r619, %r616, %r618;
	max.s32 	%r620, %r619, 0;
	cvt.u16.u32 	%rs540, %r620;
	cvt.s32.s16 	%r108, %r610;
	cvt.s32.s16 	%r109, %r614;
	cvt.s32.s16 	%r621, %r620;
	max.s32 	%r622, %r109, %r621;
	max.s32 	%r623, %r108, %r622;
	max.s32 	%r1084, %r1084, %r623;
	mov.u16 	%rs465, %rs13;
	mov.u16 	%rs466, %rs14;
	mov.u16 	%rs467, %rs15;
	mov.u16 	%rs468, %rs16;
	mov.u16 	%rs469, %rs17;
	mov.u16 	%rs470, %rs18;
	mov.u16 	%rs471, %rs19;
	mov.u16 	%rs472, %rs20;
	mov.u16 	%rs473, %rs21;
	mov.u16 	%rs474, %rs22;
	mov.u16 	%rs475, %rs23;
	mov.u16 	%rs476, %rs24;
	mov.u16 	%rs477, %rs25;
	mov.u16 	%rs496, %rs44;
	mov.u16 	%rs497, %rs45;
	mov.u16 	%rs498, %rs46;
	mov.u16 	%rs499, %rs47;
	mov.u16 	%rs500, %rs48;
	mov.u16 	%rs501, %rs49;
	mov.u16 	%rs502, %rs50;
	mov.u16 	%rs503, %rs51;
	mov.u16 	%rs504, %rs52;
	mov.u16 	%rs505, %rs53;
	mov.u16 	%rs506, %rs54;
	mov.u16 	%rs507, %rs55;
	mov.u16 	%rs508, %rs56;
	mov.u16 	%rs525, %rs11;
	mov.u16 	%rs527, %rs75;
	mov.u16 	%rs528, %rs76;
	mov.u16 	%rs529, %rs77;
	mov.u16 	%rs530, %rs78;
	mov.u16 	%rs531, %rs79;
	mov.u16 	%rs532, %rs80;
	mov.u16 	%rs533, %rs81;
	mov.u16 	%rs534, %rs82;
	mov.u16 	%rs535, %rs83;
	mov.u16 	%rs536, %rs84;
	mov.u16 	%rs537, %rs85;
	mov.u16 	%rs538, %rs86;
	mov.u16 	%rs539, %rs87;
	@%p60 bra 	$L__BB62_119;
	mov.b32 	%r1070, -4;
	@%p27 bra 	$L__BB62_79;
	mov.u32 	%r625, %tid.x;
	mov.u32 	%r626, _ZZ16sw_kernel_affineILi32ELi992EEvPKhiPiS1_S2_iS2_iiE17s_query_seq_sdata;
	mad.lo.s32 	%r627, %r625, 31, %r626;
	ld.shared.u8 	%r628, [%r627+17];
	add.s32 	%r629, %r26, %r628;
	mov.u32 	%r630, _ZZ16sw_kernel_affineILi32ELi992EEvPKhiPiS1_S2_iS2_iiE17s_blosum62_matrix;
	add.s32 	%r631, %r630, %r629;
	ld.shared.s8 	%r1070, [%r631];
$L__BB62_79:
	ld.param.u32 	%r1032, [_Z16sw_kernel_affineILi32ELi992EEvPKhiPiS1_S2_iS2_ii_param_8];
	ld.param.u32 	%r1000, [_Z16sw_kernel_affineILi32ELi992EEvPKhiPiS1_S2_iS2_ii_param_7];
	setp.eq.s32 	%p62, %r21, 18;
	max.s16 	%rs338, %rs57, %rs88;
	max.s16 	%rs339, %rs26, %rs338;
	cvt.s32.s16 	%r632, %rs339;
	add.s32 	%r633, %r1070, %r632;
	max.s32 	%r634, %r633, 0;
	cvt.u16.u32 	%rs477, %r634;
	sub.s32 	%r635, %r108, %r1000;
	sub.s32 	%r636, %r109, %r1032;
	max.s32 	%r637, %r635, %r636;
	max.s32 	%r638, %r637, 0;
	cvt.u16.u32 	%rs508, %r638;
	cvt.s32.s16 	%r639, %rs25;
	sub.s32 	%r640, %r639, %r1000;
	cvt.s32.s16 	%r641, %rs87;
	sub.s32 	%r642, %r641, %r1032;
	max.s32 	%r643, %r640, %r642;
	max.s32 	%r644, %r643, 0;
	cvt.u16.u32 	%rs539, %r644;
	cvt.s32.s16 	%r113, %r634;
	cvt.s32.s16 	%r114, %r638;
	cvt.s32.s16 	%r645, %r644;
	max.s32 	%r646, %r114, %r645;
	max.s32 	%r647, %r113, %r646;
	max.s32 	%r1084, %r1084, %r647;
	mov.u16 	%rs465, %rs13;
	mov.u16 	%rs466, %rs14;
	mov.u16 	%rs467, %rs15;
	mov.u16 	%rs468, %rs16;
	mov.u16 	%rs469, %rs17;
	mov.u16 	%rs470, %rs18;
	mov.u16 	%rs471, %rs19;
	mov.u16 	%rs472, %rs20;
	mov.u16 	%rs473, %rs21;
	mov.u16 	%rs474, %rs22;
	mov.u16 	%rs475, %rs23;
	mov.u16 	%rs476, %rs24;
	mov.u16 	%rs496, %rs44;
	mov.u16 	%rs497, %rs45;
	mov.u16 	%rs498, %rs46;
	mov.u16 	%rs499, %rs47;
	mov.u16 	%rs500, %rs48;
	mov.u16 	%rs501, %rs49;
	mov.u16 	%rs502, %rs50;
	mov.u16 	%rs503, %rs51;
	mov.u16 	%rs504, %rs52;
	mov.u16 	%rs505, %rs53;
	mov.u16 	%rs506, %rs54;
	mov.u16 	%rs507, %rs55;
	mov.u16 	%rs525, %rs11;
	mov.u16 	%rs527, %rs75;
	mov.u16 	%rs528, %rs76;
	mov.u16 	%rs529, %rs77;
	mov.u16 	%rs530, %rs78;
	mov.u16 	%rs531, %rs79;
	mov.u16 	%rs532, %rs80;
	mov.u16 	%rs533, %rs81;
	mov.u16 	%rs534, %rs82;
	mov.u16 	%rs535, %rs83;
	mov.u16 	%rs536, %rs84;
	mov.u16 	%rs537, %rs85;
	mov.u16 	%rs538, %rs86;
	@%p62 bra 	$L__BB62_119;
	mov.b32 	%r1071, -4;
	@%p27 bra 	$L__BB62_82;
	mov.u32 	%r649, %tid.x;
	mov.u32 	%r650, _ZZ16sw_kernel_affineILi32ELi992EEvPKhiPiS1_S2_iS2_iiE17s_query_seq_sdata;
	mad.lo.s32 	%r651, %r649, 31, %r650;
	ld.shared.u8 	%r652, [%r651+18];
	add.s32 	%r653, %r26, %r652;
	mov.u32 	%r654, _ZZ16sw_kernel_affineILi32ELi992EEvPKhiPiS1_S2_iS2_iiE17s_blosum62_matrix;
	add.s32 	%r655, %r654, %r653;
	ld.shared.s8 	%r1071, [%r655];
$L__BB62_82:
	ld.param.u32 	%r1033, [_Z16sw_kernel_affineILi32ELi992EEvPKhiPiS1_S2_iS2_ii_param_8];
	ld.param.u32 	%r1001, [_Z16sw_kernel_affineILi32ELi992EEvPKhiPiS1_S2_iS2_ii_param_7];
	setp.eq.s32 	%p64, %r21, 19;
	max.s16 	%rs340, %rs56, %rs87;
	max.s16 	%rs341, %rs25, %rs340;
	cvt.s32.s16 	%r656, %rs341;
	add.s32 	%r657, %r1071, %r656;
	max.s32 	%r658, %r657, 0;
	cvt.u16.u32 	%rs476, %r658;
	sub.s32 	%r659, %r113, %r1001;
	sub.s32 	%r660, %r114, %r1033;
	max.s32 	%r661, %r659, %r660;
	max.s32 	%r662, %r661, 0;
	cvt.u16.u32 	%rs507, %r662;
	cvt.s32.s16 	%r663, %rs24;
	sub.s32 	%r664, %r663, %r1001;
	cvt.s32.s16 	%r665, %rs86;
	sub.s32 	%r666, %r665, %r1033;
	max.s32 	%r667, %r664, %r666;
	max.s32 	%r668, %r667, 0;
	cvt.u16.u32 	%rs538, %r668;
	cvt.s32.s16 	%r118, %r658;
	cvt.s32.s16 	%r119, %r662;
	cvt.s32.s16 	%r669, %r668;
	max.s32 	%r670, %r119, %r669;
	max.s32 	%r671, %r118, %r670;
	max.s32 	%r1084, %r1084, %r671;
	mov.u16 	%rs465, %rs13;
	mov.u16 	%rs466, %rs14;
	mov.u16 	%rs467, %rs15;
	mov.u16 	%rs468, %rs16;
	mov.u16 	%rs469, %rs17;
	mov.u16 	%rs470, %rs18;
	mov.u16 	%rs471, %rs19;
	mov.u16 	%rs472, %rs20;
	mov.u16 	%rs473, %rs21;
	mov.u16 	%rs474, %rs22;
	mov.u16 	%rs475, %rs23;
	mov.u16 	%rs496, %rs44;
	mov.u16 	%rs497, %rs45;
	mov.u16 	%rs498, %rs46;
	mov.u16 	%rs499, %rs47;
	mov.u16 	%rs500, %rs48;
	mov.u16 	%rs501, %rs49;
	mov.u16 	%rs502, %rs50;
	mov.u16 	%rs503, %rs51;
	mov.u16 	%rs504, %rs52;
	mov.u16 	%rs505, %rs53;
	mov.u16 	%rs506, %rs54;
	mov.u16 	%rs525, %rs11;
	mov.u16 	%rs527, %rs75;
	mov.u16 	%rs528, %rs76;
	mov.u16 	%rs529, %rs77;
	mov.u16 	%rs530, %rs78;
	mov.u16 	%rs531, %rs79;
	mov.u16 	%rs532, %rs80;
	mov.u16 	%rs533, %rs81;
	mov.u16 	%rs534, %rs82;
	mov.u16 	%rs535, %rs83;
	mov.u16 	%rs536, %rs84;
	mov.u16 	%rs537, %rs85;
	@%p64 bra 	$L__BB62_119;
	mov.b32 	%r1072, -4;
	@%p27 bra 	$L__BB62_85;
	mov.u32 	%r673, %tid.x;
	mov.u32 	%r674, _ZZ16sw_kernel_affineILi32ELi992EEvPKhiPiS1_S2_iS2_iiE17s_query_seq_sdata;
	mad.lo.s32 	%r675, %r673, 31, %r674;
	ld.shared.u8 	%r676, [%r675+19];
	add.s32 	%r677, %r26, %r676;
	mov.u32 	%r678, _ZZ16sw_kernel_affineILi32ELi992EEvPKhiPiS1_S2_iS2_iiE17s_blosum62_matrix;
	add.s32 	%r679, %r678, %r677;
	ld.shared.s8 	%r1072, [%r679];
$L__BB62_85:
	ld.param.u32 	%r1034, [_Z16sw_kernel_affineILi32ELi992EEvPKhiPiS1_S2_iS2_ii_param_8];
	ld.param.u32 	%r1002, [_Z16sw_kernel_affineILi32ELi992EEvPKhiPiS1_S2_iS2_ii_param_7];
	setp.eq.s32 	%p66, %r21, 20;
	max.s16 	%rs342, %rs55, %rs86;
	max.s16 	%rs343, %rs24, %rs342;
	cvt.s32.s16 	%r680, %rs343;
	add.s32 	%r681, %r1072, %r680;
	max.s32 	%r682, %r681, 0;
	cvt.u16.u32 	%rs475, %r682;
	sub.s32 	%r683, %r118, %r1002;
	sub.s32 	%r684, %r119, %r1034;
	max.s32 	%r685, %r683, %r684;
	max.s32 	%r686, %r685, 0;
	cvt.u16.u32 	%rs506, %r686;
	cvt.s32.s16 	%r687, %rs23;
	sub.s32 	%r688, %r687, %r1002;
	cvt.s32.s16 	%r689, %rs85;
	sub.s32 	%r690, %r689, %r1034;
	max.s32 	%r691, %r688, %r690;
	max.s32 	%r692, %r691, 0;
	cvt.u16.u32 	%rs537, %r692;
	cvt.s32.s16 	%r123, %r682;
	cvt.s32.s16 	%r124, %r686;
	cvt.s32.s16 	%r693, %r692;
	max.s32 	%r694, %r124, %r693;
	max.s32 	%r695, %r123, %r694;
	max.s32 	%r1084, %r1084, %r695;
	mov.u16 	%rs465, %rs13;
	mov.u16 	%rs466, %rs14;
	mov.u16 	%rs467, %rs15;
	mov.u16 	%rs468, %rs16;
	mov.u16 	%rs469, %rs17;
	mov.u16 	%rs470, %rs18;
	mov.u16 	%rs471, %rs19;
	mov.u16 	%rs472, %rs20;
	mov.u16 	%rs473, %rs21;
	mov.u16 	%rs474, %rs22;
	mov.u16 	%rs496, %rs44;
	mov.u16 	%rs497, %rs45;
	mov.u16 	%rs498, %rs46;
	mov.u16 	%rs499, %rs47;
	mov.u16 	%rs500, %rs48;
	mov.u16 	%rs501, %rs49;
	mov.u16 	%rs502, %rs50;
	mov.u16 	%rs503, %rs51;
	mov.u16 	%rs504, %rs52;
	mov.u16 	%rs505, %rs53;
	mov.u16 	%rs525, %rs11;
	mov.u16 	%rs527, %rs75;
	mov.u16 	%rs528, %rs76;
	mov.u16 	%rs529, %rs77;
	mov.u16 	%rs530, %rs78;
	mov.u16 	%rs531, %rs79;
	mov.u16 	%rs532, %rs80;
	mov.u16 	%rs533, %rs81;
	mov.u16 	%rs534, %rs82;
	mov.u16 	%rs535, %rs83;
	mov.u16 	%rs536, %rs84;
	@%p66 bra 	$L__BB62_119;
	mov.b32 	%r1073, -4;
	@%p27 bra 	$L__BB62_88;
	mov.u32 	%r697, %tid.x;
	mov.u32 	%r698, _ZZ16sw_kernel_affineILi32ELi992EEvPKhiPiS1_S2_iS2_iiE17s_query_seq_sdata;
	mad.lo.s32 	%r699, %r697, 31, %r698;
	ld.shared.u8 	%r700, [%r699+20];
	add.s32 	%r701, %r26, %r700;
	mov.u32 	%r702, _ZZ16sw_kernel_affineILi32ELi992EEvPKhiPiS1_S2_iS2_iiE17s_blosum62_matrix;
	add.s32 	%r703, %r702, %r701;
	ld.shared.s8 	%r1073, [%r703];
$L__BB62_88:
	ld.param.u32 	%r1035, [_Z16sw_kernel_affineILi32ELi992EEvPKhiPiS1_S2_iS2_ii_param_8];
	ld.param.u32 	%r1003, [_Z16sw_kernel_affineILi32ELi992EEvPKhiPiS1_S2_iS2_ii_param_7];
	setp.eq.s32 	%p68, %r21, 21;
	max.s16 	%rs344, %rs54, %rs85;
	max.s16 	%rs345, %rs23, %rs344;
	cvt.s32.s16 	%r704, %rs345;
	add.s32 	%r705, %r1073, %r704;
	max.s32 	%r706, %r705, 0;
	cvt.u16.u32 	%rs474, %r706;
	sub.s32 	%r707, %r123, %r1003;
	sub.s32 	%r708, %r124, %r1035;
	max.s32 	%r709, %r707, %r708;
	max.s32 	%r710, %r709, 0;
	cvt.u16.u32 	%rs505, %r710;
	cvt.s32.s16 	%r711, %rs22;
	sub.s32 	%r712, %r711, %r1003;
	cvt.s32.s16 	%r713, %rs84;
	sub.s32 	%r714, %r713, %r1035;
	max.s32 	%r715, %r712, %r714;
	max.s32 	%r716, %r715, 0;
	cvt.u16.u32 	%rs536, %r716;
	cvt.s32.s16 	%r128, %r706;
	cvt.s32.s16 	%r129, %r710;
	cvt.s32.s16 	%r717, %r716;
	max.s32 	%r718, %r129, %r717;
	max.s32 	%r719, %r128, %r718;
	max.s32 	%r1084, %r1084, %r719;
	mov.u16 	%rs465, %rs13;
	mov.u16 	%rs466, %rs14;
	mov.u16 	%rs467, %rs15;
	mov.u16 	%rs468, %rs16;
	mov.u16 	%rs469, %rs17;
	mov.u16 	%rs470, %rs18;
	mov.u16 	%rs471, %rs19;
	mov.u16 	%rs472, %rs20;
	mov.u16 	%rs473, %rs21;
	mov.u16 	%rs496, %rs44;
	mov.u16 	%rs497, %rs45;
	mov.u16 	%rs498, %rs46;
	mov.u16 	%rs499, %rs47;
	mov.u16 	%rs500, %rs48;
	mov.u16 	%rs501, %rs49;
	mov.u16 	%rs502, %rs50;
	mov.u16 	%rs503, %rs51;
	mov.u16 	%rs504, %rs52;
	mov.u16 	%rs525, %rs11;
	mov.u16 	%rs527, %rs75;
	mov.u16 	%rs528, %rs76;
	mov.u16 	%rs529, %rs77;
	mov.u16 	%rs530, %rs78;
	mov.u16 	%rs531, %rs79;
	mov.u16 	%rs532, %rs80;
	mov.u16 	%rs533, %rs81;
	mov.u16 	%rs534, %rs82;
	mov.u16 	%rs535, %rs83;
	@%p68 bra 	$L__BB62_119;
	mov.b32 	%r1074, -4;
	@%p27 bra 	$L__BB62_91;
	mov.u32 	%r721, %tid.x;
	mov.u32 	%r722, _ZZ16sw_kernel_affineILi32ELi992EEvPKhiPiS1_S2_iS2_iiE17s_query_seq_sdata;
	mad.lo.s32 	%r723, %r721, 31, %r722;
	ld.shared.u8 	%r724, [%r723+21];
	add.s32 	%r725, %r26, %r724;
	mov.u32 	%r726, _ZZ16sw_kernel_affineILi32ELi992EEvPKhiPiS1_S2_iS2_iiE17s_blosum62_matrix;
	add.s32 	%r727, %r726, %r725;
	ld.shared.s8 	%r1074, [%r727];
$L__BB62_91:
	ld.param.u32 	%r1036, [_Z16sw_kernel_affineILi32ELi992EEvPKhiPiS1_S2_iS2_ii_param_8];
	ld.param.u32 	%r1004, [_Z16sw_kernel_affineILi32ELi992EEvPKhiPiS1_S2_iS2_ii_param_7];
	setp.eq.s32 	%p70, %r21, 22;
	max.s16 	%rs346, %rs53, %rs84;
	max.s16 	%rs347, %rs22, %rs346;
	cvt.s32.s16 	%r728, %rs347;
	add.s32 	%r729, %r1074, %r728;
	max.s32 	%r730, %r729, 0;
	cvt.u16.u32 	%rs473, %r730;
	sub.s32 	%r731, %r128, %r1004;
	sub.s32 	%r732, %r129, %r1036;
	max.s32 	%r733, %r731, %r732;
	max.s32 	%r734, %r733, 0;
	cvt.u16.u32 	%rs504, %r734;
	cvt.s32.s16 	%r735, %rs21;
	sub.s32 	%r736, %r735, %r1004;
	cvt.s32.s16 	%r737, %rs83;
	sub.s32 	%r738, %r737, %r1036;
	max.s32 	%r739, %r736, %r738;
	max.s32 	%r740, %r739, 0;
	cvt.u16.u32 	%rs535, %r740;
	cvt.s32.s16 	%r133, %r730;
	cvt.s32.s16 	%r134, %r734;
	cvt.s32.s16 	%r741, %r740;
	max.s32 	%r742, %r134, %r741;
	max.s32 	%r743, %r133, %r742;
	max.s32 	%r1084, %r1084, %r743;
	mov.u16 	%rs465, %rs13;
	mov.u16 	%rs466, %rs14;
	mov.u16 	%rs467, %rs15;
	mov.u16 	%rs468, %rs16;
	mov.u16 	%rs469, %rs17;
	mov.u16 	%rs470, %rs18;
	mov.u16 	%rs471, %rs19;
	mov.u16 	%rs472, %rs20;
	mov.u16 	%rs496, %rs44;
	mov.u16 	%rs497, %rs45;
	mov.u16 	%rs498, %rs46;
	mov.u16 	%rs499, %rs47;
	mov.u16 	%rs500, %rs48;
	mov.u16 	%rs501, %rs49;
	mov.u16 	%rs502, %rs50;
	mov.u16 	%rs503, %rs51;
	mov.u16 	%rs525, %rs11;
	mov.u16 	%rs527, %rs75;
	mov.u16 	%rs528, %rs76;
	mov.u16 	%rs529, %rs77;
	mov.u16 	%rs530, %rs78;
	mov.u16 	%rs531, %rs79;
	mov.u16 	%rs532, %rs80;
	mov.u16 	%rs533, %rs81;
	mov.u16 	%rs534, %rs82;
	@%p70 bra 	$L__BB62_119;
	mov.b32 	%r1075, -4;
	@%p27 bra 	$L__BB62_94;
	mov.u32 	%r745, %tid.x;
	mov.u32 	%r746, _ZZ16sw_kernel_affineILi32ELi992EEvPKhiPiS1_S2_iS2_iiE17s_query_seq_sdata;
	mad.lo.s32 	%r747, %r745, 31, %r746;
	ld.shared.u8 	%r748, [%r747+22];
	add.s32 	%r749, %r26, %r748;
	mov.u32 	%r750, _ZZ16sw_kernel_affineILi32ELi992EEvPKhiPiS1_S2_iS2_iiE17s_blosum62_matrix;
	add.s32 	%r751, %r750, %r749;
	ld.shared.s8 	%r1075, [%r751];
$L__BB62_94:
	ld.param.u32 	%r1037, [_Z16sw_kernel_affineILi32ELi992EEvPKhiPiS1_S2_iS2_ii_param_8];
	ld.param.u32 	%r1005, [_Z16sw_kernel_affineILi32ELi992EEvPKhiPiS1_S2_iS2_ii_param_7];
	setp.eq.s32 	%p72, %r21, 23;
	max.s16 	%rs348, %rs52, %rs83;
	max.s16 	%rs349, %rs21, %rs348;
	cvt.s32.s16 	%r752, %rs349;
	add.s32 	%r753, %r1075, %r752;
	max.s32 	%r754, %r753, 0;
	cvt.u16.u32 	%rs472, %r754;
	sub.s32 	%r755, %r133, %r1005;
	sub.s32 	%r756, %r134, %r1037;
	max.s32 	%r757, %r755, %r756;
	max.s32 	%r758, %r757, 0;
	cvt.u16.u32 	%rs503, %r758;
	cvt.s32.s16 	%r759, %rs20;
	sub.s32 	%r760, %r759, %r1005;
	cvt.s32.s16 	%r761, %rs82;
	sub.s32 	%r762, %r761, %r1037;
	max.s32 	%r763, %r760, %r762;
	max.s32 	%r764, %r763, 0;
	cvt.u16.u32 	%rs534, %r764;
	cvt.s32.s16 	%r138, %r754;
	cvt.s32.s16 	%r139, %r758;
	cvt.s32.s16 	%r765, %r764;
	max.s32 	%r766, %r139, %r765;
	max.s32 	%r767, %r138, %r766;
	max.s32 	%r1084, %r1084, %r767;
	mov.u16 	%rs465, %rs13;
	mov.u16 	%rs466, %rs14;
	mov.u16 	%rs467, %rs15;
	mov.u16 	%rs468, %rs16;
	mov.u16 	%rs469, %rs17;
	mov.u16 	%rs470, %rs18;
	mov.u16 	%rs471, %rs19;
	mov.u16 	%rs496, %rs44;
	mov.u16 	%rs497, %rs45;
	mov.u16 	%rs498, %rs46;
	mov.u16 	%rs499, %rs47;
	mov.u16 	%rs500, %rs48;
	mov.u16 	%rs501, %rs49;
	mov.u16 	%rs502, %rs50;
	mov.u16 	%rs525, %rs11;
	mov.u16 	%rs527, %rs75;
	mov.u16 	%rs528, %rs76;
	mov.u16 	%rs529, %rs77;
	mov.u16 	%rs530, %rs78;
	mov.u16 	%rs531, %rs79;
	mov.u16 	%rs532, %rs80;
	mov.u16 	%rs533, %rs81;
	@%p72 bra 	$L__BB62_119;
	mov.b32 	%r1076, -4;
	@%p27 bra 	$L__BB62_97;
	mov.u32 	%r769, %tid.x;
	mov.u32 	%r770, _ZZ16sw_kernel_affineILi32ELi992EEvPKhiPiS1_S2_iS2_iiE17s_query_seq_sdata;
	mad.lo.s32 	%r771, %r769, 31, %r770;
	ld.shared.u8 	%r772, [%r771+23];
	add.s32 	%r773, %r26, %r772;
	mov.u32 	%r774, _ZZ16sw_kernel_affineILi32ELi992EEvPKhiPiS1_S2_iS2_iiE17s_blosum62_matrix;
	add.s32 	%r775, %r774, %r773;
	ld.shared.s8 	%r1076, [%r775];
$L__BB62_97:
	ld.param.u32 	%r1038, [_Z16sw_kernel_affineILi32ELi992EEvPKhiPiS1_S2_iS2_ii_param_8];
	ld.param.u32 	%r1006, [_Z16sw_kernel_affineILi32ELi992EEvPKhiPiS1_S2_iS2_ii_param_7];
	setp.eq.s32 	%p74, %r21, 24;
	max.s16 	%rs350, %rs51, %rs82;
	max.s16 	%rs351, %rs20, %rs350;
	cvt.s32.s16 	%r776, %rs351;
	add.s32 	%r777, %r1076, %r776;
	max.s32 	%r778, %r777, 0;
	cvt.u16.u32 	%rs471, %r778;
	sub.s32 	%r779, %r138, %r1006;
	sub.s32 	%r780, %r139, %r1038;
	max.s32 	%r781, %r779, %r780;
	max.s32 	%r782, %r781, 0;
	cvt.u16.u32 	%rs502, %r782;
	cvt.s32.s16 	%r783, %rs19;
	sub.s32 	%r784, %r783, %r1006;
	cvt.s32.s16 	%r785, %rs81;
	sub.s32 	%r786, %r785, %r1038;
	max.s32 	%r787, %r784, %r786;
	max.s32 	%r788, %r787, 0;
	cvt.u16.u32 	%rs533, %r788;
	cvt.s32.s16 	%r143, %r778;
	cvt.s32.s16 	%r144, %r782;
	cvt.s32.s16 	%r789, %r788;
	max.s32 	%r790, %r144, %r789;
	max.s32 	%r791, %r143, %r790;
	max.s32 	%r1084, %r1084, %r791;
	mov.u16 	%rs465, %rs13;
	mov.u16 	%rs466, %rs14;
	mov.u16 	%rs467, %rs15;
	mov.u16 	%rs468, %rs16;
	mov.u16 	%rs469, %rs17;
	mov.u16 	%rs470, %rs18;
	mov.u16 	%rs496, %rs44;
	mov.u16 	%rs497, %rs45;
	mov.u16 	%rs498, %rs46;
	mov.u16 	%rs499, %rs47;
	mov.u16 	%rs500, %rs48;
	mov.u16 	%rs501, %rs49;
	mov.u16 	%rs525, %rs11;
	mov.u16 	%rs527, %rs75;
	mov.u16 	%rs528, %rs76;
	mov.u16 	%rs529, %rs77;
	mov.u16 	%rs530, %rs78;
	mov.u16 	%rs531, %rs79;
	mov.u16 	%rs532, %rs80;
	@%p74 bra 	$L__BB62_119;
	mov.b32 	%r1077, -4;
	@%p27 bra 	$L__BB62_100;
	mov.u32 	%r793, %tid.x;
	mov.u32 	%r794, _ZZ16sw_kernel_affineILi32ELi992EEvPKhiPiS1_S2_iS2_iiE17s_query_seq_sdata;
	mad.lo.s32 	%r795, %r793, 31, %r794;
	ld.shared.u8 	%r796, [%r795+24];
	add.s32 	%r797, %r26, %r796;
	mov.u32 	%r798, _ZZ16sw_kernel_affineILi32ELi992EEvPKhiPiS1_S2_iS2_iiE17s_blosum62_matrix;
	add.s32 	%r799, %r798, %r797;
	ld.shared.s8 	%r1077, [%r799];
$L__BB62_100:
	ld.param.u32 	%r1039, [_Z16sw_kernel_affineILi32ELi992EEvPKhiPiS1_S2_iS2_ii_param_8];
	ld.param.u32 	%r1007, [_Z16sw_kernel_affineILi32ELi992EEvPKhiPiS1_S2_iS2_ii_param_7];
	setp.eq.s32 	%p76, %r21, 25;
	max.s16 	%rs352, %rs50, %rs81;
	max.s16 	%rs353, %rs19, %rs352;
	cvt.s32.s16 	%r800, %rs353;
	add.s32 	%r801, %r1077, %r800;
	max.s32 	%r802, %r801, 0;
	cvt.u16.u32 	%rs470, %r802;
	sub.s32 	%r803, %r143, %r1007;
	sub.s32 	%r804, %r144, %r1039;
	max.s32 	%r805, %r803, %r804;
	max.s32 	%r806, %r805, 0;
	cvt.u16.u32 	%rs501, %r806;
	cvt.s32.s16 	%r807, %rs18;
	sub.s32 	%r808, %r807, %r1007;
	cvt.s32.s16 	%r809, %rs80;
	sub.s32 	%r810, %r809, %r1039;
	max.s32 	%r811, %r808, %r810;
	max.s32 	%r812, %r811, 0;
	cvt.u16.u32 	%rs532, %r812;
	cvt.s32.s16 	%r148, %r802;
	cvt.s32.s16 	%r149, %r806;
	cvt.s32.s16 	%r813, %r812;
	max.s32 	%r814, %r149, %r813;
	max.s32 	%r815, %r148, %r814;
	max.s32 	%r1084, %r1084, %r815;
	mov.u16 	%rs465, %rs13;
	mov.u16 	%rs466, %rs14;
	mov.u16 	%rs467, %rs15;
	mov.u16 	%rs468, %rs16;
	mov.u16 	%rs469, %rs17;
	mov.u16 	%rs496, %rs44;
	mov.u16 	%rs497, %rs45;
	mov.u16 	%rs498, %rs46;
	mov.u16 	%rs499, %rs47;
	mov.u16 	%rs500, %rs48;
	mov.u16 	%rs525, %rs11;
	mov.u16 	%rs527, %rs75;
	mov.u16 	%rs528, %rs76;
	mov.u16 	%rs529, %rs77;
	mov.u16 	%rs530, %rs78;
	mov.u16 	%rs531, %rs79;
	@%p76 bra 	$L__BB62_119;
	mov.b32 	%r1078, -4;
	@%p27 bra 	$L__BB62_103;
	mov.u32 	%r817, %tid.x;
	mov.u32 	%r818, _ZZ16sw_kernel_affineILi32ELi992EEvPKhiPiS1_S2_iS2_iiE17s_query_seq_sdata;
	mad.lo.s32 	%r819, %r817, 31, %r818;
	ld.shared.u8 	%r820, [%r819+25];
	add.s32 	%r821, %r26, %r820;
	mov.u32 	%r822, _ZZ16sw_kernel_affineILi32ELi992EEvPKhiPiS1_S2_iS2_iiE17s_blosum62_matrix;
	add.s32 	%r823, %r822, %r821;
	ld.shared.s8 	%r1078, [%r823];
$L__BB62_103:
	ld.param.u32 	%r1040, [_Z16sw_kernel_affineILi32ELi992EEvPKhiPiS1_S2_iS2_ii_param_8];
	ld.param.u32 	%r1008, [_Z16sw_kernel_affineILi32ELi992EEvPKhiPiS1_S2_iS2_ii_param_7];
	setp.eq.s32 	%p78, %r21, 26;
	max.s16 	%rs354, %rs49, %rs80;
	max.s16 	%rs355, %rs18, %rs354;
	cvt.s32.s16 	%r824, %rs355;
	add.s32 	%r825, %r1078, %r824;
	max.s32 	%r826, %r825, 0;
	cvt.u16.u32 	%rs469, %r826;
	sub.s32 	%r827, %r148, %r1008;
	sub.s32 	%r828, %r149, %r1040;
	max.s32 	%r829, %r827, %r828;
	max.s32 	%r830, %r829, 0;
	cvt.u16.u32 	%rs500, %r830;
	cvt.s32.s16 	%r831, %rs17;
	sub.s32 	%r832, %r831, %r1008;
	cvt.s32.s16 	%r833, %rs79;
	sub.s32 	%r834, %r833, %r1040;
	max.s32 	%r835, %r832, %r834;
	max.s32 	%r836, %r835, 0;
	cvt.u16.u32 	%rs531, %r836;
	cvt.s32.s16 	%r153, %r826;
	cvt.s32.s16 	%r154, %r830;
	cvt.s32.s16 	%r837, %r836;
	max.s32 	%r838, %r154, %r837;
	max.s32 	%r839, %r153, %r838;
	max.s32 	%r1084, %r1084, %r839;
	mov.u16 	%rs465, %rs13;
	mov.u16 	%rs466, %rs14;
	mov.u16 	%rs467, %rs15;
	mov.u16 	%rs468, %rs16;
	mov.u16 	%rs496, %rs44;
	mov.u16 	%rs497, %rs45;
	mov.u16 	%rs498, %rs46;
	mov.u16 	%rs499, %rs47;
	mov.u16 	%rs525, %rs11;
	mov.u16 	%rs527, %rs75;
	mov.u16 	%rs528, %rs76;
	mov.u16 	%rs529, %rs77;
	mov.u16 	%rs530, %rs78;
	@%p78 bra 	$L__BB62_119;
	mov.b32 	%r1079, -4;
	@%p27 bra 	$L__BB62_106;
	mov.u32 	%r841, %tid.x;
	mov.u32 	%r842, _ZZ16sw_kernel_affineILi32ELi992EEvPKhiPiS1_S2_iS2_iiE17s_query_seq_sdata;
	mad.lo.s32 	%r843, %r841, 31, %r842;
	ld.shared.u8 	%r844, [%r843+26];
	add.s32 	%r845, %r26, %r844;
	mov.u32 	%r846, _ZZ16sw_kernel_affineILi32ELi992EEvPKhiPiS1_S2_iS2_iiE17s_blosum62_matrix;
	add.s32 	%r847, %r846, %r845;
	ld.shared.s8 	%r1079, [%r847];
$L__BB62_106:
	ld.param.u32 	%r1041, [_Z16sw_kernel_affineILi32ELi992EEvPKhiPiS1_S2_iS2_ii_param_8];
	ld.param.u32 	%r1009, [_Z16sw_kernel_affineILi32ELi992EEvPKhiPiS1_S2_iS2_ii_param_7];
	setp.eq.s32 	%p80, %r21, 27;
	max.s16 	%rs356, %rs48, %rs79;
	max.s16 	%rs357, %rs17, %rs356;
	cvt.s32.s16 	%r848, %rs357;
	add.s32 	%r849, %r1079, %r848;
	max.s32 	%r850, %r849, 0;
	cvt.u16.u32 	%rs468, %r850;
	sub.s32 	%r851, %r153, %r1009;
	sub.s32 	%r852, %r154, %r1041;
	max.s32 	%r853, %r851, %r852;
	max.s32 	%r854, %r853, 0;
	cvt.u16.u32 	%rs499, %r854;
	cvt.s32.s16 	%r855, %rs16;
	sub.s32 	%r856, %r855, %r1009;
	cvt.s32.s16 	%r857, %rs78;
	sub.s32 	%r858, %r857, %r1041;
	max.s32 	%r859, %r856, %r858;
	max.s32 	%r860, %r859, 0;
	cvt.u16.u32 	%rs530, %r860;
	cvt.s32.s16 	%r158, %r850;
	cvt.s32.s16 	%r159, %r854;
	cvt.s32.s16 	%r861, %r860;
	max.s32 	%r862, %r159, %r861;
	max.s32 	%r863, %r158, %r862;
	max.s32 	%r1084, %r1084, %r863;
	mov.u16 	%rs465, %rs13;
	mov.u16 	%rs466, %rs14;
	mov.u16 	%rs467, %rs15;
	mov.u16 	%rs496, %rs44;
	mov.u16 	%rs497, %rs45;
	mov.u16 	%rs498, %rs46;
	mov.u16 	%rs525, %rs11;
	mov.u16 	%rs527, %rs75;
	mov.u16 	%rs528, %rs76;
	mov.u16 	%rs529, %rs77;
	@%p80 bra 	$L__BB62_119;
	mov.b32 	%r1080, -4;
	@%p27 bra 	$L__BB62_109;
	mov.u32 	%r865, %tid.x;
	mov.u32 	%r866, _ZZ16sw_kernel_affineILi32ELi992EEvPKhiPiS1_S2_iS2_iiE17s_query_seq_sdata;
	mad.lo.s32 	%r867, %r865, 31, %r866;
	ld.shared.u8 	%r868, [%r867+27];
	add.s32 	%r869, %r26, %r868;
	mov.u32 	%r870, _ZZ16sw_kernel_affineILi32ELi992EEvPKhiPiS1_S2_iS2_iiE17s_blosum62_matrix;
	add.s32 	%r871, %r870, %r869;
	ld.shared.s8 	%r1080, [%r871];
$L__BB62_109:
	ld.param.u32 	%r1042, [_Z16sw_kernel_affineILi32ELi992EEvPKhiPiS1_S2_iS2_ii_param_8];
	ld.param.u32 	%r1010, [_Z16sw_kernel_affineILi32ELi992EEvPKhiPiS1_S2_iS2_ii_param_7];
	setp.eq.s32 	%p82, %r21, 28;
	max.s16 	%rs358, %rs47, %rs78;
	max.s16 	%rs359, %rs16, %rs358;
	cvt.s32.s16 	%r872, %rs359;
	add.s32 	%r873, %r1080, %r872;
	max.s32 	%r874, %r873, 0;
	cvt.u16.u32 	%rs467, %r874;
	sub.s32 	%r875, %r158, %r1010;
	sub.s32 	%r876, %r159, %r1042;
	max.s32 	%r877, %r875, %r876;
	max.s32 	%r878, %r877, 0;
	cvt.u16.u32 	%rs498, %r878;
	cvt.s32.s16 	%r879, %rs15;
	sub.s32 	%r880, %r879, %r1010;
	cvt.s32.s16 	%r881, %rs77;
	sub.s32 	%r882, %r881, %r1042;
	max.s32 	%r883, %r880, %r882;
	max.s32 	%r884, %r883, 0;
	cvt.u16.u32 	%rs529, %r884;
	cvt.s32.s16 	%r163, %r874;
	cvt.s32.s16 	%r164, %r878;
	cvt.s32.s16 	%r885, %r884;
	max.s32 	%r886, %r164, %r885;
	max.s32 	%r887, %r163, %r886;
	max.s32 	%r1084, %r1084, %r887;
	mov.u16 	%rs465, %rs13;
	mov.u16 	%rs466, %rs14;
	mov.u16 	%rs496, %rs44;
	mov.u16 	%rs497, %rs45;
	mov.u16 	%rs525, %rs11;
	mov.u16 	%rs527, %rs75;
	mov.u16 	%rs528, %rs76;
	@%p82 bra 	$L__BB62_119;
	mov.b32 	%r1081, -4;
	@%p27 bra 	$L__BB62_112;
	mov.u32 	%r889, %tid.x;
	mov.u32 	%r890, _ZZ16sw_kernel_affineILi32ELi992EEvPKhiPiS1_S2_iS2_iiE17s_query_seq_sdata;
	mad.lo.s32 	%r891, %r889, 31, %r890;
	ld.shared.u8 	%r892, [%r891+28];
	add.s32 	%r893, %r26, %r892;
	mov.u32 	%r894, _ZZ16sw_kernel_affineILi32ELi992EEvPKhiPiS1_S2_iS2_iiE17s_blosum62_matrix;
	add.s32 	%r895, %r894, %r893;
	ld.shared.s8 	%r1081, [%r895];
$L__BB62_112:
	ld.param.u32 	%r1043, [_Z16sw_kernel_affineILi32ELi992EEvPKhiPiS1_S2_iS2_ii_param_8];
	ld.param.u32 	%r1011, [_Z16sw_kernel_affineILi32ELi992EEvPKhiPiS1_S2_iS2_ii_param_7];
	setp.eq.s32 	%p84, %r21, 29;
	max.s16 	%rs360, %rs46, %rs77;
	max.s16 	%rs361, %rs15, %rs360;
	cvt.s32.s16 	%r896, %rs361;
	add.s32 	%r897, %r1081, %r896;
	max.s32 	%r898, %r897, 0;
	cvt.u16.u32 	%rs466, %r898;
	sub.s32 	%r899, %r163, %r1011;
	sub.s32 	%r900, %r164, %r1043;
	max.s32 	%r901, %r899, %r900;
	max.s32 	%r902, %r901, 0;
	cvt.u16.u32 	%rs497, %r902;
	cvt.s32.s16 	%r903, %rs14;
	sub.s32 	%r904, %r903, %r1011;
	cvt.s32.s16 	%r905, %rs76;
	sub.s32 	%r906, %r905, %r1043;
	max.s32 	%r907, %r904, %r906;
	max.s32 	%r908, %r907, 0;
	cvt.u16.u32 	%rs528, %r908;
	cvt.s32.s16 	%r168, %r898;
	cvt.s32.s16 	%r169, %r902;
	cvt.s32.s16 	%r909, %r908;
	max.s32 	%r910, %r169, %r909;
	max.s32 	%r911, %r168, %r910;
	max.s32 	%r1084, %r1084, %r911;
	mov.u16 	%rs465, %rs13;
	mov.u16 	%rs496, %rs44;
	mov.u16 	%rs525, %rs11;
	mov.u16 	%rs527, %rs75;
	@%p84 bra 	$L__BB62_119;
	mov.b32 	%r1082, -4;
	@%p27 bra 	$L__BB62_115;
	mov.u32 	%r913, %tid.x;
	mov.u32 	%r914, _ZZ16sw_kernel_affineILi32ELi992EEvPKhiPiS1_S2_iS2_iiE17s_query_seq_sdata;
	mad.lo.s32 	%r915, %r913, 31, %r914;
	ld.shared.u8 	%r916, [%r915+29];
	add.s32 	%r917, %r26, %r916;
	mov.u32 	%r918, _ZZ16sw_kernel_affineILi32ELi992EEvPKhiPiS1_S2_iS2_iiE17s_blosum62_matrix;
	add.s32 	%r919, %r918, %r917;
	ld.shared.s8 	%r1082, [%r919];
$L__BB62_115:
	ld.param.u32 	%r1044, [_Z16sw_kernel_affineILi32ELi992EEvPKhiPiS1_S2_iS2_ii_param_8];
	ld.param.u32 	%r1012, [_Z16sw_kernel_affineILi32ELi992EEvPKhiPiS1_S2_iS2_ii_param_7];
	setp.eq.s32 	%p86, %r21, 30;
	max.s16 	%rs362, %rs45, %rs76;
	max.s16 	%rs363, %rs14, %rs362;
	cvt.s32.s16 	%r920, %rs363;
	add.s32 	%r921, %r1082, %r920;
	max.s32 	%r922, %r921, 0;
	cvt.u16.u32 	%rs465, %r922;
	sub.s32 	%r923, %r168, %r1012;
	sub.s32 	%r924, %r169, %r1044;
	max.s32 	%r925, %r923, %r924;
	max.s32 	%r926, %r925, 0;
	cvt.u16.u32 	%rs496, %r926;
	cvt.s32.s16 	%r927, %rs13;
	sub.s32 	%r928, %r927, %r1012;
	cvt.s32.s16 	%r929, %rs75;
	sub.s32 	%r930, %r929, %r1044;
	max.s32 	%r931, %r928, %r930;
	max.s32 	%r932, %r931, 0;
	cvt.u16.u32 	%rs527, %r932;
	cvt.s32.s16 	%r173, %r922;
	cvt.s32.s16 	%r174, %r926;
	cvt.s32.s16 	%r933, %r932;
	max.s32 	%r934, %r174, %r933;
	max.s32 	%r935, %r173, %r934;
	max.s32 	%r1084, %r1084, %r935;
	mov.u16 	%rs525, %rs11;
	@%p86 bra 	$L__BB62_119;
	mov.b32 	%r1083, -4;
	@%p27 bra 	$L__BB62_118;
	mov.u32 	%r937, %tid.x;
	mov.u32 	%r938, _ZZ16sw_kernel_affineILi32ELi992EEvPKhiPiS1_S2_iS2_iiE17s_query_seq_sdata;
	mad.lo.s32 	%r939, %r937, 31, %r938;
	ld.shared.u8 	%r940, [%r939+30];
	add.s32 	%r941, %r26, %r940;
	mov.u32 	%r942, _ZZ16sw_kernel_affineILi32ELi992EEvPKhiPiS1_S2_iS2_iiE17s_blosum62_matrix;
	add.s32 	%r943, %r942, %r941;
	ld.shared.s8 	%r1083, [%r943];
$L__BB62_118:
	ld.param.u32 	%r1045, [_Z16sw_kernel_affineILi32ELi992EEvPKhiPiS1_S2_iS2_ii_param_8];
	ld.param.u32 	%r1013, [_Z16sw_kernel_affineILi32ELi992EEvPKhiPiS1_S2_iS2_ii_param_7];
	max.s16 	%rs364, %rs44, %rs75;
	max.s16 	%rs365, %rs13, %rs364;
	cvt.s32.s16 	%r944, %rs365;
	add.s32 	%r945, %r1083, %r944;
	max.s32 	%r946, %r945, 0;
	cvt.u16.u32 	%rs198, %r946;
	sub.s32 	%r947, %r173, %r1013;
	sub.s32 	%r948, %r174, %r1045;
	max.s32 	%r949, %r947, %r948;
	max.s32 	%r950, %r949, 0;
	cvt.u16.u32 	%rs495, %r950;
	cvt.s32.s16 	%r951, %rs464;
	sub.s32 	%r952, %r951, %r1013;
	cvt.s32.s16 	%r953, %rs526;
	sub.s32 	%r954, %r953, %r1045;
	max.s32 	%r955, %r952, %r954;
	max.s32 	%r956, %r955, 0;
	cvt.u16.u32 	%rs526, %r956;
	cvt.s32.s16 	%r957, %r946;
	cvt.s32.s16 	%r958, %r950;
	cvt.s32.s16 	%r959, %r956;
	max.s32 	%r960, %r958, %r959;
	max.s32 	%r961, %r957, %r960;
	max.s32 	%r1084, %r1084, %r961;
	mov.u16 	%rs464, %rs198;
	mov.u16 	%rs525, %rs11;
$L__BB62_119:
	add.s32 	%r1051, %r1051, 1;
	add.s64 	%rd46, %rd46, 1;
	setp.ne.s32 	%p88, %r1051, -1;
	@%p88 bra 	$L__BB62_25;
$L__BB62_120:
	mov.u32 	%r182, %tid.x;
	shl.b32 	%r962, %r182, 2;
	mov.u32 	%r963, _ZZ16sw_kernel_affineILi32ELi992EEvPKhiPiS1_S2_iS2_iiE17s_reduction_array;
	add.s32 	%r183, %r963, %r962;
	st.shared.u32 	[%r183], %r1084;
	bar.warp.sync 	-1;
	setp.gt.u32 	%p89, %r182, 15;
	@%p89 bra 	$L__BB62_122;
	ld.shared.u32 	%r964, [%r183];
	ld.shared.u32 	%r965, [%r183+64];
	max.s32 	%r966, %r964, %r965;
	st.shared.u32 	[%r183], %r966;
$L__BB62_122:
	bar.warp.sync 	-1;
	setp.gt.u32 	%p90, %r182, 7;
	@%p90 bra 	$L__BB62_124;
	ld.shared.u32 	%r967, [%r183];
	ld.shared.u32 	%r968, [%r183+32];
	max.s32 	%r969, %r967, %r968;
	st.shared.u32 	[%r183], %r969;
$L__BB62_124:
	bar.warp.sync 	-1;
	setp.gt.u32 	%p91, %r182, 3;
	@%p91 bra 	$L__BB62_126;
	ld.shared.u32 	%r970, [%r183];
	ld.shared.u32 	%r971, [%r183+16];
	max.s32 	%r972, %r970, %r971;
	st.shared.u32 	[%r183], %r972;
$L__BB62_126:
	bar.warp.sync 	-1;
	setp.gt.u32 	%p92, %r182, 1;
	@%p92 bra 	$L__BB62_128;
	ld.shared.u32 	%r973, [%r183];
	ld.shared.u32 	%r974, [%r183+8];
	max.s32 	%r975, %r973, %r974;
	st.shared.u32 	[%r183], %r975;
$L__BB62_128:
	bar.warp.sync 	-1;
	setp.ne.s32 	%p93, %r182, 0;
	@%p93 bra 	$L__BB62_130;
	ld.shared.u32 	%r976, [%r183];
	ld.shared.u32 	%r977, [_ZZ16sw_kernel_affineILi32ELi992EEvPKhiPiS1_S2_iS2_iiE17s_reduction_array+4];
	max.s32 	%r978, %r976, %r977;
	st.shared.u32 	[%r183], %r978;
$L__BB62_130:
	setp.ne.s32 	%p94, %r182, 0;
	bar.warp.sync 	-1;
	@%p94 bra 	$L__BB62_132;
	ld.param.u64 	%rd42, [_Z16sw_kernel_affineILi32ELi992EEvPKhiPiS1_S2_iS2_ii_param_6];
	mov.u32 	%r979, %ctaid.x;
	ld.shared.u32 	%r980, [_ZZ16sw_kernel_affineILi32ELi992EEvPKhiPiS1_S2_iS2_iiE17s_reduction_array];
	cvta.to.global.u64 	%rd37, %rd42;
	mul.wide.u32 	%rd38, %r979, 4;
	add.s64 	%rd39, %rd37, %rd38;
	st.global.u32 	[%rd39], %r980;
$L__BB62_132:
	bar.sync 	0;
$L__BB62_133:
	ret;

}
	// .globl	_Z16sw_kernel_affineILi32ELi1024EEvPKhiPiS1_S2_iS2_ii
.visible .entry _Z16sw_kernel_affineILi32ELi1024EEvPKhiPiS1_S2_iS2_ii(
	.param .u64 .ptr .align 1 _Z16sw_kernel_affineILi32ELi1024EEvPKhiPiS1_S2_iS2_ii_param_0,
	.param .u32 _Z16sw_kernel_affineILi32ELi1024EEvPKhiPiS1_S2_iS2_ii_param_1,
	.param .u64 .ptr .align 1 _Z16sw_kernel_affineILi32ELi1024EEvPKhiPiS1_S2_iS2_ii_param_2,
	.param .u64 .ptr .align 1 _Z16sw_kernel_affineILi32ELi1024EEvPKhiPiS1_S2_iS2_ii_param_3,
	.param .u64 .ptr .align 1 _Z16sw_kernel_affineILi32ELi1024EEvPKhiPiS1_S2_iS2_ii_param_4,
	.param .u32 _Z16sw_kernel_affineILi32ELi1024EEvPKhiPiS1_S2_iS2_ii_param_5,
	.param .u64 .ptr .align 1 _Z16sw_kernel_affineILi32ELi1024EEvPKhiPiS1_S2_iS2_ii_param_6,
	.param .u32 _Z16sw_kernel_affineILi32ELi1024EEvPKhiPiS1_S2_iS2_ii_param_7,
	.param .u32 _Z16sw_kernel_affineILi32ELi1024EEvPKhiPiS1_S2_iS2_ii_param_8
)
{
	.reg .pred 	%p<96>;
	.reg .b16 	%rs<574>;
	.reg .b32 	%r<1150>;
	.reg .b64 	%rd<47>;
	// demoted variable
	.shared .align 1 .b8 _ZZ16sw_kernel_affineILi32ELi1024EEvPKhiPiS1_S2_iS2_iiE17s_blosum62_matrix[400];
	// demoted variable
	.shared .align 1 .b8 _ZZ16sw_kernel_affineILi32ELi1024EEvPKhiPiS1_S2_iS2_iiE17s_query_seq_sdata[1024];
	// demoted variable
	.shared .align 4 .b8 _ZZ16sw_kernel_affineILi32ELi1024EEvPKhiPiS1_S2_iS2_iiE17s_reduction_array[128];
	ld.param.u64 	%rd19, [_Z16sw_kernel_affineILi32ELi1024EEvPKhiPiS1_S2_iS2_ii_param_0];
	ld.param.u32 	%r189, [_Z16sw_kernel_affineILi32ELi1024EEvPKhiPiS1_S2_iS2_ii_param_1];
	ld.param.u64 	%rd15, [_Z16sw_kernel_affineILi32ELi1024EEvPKhiPiS1_S2_iS2_ii_param_2];
	ld.param.u64 	%rd16, [_Z16sw_kernel_affineILi32ELi1024EEvPKhiPiS1_S2_iS2_ii_param_3];
	ld.param.u64 	%rd17, [_Z16sw_kernel_affineILi32ELi1024EEvPKhiPiS1_S2_iS2_ii_param_4];
	ld.param.u32 	%r192, [_Z16sw_kernel_affineILi32ELi1024EEvPKhiPiS1_S2_iS2_ii_param_5];
	ld.param.u64 	%rd18, [_Z16sw_kernel_affineILi32ELi1024EEvPKhiPiS1_S2_iS2_ii_param_6];
	cvta.to.global.u64 	%rd1, %rd19;
	cvta.to.global.u64 	%rd2, %rd18;
	mov.u32 	%r1, %ctaid.x;
	setp.ge.s32 	%p1, %r1, %r192;
	@%p1 bra 	$L__BB63_135;
	cvta.to.global.u64 	%rd20, %rd15;
	cvta.to.global.u64 	%rd21, %rd17;
	mul.wide.u32 	%rd22, %r1, 4;
	add.s64 	%rd23, %rd20, %rd22;
	ld.global.u32 	%r193, [%rd23];
	mul.wide.s32 	%rd24, %r193, 4;
	add.s64 	%rd25, %rd21, %rd24;
	ld.global.u32 	%r194, [%rd25+-4];
	ld.global.u32 	%r195, [%rd25];
	not.b32 	%r196, %r194;
	add.s32 	%r4, %r195, %r196;
	setp.ne.s32 	%p2, %r189, 0;
	setp.ne.s32 	%p3, %r4, 0;
	and.pred  	%p4, %p2, %p3;
	setp.lt.s32 	%p5, %r189, 1025;
	and.pred  	%p6, %p5, %p4;
	setp.le.s32 	%p7, %r194, %r195;
	and.pred  	%p8, %p6, %p7;
	@%p8 bra 	$L__BB63_3;
	add.s64 	%rd41, %rd2, %rd22;
	mov.b32 	%r1042, -1;
	st.global.u32 	[%rd41], %r1042;
	bra.uni 	$L__BB63_135;
$L__BB63_3:
	mov.u32 	%r5, %tid.x;
	setp.gt.u32 	%p9, %r5, 399;
	@%p9 bra 	$L__BB63_6;
	cvt.u64.u32 	%rd26, %r5;
	mov.u64 	%rd27, blosum62_matrix_cuda_global;
	add.s64 	%rd44, %rd27, %rd26;
	mov.u32 	%r197, _ZZ16sw_kernel_affineILi32ELi1024EEvPKhiPiS1_S2_iS2_iiE17s_blosum62_matrix;
	mov.u32 	%r1112, %r5;
$L__BB63_5:
	ld.global.u8 	%rs303, [%rd44];
	add.s32 	%r198, %r197, %r1112;
	st.shared.u8 	[%r198], %rs303;
	add.s32 	%r15, %r1112, 32;
	add.s64 	%rd44, %rd44, 32;
	setp.lt.u32 	%p10, %r1112, 368;
	mov.u32 	%r1112, %r15;
	@%p10 bra 	$L__BB63_5;
$L__BB63_6:
	max.u32 	%r199, %r5, 992;
	sub.s32 	%r200, %r199, %r5;
	add.s32 	%r6, %r200, 31;
	and.b32  	%r201, %r6, 96;
	setp.eq.s32 	%p11, %r201, 96;
	mov.u32 	%r1111, %r5;
	@%p11 bra 	$L__BB63_11;
	cvt.u64.u32 	%rd28, %r5;
	add.s64 	%rd43, %rd1, %rd28;
	shr.u32 	%r202, %r6, 5;
	add.s32 	%r203, %r202, 1;
	and.b32  	%r204, %r203, 3;
	neg.s32 	%r1109, %r204;
	mov.u32 	%r205, _ZZ16sw_kernel_affineILi32ELi1024EEvPKhiPiS1_S2_iS2_iiE17s_query_seq_sdata;
	mov.u32 	%r1111, %r5;
$L__BB63_8:
	.pragma "nounroll";
	setp.ge.s32 	%p12, %r1111, %r189;
	mov.b16 	%rs377, 0;
	@%p12 bra 	$L__BB63_10;
	ld.global.u8 	%rs377, [%rd43];
$L__BB63_10:
	add.s32 	%r206, %r205, %r1111;
	st.shared.u8 	[%r206], %rs377;
	add.s32 	%r1111, %r1111, 32;
	add.s64 	%rd43, %rd43, 32;
	add.s32 	%r1109, %r1109, 1;
	setp.ne.s32 	%p13, %r1109, 0;
	@%p13 bra 	$L__BB63_8;
$L__BB63_11:
	setp.lt.u32 	%p14, %r6, 96;
	@%p14 bra 	$L__BB63_22;
	add.s32 	%r1113, %r1111, 64;
	cvt.u64.u32 	%rd29, %r1111;
	add.s64 	%rd30, %rd29, %rd1;
	add.s64 	%rd45, %rd30, 64;
	mov.u32 	%r207, _ZZ16sw_kernel_affineILi32ELi1024EEvPKhiPiS1_S2_iS2_iiE17s_query_seq_sdata;
$L__BB63_13:
	add.s32 	%r17, %r1113, -64;
	setp.ge.s32 	%p15, %r17, %r189;
	mov.b16 	%rs378, 0;
	@%p15 bra 	$L__BB63_15;
	ld.global.u8 	%rs378, [%rd45+-64];
$L__BB63_15:
	add.s32 	%r208, %r207, %r1113;
	add.s32 	%r18, %r208, 96;
	st.shared.u8 	[%r208+-64], %rs378;
	add.s32 	%r209, %r17, 32;
	setp.ge.s32 	%p16, %r209, %r189;
	mov.b16 	%rs379, 0;
	@%p16 bra 	$L__BB63_17;
	ld.global.u8 	%rs379, [%rd45+-32];
$L__BB63_17:
	st.shared.u8 	[%r18+-128], %rs379;
	setp.ge.s32 	%p17, %r1113, %r189;
	mov.b16 	%rs380, 0;
	@%p17 bra 	$L__BB63_19;
	ld.global.u8 	%rs380, [%rd45];
$L__BB63_19:
	st.shared.u8 	[%r18+-96], %rs380;
	add.s32 	%r19, %r1113, 32;
	setp.ge.s32 	%p18, %r19, %r189;
	mov.b16 	%rs381, 0;
	@%p18 bra 	$L__BB63_21;
	ld.global.u8 	%rs381, [%rd45+32];
$L__BB63_21:
	st.shared.u8 	[%r18+-64], %rs381;
	add.s32 	%r1113, %r1113, 128;
	add.s64 	%rd45, %rd45, 128;
	add.s32 	%r210, %r19, -96;
	setp.lt.u32 	%p19, %r210, 896;
	@%p19 bra 	$L__BB63_13;
$L__BB63_22:
	setp.lt.s32 	%p20, %r4, 1;
	mov.b32 	%r1148, 0;
	@%p20 bra 	$L__BB63_122;
	ld.param.u32 	%r1076, [_Z16sw_kernel_affineILi32ELi1024EEvPKhiPiS1_S2_iS2_ii_param_8];
	ld.param.u32 	%r1043, [_Z16sw_kernel_affineILi32ELi1024EEvPKhiPiS1_S2_iS2_ii_param_7];
	cvt.s64.s32 	%rd31, %r194;
	shl.b32 	%r213, %r5, 5;
	max.s32 	%r214, %r189, %r213;
	sub.s32 	%r21, %r214, %r213;
	min.s32 	%r215, %r1043, %r1076;
	neg.s32 	%r216, %r215;
	max.s32 	%r217, %r216, 0;
	cvt.u16.u32 	%rs11, %r217;
	cvt.s32.s16 	%r22, %r217;
	sub.s32 	%r1114, %r194, %r195;
	cvta.to.global.u64 	%rd32, %rd16;
	add.s64 	%rd33, %rd31, %rd32;
	add.s64 	%rd46, %rd33, 1;
	mov.b32 	%r1148, 0;
	mov.b16 	%rs478, 0;
	mov.u64 	%rd35, char_to_uint;
	mov.u16 	%rs479, %rs478;
	mov.u16 	%rs480, %rs478;
	mov.u16 	%rs481, %rs478;
	mov.u16 	%rs482, %rs478;
	mov.u16 	%rs483, %rs478;
	mov.u16 	%rs484, %rs478;
	mov.u16 	%rs485, %rs478;
	mov.u16 	%rs486, %rs478;
	mov.u16 	%rs487, %rs478;
	mov.u16 	%rs488, %rs478;
	mov.u16 	%rs489, %rs478;
	mov.u16 	%rs490, %rs478;
	mov.u16 	%rs491, %rs478;
	mov.u16 	%rs492, %rs478;
	mov.u16 	%rs493, %rs478;
	mov.u16 	%rs494, %rs478;
	mov.u16 	%rs495, %rs478;
	mov.u16 	%rs496, %rs478;
	mov.u16 	%rs497, %rs478;
	mov.u16 	%rs498, %rs478;
	mov.u16 	%rs499, %rs478;
	mov.u16 	%rs500, %rs478;
	mov.u16 	%rs501, %rs478;
	mov.u16 	%rs502, %rs478;
	mov.u16 	%rs503, %rs478;
	mov.u16 	%rs504, %rs478;
	mov.u16 	%rs505, %rs478;
	mov.u16 	%rs506, %rs478;
	mov.u16 	%rs507, %rs478;
	mov.u16 	%rs508, %rs478;
	mov.u16 	%rs509, %rs478;
	mov.u16 	%rs510, %rs478;
	mov.u16 	%rs511, %rs478;
	mov.u16 	%rs512, %rs478;
	mov.u16 	%rs513, %rs478;
	mov.u16 	%rs514, %rs478;
	mov.u16 	%rs515, %rs478;
	mov.u16 	%rs516, %rs478;
	mov.u16 	%rs517, %rs478;
	mov.u16 	%rs518, %rs478;
	mov.u16 	%rs519, %rs478;
	mov.u16 	%rs520, %rs478;
	mov.u16 	%rs521, %rs478;
	mov.u16 	%rs522, %rs478;
	mov.u16 	%rs523, %rs478;
	mov.u16 	%rs524, %rs478;
	mov.u16 	%rs525, %rs478;
	mov.u16 	%rs526, %rs478;
	mov.u16 	%rs527, %rs478;
	mov.u16 	%rs528, %rs478;
	mov.u16 	%rs529, %rs478;
	mov.u16 	%rs530, %rs478;
	mov.u16 	%rs531, %rs478;
	mov.u16 	%rs532, %rs478;
	mov.u16 	%rs533, %rs478;
	mov.u16 	%rs534, %rs478;
	mov.u16 	%rs535, %rs478;
	mov.u16 	%rs536, %rs478;
	mov.u16 	%rs537, %rs478;
	mov.u16 	%rs538, %rs478;
	mov.u16 	%rs539, %rs478;
	mov.u16 	%rs540, %rs478;
	mov.u16 	%rs541, %rs478;
	mov.u16 	%rs542, %rs478;
	mov.u16 	%rs543, %rs478;
	mov.u16 	%rs544, %rs478;
	mov.u16 	%rs545, %rs478;
	mov.u16 	%rs546, %rs478;
	mov.u16 	%rs547, %rs478;
	mov.u16 	%rs548, %rs478;
	mov.u16 	%rs549, %rs478;
	mov.u16 	%rs550, %rs478;
	mov.u16 	%rs551, %rs478;
	mov.u16 	%rs552, %rs478;
	mov.u16 	%rs553, %rs478;
	mov.u16 	%rs554, %rs478;
	mov.u16 	%rs555, %rs478;
	mov.u16 	%rs556, %rs478;
	mov.u16 	%rs557, %rs478;
	mov.u16 	%rs558, %rs478;
	mov.u16 	%rs559, %rs478;
	mov.u16 	%rs560, %rs478;
	mov.u16 	%rs561, %rs478;
	mov.u16 	%rs562, %rs478;
	mov.u16 	%rs563, %rs478;
	mov.u16 	%rs564, %rs478;
	mov.u16 	%rs565, %rs478;
	mov.u16 	%rs566, %rs478;
	mov.u16 	%rs567, %rs478;
	mov.u16 	%rs568, %rs478;
	mov.u16 	%rs569, %rs478;
	mov.u16 	%rs570, %rs478;
	mov.u16 	%rs571, %rs478;
	mov.u16 	%rs572, %rs478;
	mov.u16 	%rs573, %rs478;
$L__BB63_24:
	mov.u16 	%rs107, %rs573;
	mov.u16 	%rs106, %rs572;
	mov.u16 	%rs105, %rs571;
	mov.u16 	%rs104, %rs570;
	mov.u16 	%rs103, %rs569;
	mov.u16 	%rs102, %rs568;
	mov.u16 	%rs101, %rs567;
	mov.u16 	%rs100, %rs566;
	mov.u16 	%rs99, %rs565;
	mov.u16 	%rs98, %rs564;
	mov.u16 	%rs97, %rs563;
	mov.u16 	%rs96, %rs562;
	mov.u16 	%rs95, %rs561;
	mov.u16 	%rs94, %rs560;
	mov.u16 	%rs93, %rs559;
	mov.u16 	%rs92, %rs558;
	mov.u16 	%rs91, %rs557;
	mov.u16 	%rs90, %rs556;
	mov.u16 	%rs89, %rs555;
	mov.u16 	%rs88, %rs554;
	mov.u16 	%rs87, %rs553;
	mov.u16 	%rs86, %rs552;
	mov.u16 	%rs85, %rs551;
	mov.u16 	%rs84, %rs550;
	mov.u16 	%rs83, %rs549;
	mov.u16 	%rs82, %rs548;
	mov.u16 	%rs81, %rs547;
	mov.u16 	%rs80, %rs546;
	mov.u16 	%rs79, %rs545;
	mov.u16 	%rs78, %rs544;
	mov.u16 	%rs77, %rs543;
	mov.u16 	%rs75, %rs541;
	mov.u16 	%rs74, %rs540;
	mov.u16 	%rs73, %rs539;
	mov.u16 	%rs72, %rs538;
	mov.u16 	%rs71, %rs537;
	mov.u16 	%rs70, %rs536;
	mov.u16 	%rs69, %rs535;
	mov.u16 	%rs68, %rs534;
	mov.u16 	%rs67, %rs533;
	mov.u16 	%rs66, %rs532;
	mov.u16 	%rs65, %rs531;
	mov.u16 	%rs64, %rs530;
	mov.u16 	%rs63, %rs529;
	mov.u16 	%rs62, %rs528;
	mov.u16 	%rs61, %rs527;
	mov.u16 	%rs60, %rs526;
	mov.u16 	%rs59, %rs525;
	mov.u16 	%rs58, %rs524;
	mov.u16 	%rs57, %rs523;
	mov.u16 	%rs56, %rs522;
	mov.u16 	%rs55, %rs521;
	mov.u16 	%rs54, %rs520;
	mov.u16 	%rs53, %rs519;
	mov.u16 	%rs52, %rs518;
	mov.u16 	%rs51, %rs517;
	mov.u16 	%rs50, %rs516;
	mov.u16 	%rs49, %rs515;
	mov.u16 	%rs48, %rs514;
	mov.u16 	%rs47, %rs513;
	mov.u16 	%rs46, %rs512;
	mov.u16 	%rs45, %rs511;
	mov.u16 	%rs43, %rs509;
	mov.u16 	%rs42, %rs508;
	mov.u16 	%rs41, %rs507;
	mov.u16 	%rs40, %rs506;
	mov.u16 	%rs39, %rs505;
	mov.u16 	%rs38, %rs504;
	mov.u16 	%rs37, %rs503;
	mov.u16 	%rs36, %rs502;
	mov.u16 	%rs35, %rs501;
	mov.u16 	%rs34, %rs500;
	mov.u16 	%rs33, %rs499;
	mov.u16 	%rs32, %rs498;
	mov.u16 	%rs31, %rs497;
	mov.u16 	%rs30, %rs496;
	mov.u16 	%rs29, %rs495;
	mov.u16 	%rs28, %rs494;
	mov.u16 	%rs27, %rs493;
	mov.u16 	%rs26, %rs492;
	mov.u16 	%rs25, %rs491;
	mov.u16 	%rs24, %rs490;
	mov.u16 	%rs23, %rs489;
	mov.u16 	%rs22, %rs488;
	mov.u16 	%rs21, %rs487;
	mov.u16 	%rs20, %rs486;
	mov.u16 	%rs19, %rs485;
	mov.u16 	%rs18, %rs484;
	mov.u16 	%rs17, %rs483;
	mov.u16 	%rs16, %rs482;
	mov.u16 	%rs15, %rs481;
	mov.u16 	%rs14, %rs480;
	mov.u16 	%rs13, %rs479;
	setp.eq.s32 	%p21, %r21, 0;
	mov.u32 	%r218, %tid.x;
	setp.eq.s32 	%p22, %r218, 0;
	cvt.u32.u16 	%r219, %rs478;
	shfl.sync.up.b32	%r220|%p23, %r219, 1, 0, -1;
	cvt.u16.u32 	%rs310, %r220;
	cvt.u32.u16 	%r221, %rs510;
	shfl.sync.up.b32	%r222|%p24, %r221, 1, 0, -1;
	cvt.u16.u32 	%rs311, %r222;
	cvt.u32.u16 	%r223, %rs542;
	shfl.sync.up.b32	%r224|%p25, %r223, 1, 0, -1;
	cvt.u16.u32 	%rs312, %r224;
	selp.b16 	%rs108, 0, %rs310, %p22;
	selp.b16 	%rs109, 0, %rs311, %p22;
	selp.b16 	%rs110, 0, %rs312, %p22;
	ld.global.s8 	%rd34, [%rd46];
	add.s64 	%rd36, %rd35, %rd34;
	ld.const.u8 	%rs111, [%rd36];
	mul.wide.u16 	%r26, %rs111, 20;
	@%p21 bra 	$L__BB63_121;
	setp.gt.u16 	%p26, %rs111, 19;
	mov.b32 	%r1116, -4;
	@%p26 bra 	$L__BB63_27;
	mov.u32 	%r226, %tid.x;
	shl.b32 	%r227, %r226, 5;
	mov.u32 	%r228, _ZZ16sw_kernel_affineILi32ELi1024EEvPKhiPiS1_S2_iS2_iiE17s_query_seq_sdata;
	add.s32 	%r229, %r228, %r227;
	ld.shared.u8 	%r230, [%r229];
	add.s32 	%r231, %r26, %r230;
	mov.u32 	%r232, _ZZ16sw_kernel_affineILi32ELi1024EEvPKhiPiS1_S2_iS2_iiE17s_blosum62_matrix;
	add.s32 	%r233, %r232, %r231;
	ld.shared.s8 	%r1116, [%r233];
$L__BB63_27:
	ld.param.u32 	%r1077, [_Z16sw_kernel_affineILi32ELi1024EEvPKhiPiS1_S2_iS2_ii_param_8];
	ld.param.u32 	%r1044, [_Z16sw_kernel_affineILi32ELi1024EEvPKhiPiS1_S2_iS2_ii_param_7];
	setp.eq.s32 	%p27, %r21, 1;
	max.s16 	%rs313, %rs109, %rs110;
	max.s16 	%rs314, %rs108, %rs313;
	cvt.s32.s16 	%r234, %rs314;
	add.s32 	%r235, %r1116, %r234;
	max.s32 	%r236, %r235, 0;
	cvt.u16.u32 	%rs509, %r236;
	cvt.s32.s16 	%r237, %rs43;
	sub.s32 	%r238, %r237, %r1044;
	cvt.s32.s16 	%r239, %rs107;
	sub.s32 	%r240, %r239, %r1077;
	max.s32 	%r241, %r238, %r240;
	max.s32 	%r242, %r241, 0;
	cvt.u16.u32 	%rs573, %r242;
	cvt.s32.s16 	%r29, %r236;
	cvt.s32.s16 	%r243, %r242;
	max.s32 	%r244, %r22, %r243;
	max.s32 	%r245, %r29, %r244;
	max.s32 	%r1148, %r1148, %r245;
	mov.u16 	%rs479, %rs13;
	mov.u16 	%rs480, %rs14;
	mov.u16 	%rs481, %rs15;
	mov.u16 	%rs482, %rs16;
	mov.u16 	%rs483, %rs17;
	mov.u16 	%rs484, %rs18;
	mov.u16 	%rs485, %rs19;
	mov.u16 	%rs486, %rs20;
	mov.u16 	%rs487, %rs21;
	mov.u16 	%rs488, %rs22;
	mov.u16 	%rs489, %rs23;
	mov.u16 	%rs490, %rs24;
	mov.u16 	%rs491, %rs25;
	mov.u16 	%rs492, %rs26;
	mov.u16 	%rs493, %rs27;
	mov.u16 	%rs494, %rs28;
	mov.u16 	%rs495, %rs29;
	mov.u16 	%rs496, %rs30;
	mov.u16 	%rs497, %rs31;
	mov.u16 	%rs498, %rs32;
	mov.u16 	%rs499, %rs33;
	mov.u16 	%rs500, %rs34;
	mov.u16 	%rs501, %rs35;
	mov.u16 	%rs502, %rs36;
	mov.u16 	%rs503, %rs37;
	mov.u16 	%rs504, %rs38;
	mov.u16 	%rs505, %rs39;
	mov.u16 	%rs506, %rs40;
	mov.u16 	%rs507, %rs41;
	mov.u16 	%rs508, %rs42;
	mov.u16 	%rs511, %rs45;
	mov.u16 	%rs512, %rs46;
	mov.u16 	%rs513, %rs47;
	mov.u16 	%rs514, %rs48;
	mov.u16 	%rs515, %rs49;
	mov.u16 	%rs516, %rs50;
	mov.u16 	%rs517, %rs51;
	mov.u16 	%rs518, %rs52;
	mov.u16 	%rs519, %rs53;
	mov.u16 	%rs520, %rs54;
	mov.u16 	%rs521, %rs55;
	mov.u16 	%rs522, %rs56;
	mov.u16 	%rs523, %rs57;
	mov.u16 	%rs524, %rs58;
	mov.u16 	%rs525, %rs59;
	mov.u16 	%rs526, %rs60;
	mov.u16 	%rs527, %rs61;
	mov.u16 	%rs528, %rs62;
	mov.u16 	%rs529, %rs63;
	mov.u16 	%rs530, %rs64;
	mov.u16 	%rs531, %rs65;
	mov.u16 	%rs532, %rs66;
	mov.u16 	%rs533, %rs67;
	mov.u16 	%rs534, %rs68;
	mov.u16 	%rs535, %rs69;
	mov.u16 	%rs536, %rs70;
	mov.u16 	%rs537, %rs71;
	mov.u16 	%rs538, %rs72;
	mov.u16 	%rs539, %rs73;
	mov.u16 	%rs540, %rs74;
	mov.u16 	%rs541, %rs11;
	mov.u16 	%rs543, %rs77;
	mov.u16 	%rs544, %rs78;
	mov.u16 	%rs545, %rs79;
	mov.u16 	%rs546, %rs80;
	mov.u16 	%rs547, %rs81;
	mov.u16 	%rs548, %rs82;
	mov.u16 	%rs549, %rs83;
	mov.u16 	%rs550, %rs84;
	mov.u16 	%rs551, %rs85;
	mov.u16 	%rs552, %rs86;
	mov.u16 	%rs553, %rs87;
	mov.u16 	%rs554, %rs88;
	mov.u16 	%rs555, %rs89;
	mov.u16 	%rs556, %rs90;
	mov.u16 	%rs557, %rs91;
	mov.u16 	%rs558, %rs92;
	mov.u16 	%rs559, %rs93;
	mov.u16 	%rs560, %rs94;
	mov.u16 	%rs561, %rs95;
	mov.u16 	%rs562, %rs96;
	mov.u16 	%rs563, %rs97;
	mov.u16 	%rs564, %rs98;
	mov.u16 	%rs565, %rs99;
	mov.u16 	%rs566, %rs100;
	mov.u16 	%rs567, %rs101;
	mov.u16 	%rs568, %rs102;
	mov.u16 	%rs569, %rs103;
	mov.u16 	%rs570, %rs104;
	mov.u16 	%rs571, %rs105;
	mov.u16 	%rs572, %rs106;
	@%p27 bra 	$L__BB63_121;
	mov.b32 	%r1117, -4;
	@%p26 bra 	$L__BB63_30;
	mov.u32 	%r247, %tid.x;
	shl.b32 	%r248, %r247, 5;
	mov.u32 	%r249, _ZZ16sw_kernel_affineILi32ELi1024EEvPKhiPiS1_S2_iS2_iiE17s_query_seq_sdata;
	add.s32 	%r250, %r249, %r248;
	ld.shared.u8 	%r251, [%r250+1];
	add.s32 	%r252, %r26, %r251;
	mov.u32 	%r253, _ZZ16sw_kernel_affineILi32ELi1024EEvPKhiPiS1_S2_iS2_iiE17s_blosum62_matrix;
	add.s32 	%r254, %r253, %r252;
	ld.shared.s8 	%r1117, [%r254];
$L__BB63_30:
	ld.param.u32 	%r1078, [_Z16sw_kernel_affineILi32ELi1024EEvPKhiPiS1_S2_iS2_ii_param_8];
	ld.param.u32 	%r1045, [_Z16sw_kernel_affineILi32ELi1024EEvPKhiPiS1_S2_iS2_ii_param_7];
	setp.eq.s32 	%p29, %r21, 2;
	max.s16 	%rs315, %rs75, %rs107;
	max.s16 	%rs316, %rs43, %rs315;
	cvt.s32.s16 	%r255, %rs316;
	add.s32 	%r256, %r1117, %r255;
	max.s32 	%r257, %r256, 0;
	cvt.u16.u32 	%rs508, %r257;
	sub.s32 	%r258, %r29, %r1045;
	sub.s32 	%r259, %r22, %r1078;
	max.s32 	%r260, %r258, %r259;
	max.s32 	%r261, %r260, 0;
	cvt.u16.u32 	%rs540, %r261;
	cvt.s32.s16 	%r262, %rs42;
	sub.s32 	%r263, %r262, %r1045;
	cvt.s32.s16 	%r264, %rs106;
	sub.s32 	%r265, %r264, %r1078;
	max.s32 	%r266, %r263, %r265;
	max.s32 	%r267, %r266, 0;
	cvt.u16.u32 	%rs572, %r267;
	cvt.s32.s16 	%r33, %r257;
	cvt.s32.s16 	%r34, %r261;
	cvt.s32.s16 	%r268, %r267;
	max.s32 	%r269, %r34, %r268;
	max.s32 	%r270, %r33, %r269;
	max.s32 	%r1148, %r1148, %r270;
	mov.u16 	%rs479, %rs13;
	mov.u16 	%rs480, %rs14;
	mov.u16 	%rs481, %rs15;
	mov.u16 	%rs482, %rs16;
	mov.u16 	%rs483, %rs17;
	mov.u16 	%rs484, %rs18;
	mov.u16 	%rs485, %rs19;
	mov.u16 	%rs486, %rs20;
	mov.u16 	%rs487, %rs21;
	mov.u16 	%rs488, %rs22;
	mov.u16 	%rs489, %rs23;
	mov.u16 	%rs490, %rs24;
	mov.u16 	%rs491, %rs25;
	mov.u16 	%rs492, %rs26;
	mov.u16 	%rs493, %rs27;
	mov.u16 	%rs494, %rs28;
	mov.u16 	%rs495, %rs29;
	mov.u16 	%rs496, %rs30;
	mov.u16 	%rs497, %rs31;
	mov.u16 	%rs498, %rs32;
	mov.u16 	%rs499, %rs33;
	mov.u16 	%rs500, %rs34;
	mov.u16 	%rs501, %rs35;
	mov.u16 	%rs502, %rs36;
	mov.u16 	%rs503, %rs37;
	mov.u16 	%rs504, %rs38;
	mov.u16 	%rs505, %rs39;
	mov.u16 	%rs506, %rs40;
	mov.u16 	%rs507, %rs41;
	mov.u16 	%rs511, %rs45;
	mov.u16 	%rs512, %rs46;
	mov.u16 	%rs513, %rs47;
	mov.u16 	%rs514, %rs48;
	mov.u16 	%rs515, %rs49;
	mov.u16 	%rs516, %rs50;
	mov.u16 	%rs517, %rs51;
	mov.u16 	%rs518, %rs52;
	mov.u16 	%rs519, %rs53;
	mov.u16 	%rs520, %rs54;
	mov.u16 	%rs521, %rs55;
	mov.u16 	%rs522, %rs56;
	mov.u16 	%rs523, %rs57;
	mov.u16 	%rs524, %rs58;
	mov.u16 	%rs525, %rs59;
	mov.u16 	%rs526, %rs60;
	mov.u16 	%rs527, %rs61;
	mov.u16 	%rs528, %rs62;
	mov.u16 	%rs529, %rs63;
	mov.u16 	%rs530, %rs64;
	mov.u16 	%rs531, %rs65;
	mov.u16 	%rs532, %rs66;
	mov.u16 	%rs533, %rs67;
	mov.u16 	%rs534, %rs68;
	mov.u16 	%rs535, %rs69;
	mov.u16 	%rs536, %rs70;
	mov.u16 	%rs537, %rs71;
	mov.u16 	%rs538, %rs72;
	mov.u16 	%rs539, %rs73;
	mov.u16 	%rs541, %rs11;
	mov.u16 	%rs543, %rs77;
	mov.u16 	%rs544, %rs78;
	mov.u16 	%rs545, %rs79;
	mov.u16 	%rs546, %rs80;
	mov.u16 	%rs547, %rs81;
	mov.u16 	%rs548, %rs82;
	mov.u16 	%rs549, %rs83;
	mov.u16 	%rs550, %rs84;
	mov.u16 	%rs551, %rs85;
	mov.u16 	%rs552, %rs86;
	mov.u16 	%rs553, %rs87;
	mov.u16 	%rs554, %rs88;
	mov.u16 	%rs555, %rs89;
	mov.u16 	%rs556, %rs90;
	mov.u16 	%rs557, %rs91;
	mov.u16 	%rs558, %rs92;
	mov.u16 	%rs559, %rs93;
	mov.u16 	%rs560, %rs94;
	mov.u16 	%rs561, %rs95;
	mov.u16 	%rs562, %rs96;
	mov.u16 	%rs563, %rs97;
	mov.u16 	%rs564, %rs98;
	mov.u16 	%rs565, %rs99;
	mov.u16 	%rs566, %rs100;
	mov.u16 	%rs567, %rs101;
	mov.u16 	%rs568, %rs102;
	mov.u16 	%rs569, %rs103;
	mov.u16 	%rs570, %rs104;
	mov.u16 	%rs571, %rs105;
	@%p29 bra 	$L__BB63_121;
	mov.b32 	%r1118, -4;
	@%p26 bra 	$L__BB63_33;
	mov.u32 	%r272, %tid.x;
	shl.b32 	%r273, %r272, 5;
	mov.u32 	%r274, _ZZ16sw_kernel_affineILi32ELi1024EEvPKhiPiS1_S2_iS2_iiE17s_query_seq_sdata;
	add.s32 	%r275, %r274, %r273;
	ld.shared.u8 	%r276, [%r275+2];
	add.s32 	%r277, %r26, %r276;
	mov.u32 	%r278, _ZZ16sw_kernel_affineILi32ELi1024EEvPKhiPiS1_S2_iS2_iiE17s_blosum62_matrix;
	add.s32 	%r279, %r278, %r277;
	ld.shared.s8 	%r1118, [%r279];
$L__BB63_33:
	ld.param.u32 	%r1079, [_Z16sw_kernel_affineILi32ELi1024EEvPKhiPiS1_S2_iS2_ii_param_8];
	ld.param.u32 	%r1046, [_Z16sw_kernel_affineILi32ELi1024EEvPKhiPiS1_S2_iS2_ii_param_7];
	setp.eq.s32 	%p31, %r21, 3;
	max.s16 	%rs317, %rs74, %rs106;
	max.s16 	%rs318, %rs42, %rs317;
	cvt.s32.s16 	%r280, %rs318;
	add.s32 	%r281, %r1118, %r280;
	max.s32 	%r282, %r281, 0;
	cvt.u16.u32 	%rs507, %r282;
	sub.s32 	%r283, %r33, %r1046;
	sub.s32 	%r284, %r34, %r1079;
	max.s32 	%r285, %r283, %r284;
	max.s32 	%r286, %r285, 0;
	cvt.u16.u32 	%rs539, %r286;
	cvt.s32.s16 	%r287, %rs41;
	sub.s32 	%r288, %r287, %r1046;
	cvt.s32.s16 	%r289, %rs105;
	sub.s32 	%r290, %r289, %r1079;
	max.s32 	%r291, %r288, %r290;
	max.s32 	%r292, %r291, 0;
	cvt.u16.u32 	%rs571, %r292;
	cvt.s32.s16 	%r38, %r282;
	cvt.s32.s16 	%r39, %r286;
	cvt.s32.s16 	%r293, %r292;
	max.s32 	%r294, %r39, %r293;
	max.s32 	%r295, %r38, %r294;
	max.s32 	%r1148, %r1148, %r295;
	mov.u16 	%rs479, %rs13;
	mov.u16 	%rs480, %rs14;
	mov.u16 	%rs481, %rs15;
	mov.u16 	%rs482, %rs16;
	mov.u16 	%rs483, %rs17;
	mov.u16 	%rs484, %rs18;
	mov.u16 	%rs485, %rs19;
	mov.u16 	%rs486, %rs20;
	mov.u16 	%rs487, %rs21;
	mov.u16 	%rs488, %rs22;
	mov.u16 	%rs489, %rs23;
	mov.u16 	%rs490, %rs24;
	mov.u16 	%rs491, %rs25;
	mov.u16 	%rs492, %rs26;
	mov.u16 	%rs493, %rs27;
	mov.u16 	%rs494, %rs28;
	mov.u16 	%rs495, %rs29;
	mov.u16 	%rs496, %rs30;
	mov.u16 	%rs497, %rs31;
	mov.u16 	%rs498, %rs32;
	mov.u16 	%rs499, %rs33;
	mov.u16 	%rs500, %rs34;
	mov.u16 	%rs501, %rs35;
	mov.u16 	%rs502, %rs36;
	mov.u16 	%rs503, %rs37;
	mov.u16 	%rs504, %rs38;
	mov.u16 	%rs505, %rs39;
	mov.u16 	%rs506, %rs40;
	mov.u16 	%rs511, %rs45;
	mov.u16 	%rs512, %rs46;
	mov.u16 	%rs513, %rs47;
	mov.u16 	%rs514, %rs48;
	mov.u16 	%rs515, %rs49;
	mov.u16 	%rs516, %rs50;
	mov.u16 	%rs517, %rs51;
	mov.u16 	%rs518, %rs52;
	mov.u16 	%rs519, %rs53;
	mov.u16 	%rs520, %rs54;
	mov.u16 	%rs521, %rs55;
	mov.u16 	%rs522, %rs56;
	mov.u16 	%rs523, %rs57;
	mov.u16 	%rs524, %rs58;
	mov.u16 	%rs525, %rs59;
	mov.u16 	%rs526, %rs60;
	mov.u16 	%rs527, %rs61;
	mov.u16 	%rs528, %rs62;
	mov.u16 	%rs529, %rs63;
	mov.u16 	%rs530, %rs64;
	mov.u16 	%rs531, %rs65;
	mov.u16 	%rs532, %rs66;
	mov.u16 	%rs533, %rs67;
	mov.u16 	%rs534, %rs68;
	mov.u16 	%rs535, %rs69;
	mov.u16 	%rs536, %rs70;
	mov.u16 	%rs537, %rs71;
	mov.u16 	%rs538, %rs72;
	mov.u16 	%rs541, %rs11;
	mov.u16 	%rs543, %rs77;
	mov.u16 	%rs544, %rs78;
	mov.u16 	%rs545, %rs79;
	mov.u16 	%rs546, %rs80;
	mov.u16 	%rs547, %rs81;
	mov.u16 	%rs548, %rs82;
	mov.u16 	%rs549, %rs83;
	mov.u16 	%rs550, %rs84;
	mov.u16 	%rs551, %rs85;
	mov.u16 	%rs552, %rs86;
	mov.u16 	%rs553, %rs87;
	mov.u16 	%rs554, %rs88;
	mov.u16 	%rs555, %rs89;
	mov.u16 	%rs556, %rs90;
	mov.u16 	%rs557, %rs91;
	mov.u16 	%rs558, %rs92;
	mov.u16 	%rs559, %rs93;
	mov.u16 	%rs560, %rs94;
	mov.u16 	%rs561, %rs95;
	mov.u16 	%rs562, %rs96;
	mov.u16 	%rs563, %rs97;
	mov.u16 	%rs564, %rs98;
	mov.u16 	%rs565, %rs99;
	mov.u16 	%rs566, %rs100;
	mov.u16 	%rs567, %rs101;
	mov.u16 	%rs568, %rs102;
	mov.u16 	%rs569, %rs103;
	mov.u16 	%rs570, %rs104;
	@%p31 bra 	$L__BB63_121;
	mov.b32 	%r1119, -4;
	@%p26 bra 	$L__BB63_36;
	mov.u32 	%r297, %tid.x;
	shl.b32 	%r298, %r297, 5;
	mov.u32 	%r299, _ZZ16sw_kernel_affineILi32ELi1024EEvPKhiPiS1_S2_iS2_iiE17s_query_seq_sdata;
	add.s32 	%r300, %r299, %r298;
	ld.shared.u8 	%r301, [%r300+3];
	add.s32 	%r302, %r26, %r301;
	mov.u32 	%r303, _ZZ16sw_kernel_affineILi32ELi1024EEvPKhiPiS1_S2_iS2_iiE17s_blosum62_matrix;
	add.s32 	%r304, %r303, %r302;
	ld.shared.s8 	%r1119, [%r304];
$L__BB63_36:
	ld.param.u32 	%r1080, [_Z16sw_kernel_affineILi32ELi1024EEvPKhiPiS1_S2_iS2_ii_param_8];
	ld.param.u32 	%r1047, [_Z16sw_kernel_affineILi32ELi1024EEvPKhiPiS1_S2_iS2_ii_param_7];
	setp.eq.s32 	%p33, %r21, 4;
	max.s16 	%rs319, %rs73, %rs105;
	max.s16 	%rs320, %rs41, %rs319;
	cvt.s32.s16 	%r305, %rs320;
	add.s32 	%r306, %r1119, %r305;
	max.s32 	%r307, %r306, 0;
	cvt.u16.u32 	%rs506, %r307;
	sub.s32 	%r308, %r38, %r1047;
	sub.s32 	%r309, %r39, %r1080;
	max.s32 	%r310, %r308, %r309;
	max.s32 	%r311, %r310, 0;
	cvt.u16.u32 	%rs538, %r311;
	cvt.s32.s16 	%r312, %rs40;
	sub.s32 	%r313, %r312, %r1047;
	cvt.s32.s16 	%r314, %rs104;
	sub.s32 	%r315, %r314, %r1080;
	max.s32 	%r316, %r313, %r315;
	max.s32 	%r317, %r316, 0;
	cvt.u16.u32 	%rs570, %r317;
	cvt.s32.s16 	%r43, %r307;
	cvt.s32.s16 	%r44, %r311;
	cvt.s32.s16 	%r318, %r317;
	max.s32 	%r319, %r44, %r318;
	max.s32 	%r320, %r43, %r319;
	max.s32 	%r1148, %r1148, %r320;
	mov.u16 	%rs479, %rs13;
	mov.u16 	%rs480, %rs14;
	mov.u16 	%rs481, %rs15;
	mov.u16 	%rs482, %rs16;
	mov.u16 	%rs483, %rs17;
	mov.u16 	%rs484, %rs18;
	mov.u16 	%rs485, %rs19;
	mov.u16 	%rs486, %rs20;
	mov.u16 	%rs487, %rs21;
	mov.u16 	%rs488, %rs22;
	mov.u16 	%rs489, %rs23;
	mov.u16 	%rs490, %rs24;
	mov.u16 	%rs491, %rs25;
	mov.u16 	%rs492, %rs26;
	mov.u16 	%rs493, %rs27;
	mov.u16 	%rs494, %rs28;
	mov.u16 	%rs495, %rs29;
	mov.u16 	%rs496, %rs30;
	mov.u16 	%rs497, %rs31;
	mov.u16 	%rs498, %rs32;
	mov.u16 	%rs499, %rs33;
	mov.u16 	%rs500, %rs34;
	mov.u16 	%rs501, %rs35;
	mov.u16 	%rs502, %rs36;
	mov.u16 	%rs503, %rs37;
	mov.u16 	%rs504, %rs38;
	mov.u16 	%rs505, %rs39;
	mov.u16 	%rs511, %rs45;
	mov.u16 	%rs512, %rs46;
	mov.u16 	%rs513, %rs47;
	mov.u16 	%rs514, %rs48;
	mov.u16 	%rs515, %rs49;
	mov.u16 	%rs516, %rs50;
	mov.u16 	%rs517, %rs51;
	mov.u16 	%rs518, %rs52;
	mov.u16 	%rs519, %rs53;
	mov.u16 	%rs520, %rs54;
	mov.u16 	%rs521, %rs55;
	mov.u16 	%rs522, %rs56;
	mov.u16 	%rs523, %rs57;
	mov.u16 	%rs524, %rs58;
	mov.u16 	%rs525, %rs59;
	mov.u16 	%rs526, %rs60;
	mov.u16 	%rs527, %rs61;
	mov.u16 	%rs528, %rs62;
	mov.u16 	%rs529, %rs63;
	mov.u16 	%rs530, %rs64;
	mov.u16 	%rs531, %rs65;
	mov.u16 	%rs532, %rs66;
	mov.u16 	%rs533, %rs67;
	mov.u16 	%rs534, %rs68;
	mov.u16 	%rs535, %rs69;
	mov.u16 	%rs536, %rs70;
	mov.u16 	%rs537, %rs71;
	mov.u16 	%rs541, %rs11;
	mov.u16 	%rs543, %rs77;
	mov.u16 	%rs544, %rs78;
	mov.u16 	%rs545, %rs79;
	mov.u16 	%rs546, %rs80;
	mov.u16 	%rs547, %rs81;
	mov.u16 	%rs548, %rs82;
	mov.u16 	%rs549, %rs83;
	mov.u16 	%rs550, %rs84;
	mov.u16 	%rs551, %rs85;
	mov.u16 	%rs552, %rs86;
	mov.u16 	%rs553, %rs87;
	mov.u16 	%rs554, %rs88;
	mov.u16 	%rs555, %rs89;
	mov.u16 	%rs556, %rs90;
	mov.u16 	%rs557, %rs91;
	mov.u16 	%rs558, %rs92;
	mov.u16 	%rs559, %rs93;
	mov.u16 	%rs560, %rs94;
	mov.u16 	%rs561, %rs95;
	mov.u16 	%rs562, %rs96;
	mov.u16 	%rs563, %rs97;
	mov.u16 	%rs564, %rs98;
	mov.u16 	%rs565, %rs99;
	mov.u16 	%rs566, %rs100;
	mov.u16 	%rs567, %rs101;
	mov.u16 	%rs568, %rs102;
	mov.u16 	%rs569, %rs103;
	@%p33 bra 	$L__BB63_121;
	mov.b32 	%r1120, -4;
	@%p26 bra 	$L__BB63_39;
	mov.u32 	%r322, %tid.x;
	shl.b32 	%r323, %r322, 5;
	mov.u32 	%r324, _ZZ16sw_kernel_affineILi32ELi1024EEvPKhiPiS1_S2_iS2_iiE17s_query_seq_sdata;
	add.s32 	%r325, %r324, %r323;
	ld.shared.u8 	%r326, [%r325+4];
	add.s32 	%r327, %r26, %r326;
	mov.u32 	%r328, _ZZ16sw_kernel_affineILi32ELi1024EEvPKhiPiS1_S2_iS2_iiE17s_blosum62_matrix;
	add.s32 	%r329, %r328, %r327;
	ld.shared.s8 	%r1120, [%r329];
$L__BB63_39:
	ld.param.u32 	%r1081, [_Z16sw_kernel_affineILi32ELi1024EEvPKhiPiS1_S2_iS2_ii_param_8];
	ld.param.u32 	%r1048, [_Z16sw_kernel_affineILi32ELi1024EEvPKhiPiS1_S2_iS2_ii_param_7];
	setp.eq.s32 	%p35, %r21, 5;
	max.s16 	%rs321, %rs72, %rs104;
	max.s16 	%rs322, %rs40, %rs321;
	cvt.s32.s16 	%r330, %rs322;
	add.s32 	%r331, %r1120, %r330;
	max.s32 	%r332, %r331, 0;
	cvt.u16.u32 	%rs505, %r332;
	sub.s32 	%r333, %r43, %r1048;
	sub.s32 	%r334, %r44, %r1081;
	max.s32 	%r335, %r333, %r334;
	max.s32 	%r336, %r335, 0;
	cvt.u16.u32 	%rs537, %r336;
	cvt.s32.s16 	%r337, %rs39;
	sub.s32 	%r338, %r337, %r1048;
	cvt.s32.s16 	%r339, %rs103;
	sub.s32 	%r340, %r339, %r1081;
	max.s32 	%r341, %r338, %r340;
	max.s32 	%r342, %r341, 0;
	cvt.u16.u32 	%rs569, %r342;
	cvt.s32.s16 	%r48, %r332;
	cvt.s32.s16 	%r49, %r336;
	cvt.s32.s16 	%r343, %r342;
	max.s32 	%r344, %r49, %r343;
	max.s32 	%r345, %r48, %r344;
	max.s32 	%r1148, %r1148, %r345;
	mov.u16 	%rs479, %rs13;
	mov.u16 	%rs480, %rs14;
	mov.u16 	%rs481, %rs15;
	mov.u16 	%rs482, %rs16;
	mov.u16 	%rs483, %rs17;
	mov.u16 	%rs484, %rs18;
	mov.u16 	%rs485, %rs19;
	mov.u16 	%rs486, %rs20;
	mov.u16 	%rs487, %rs21;
	mov.u16 	%rs488, %rs22;
	mov.u16 	%rs489, %rs23;
	mov.u16 	%rs490, %rs24;
	mov.u16 	%rs491, %rs25;
	mov.u16 	%rs492, %rs26;
	mov.u16 	%rs493, %rs27;
	mov.u16 	%rs494, %rs28;
	mov.u16 	%rs495, %rs29;
	mov.u16 	%rs496, %rs30;
	mov.u16 	%rs497, %rs31;
	mov.u16 	%rs498, %rs32;
	mov.u16 	%rs499, %rs33;
	mov.u16 	%rs500, %rs34;
	mov.u16 	%rs501, %rs35;
	mov.u16 	%rs502, %rs36;
	mov.u16 	%rs503, %rs37;
	mov.u16 	%rs504, %rs38;
	mov.u16 	%rs511, %rs45;
	mov.u16 	%rs512, %rs46;
	mov.u16 	%rs513, %rs47;
	mov.u16 	%rs514, %rs48;
	mov.u16 	%rs515, %rs49;
	mov.u16 	%rs516, %rs50;
	mov.u16 	%rs517, %rs51;
	mov.u16 	%rs518, %rs52;
	mov.u16 	%rs519, %rs53;
	mov.u16 	%rs520, %rs54;
	mov.u16 	%rs521, %rs55;
	mov.u16 	%rs522, %rs56;
	mov.u16 	%rs523, %rs57;
	mov.u16 	%rs524, %rs58;
	mov.u16 	%rs525, %rs59;
	mov.u16 	%rs526, %rs60;
	mov.u16 	%rs527, %rs61;
	mov.u16 	%rs528, %rs62;
	mov.u16 	%rs529, %rs63;
	mov.u16 	%rs530, %rs64;
	mov.u16 	%rs531, %rs65;
	mov.u16 	%rs532, %rs66;
	mov.u16 	%rs533, %rs67;
	mov.u16 	%rs534, %rs68;
	mov.u16 	%rs535, %rs69;
	mov.u16 	%rs536, %rs70;
	mov.u16 	%rs541, %rs11;
	mov.u16 	%rs543, %rs77;
	mov.u16 	%rs544, %rs78;
	mov.u16 	%rs545, %rs79;
	mov.u16 	%rs546, %rs80;
	mov.u16 	%rs547, %rs81;
	mov.u16 	%rs548, %rs82;
	mov.u16 	%rs549, %rs83;
	mov.u16 	%rs550, %rs84;
	mov.u16 	%rs551, %rs85;
	mov.u16 	%rs552, %rs86;
	mov.u16 	%rs553, %rs87;
	mov.u16 	%rs554, %rs88;
	mov.u16 	%rs555, %rs89;
	mov.u16 	%rs556, %rs90;
	mov.u16 	%rs557, %rs91;
	mov.u16 	%rs558, %rs92;
	mov.u16 	%rs559, %rs93;
	mov.u16 	%rs560, %rs94;
	mov.u16 	%rs561, %rs95;
	mov.u16 	%rs562, %rs96;
	mov.u16 	%rs563, %rs97;
	mov.u16 	%rs564, %rs98;
	mov.u16 	%rs565, %rs99;
	mov.u16 	%rs566, %rs100;
	mov.u16 	%rs567, %rs101;
	mov.u16 	%rs568, %rs102;
	@%p35 bra 	$L__BB63_121;
	mov.b32 	%r1121, -4;
	@%p26 bra 	$L__BB63_42;
	mov.u32 	%r347, %tid.x;
	shl.b32 	%r348, %r347, 5;
	mov.u32 	%r349, _ZZ16sw_kernel_affineILi32ELi1024EEvPKhiPiS1_S2_iS2_iiE17s_query_seq_sdata;
	add.s32 	%r350, %r349, %r348;
	ld.shared.u8 	%r351, [%r350+5];
	add.s32 	%r352, %r26, %r351;
	mov.u32 	%r353, _ZZ16sw_kernel_affineILi32ELi1024EEvPKhiPiS1_S2_iS2_iiE17s_blosum62_matrix;
	add.s32 	%r354, %r353, %r352;
	ld.shared.s8 	%r1121, [%r354];
$L__BB63_42:
	ld.param.u32 	%r1082, [_Z16sw_kernel_affineILi32ELi1024EEvPKhiPiS1_S2_iS2_ii_param_8];
	ld.param.u32 	%r1049, [_Z16sw_kernel_affineILi32ELi1024EEvPKhiPiS1_S2_iS2_ii_param_7];
	setp.eq.s32 	%p37, %r21, 6;
	max.s16 	%rs323, %rs71, %rs103;
	max.s16 	%rs324, %rs39, %rs323;
	cvt.s32.s16 	%r355, %rs324;
	add.s32 	%r356, %r1121, %r355;
	max.s32 	%r357, %r356, 0;
	cvt.u16.u32 	%rs504, %r357;
	sub.s32 	%r358, %r48, %r1049;
	sub.s32 	%r359, %r49, %r1082;
	max.s32 	%r360, %r358, %r359;
	max.s32 	%r361, %r360, 0;
	cvt.u16.u32 	%rs536, %r361;
	cvt.s32.s16 	%r362, %rs38;
	sub.s32 	%r363, %r362, %r1049;
	cvt.s32.s16 	%r364, %rs102;
	sub.s32 	%r365, %r364, %r1082;
	max.s32 	%r366, %r363, %r365;
	max.s32 	%r367, %r366, 0;
	cvt.u16.u32 	%rs568, %r367;
	cvt.s32.s16 	%r53, %r357;
	cvt.s32.s16 	%r54, %r361;
	cvt.s32.s16 	%r368, %r367;
	max.s32 	%r369, %r54, %r368;
	max.s32 	%r370, %r53, %r369;
	max.s32 	%r1148, %r1148, %r370;
	mov.u16 	%rs479, %rs13;
	mov.u16 	%rs480, %rs14;
	mov.u16 	%rs481, %rs15;
	mov.u16 	%rs482, %rs16;
	mov.u16 	%rs483, %rs17;
	mov.u16 	%rs484, %rs18;
	mov.u16 	%rs485, %rs19;
	mov.u16 	%rs486, %rs20;
	mov.u16 	%rs487, %rs21;
	mov.u16 	%rs488, %rs22;
	mov.u16 	%rs489, %rs23;
	mov.u16 	%rs490, %rs24;
	mov.u16 	%rs491, %rs25;
	mov.u16 	%rs492, %rs26;
	mov.u16 	%rs493, %rs27;
	mov.u16 	%rs494, %rs28;
	mov.u16 	%rs495, %rs29;
	mov.u16 	%rs496, %rs30;
	mov.u16 	%rs497, %rs31;
	mov.u16 	%rs498, %rs32;
	mov.u16 	%rs499, %rs33;
	mov.u16 	%rs500, %rs34;
	mov.u16 	%rs501, %rs35;
	mov.u16 	%rs502, %rs36;
	mov.u16 	%rs503, %rs37;
	mov.u16 	%rs511, %rs45;
	mov.u16 	%rs512, %rs46;
	mov.u16 	%rs513, %rs47;
	mov.u16 	%rs514, %rs48;
	mov.u16 	%rs515, %rs49;
	mov.u16 	%rs516, %rs50;
	mov.u16 	%rs517, %rs51;
	mov.u16 	%rs518, %rs52;
	mov.u16 	%rs519, %rs53;
	mov.u16 	%rs520, %rs54;
	mov.u16 	%rs521, %rs55;
	mov.u16 	%rs522, %rs56;
	mov.u16 	%rs523, %rs57;
	mov.u16 	%rs524, %rs58;
	mov.u16 	%rs525, %rs59;
	mov.u16 	%rs526, %rs60;
	mov.u16 	%rs527, %rs61;
	mov.u16 	%rs528, %rs62;
	mov.u16 	%rs529, %rs63;
	mov.u16 	%rs530, %rs64;
	mov.u16 	%rs531, %rs65;
	mov.u16 	%rs532, %rs66;
	mov.u16 	%rs533, %rs67;
	mov.u16 	%rs534, %rs68;
	mov.u16 	%rs535, %rs69;
	mov.u16 	%rs541, %rs11;
	mov.u16 	%rs543, %rs77;
	mov.u16 	%rs544, %rs78;
	mov.u16 	%rs545, %rs79;
	mov.u16 	%rs546, %rs80;
	mov.u16 	%rs547, %rs81;
	mov.u16 	%rs548, %rs82;
	mov.u16 	%rs549, %rs83;
	mov.u16 	%rs550, %rs84;
	mov.u16 	%rs551, %rs85;
	mov.u16 	%rs552, %rs86;
	mov.u16 	%rs553, %rs87;
	mov.u16 	%rs554, %rs88;
	mov.u16 	%rs555, %rs89;
	mov.u16 	%rs556, %rs90;
	mov.u16 	%rs557, %rs91;
	mov.u16 	%rs558, %rs92;
	mov.u16 	%rs559, %rs93;
	mov.u16 	%rs560, %rs94;
	mov.u16 	%rs561, %rs95;
	mov.u16 	%rs562, %rs96;
	mov.u16 	%rs563, %rs97;
	mov.u16 	%rs564, %rs98;
	mov.u16 	%rs565, %rs99;
	mov.u16 	%rs566, %rs100;
	mov.u16 	%rs567, %rs101;
	@%p37 bra 	$L__BB63_121;
	mov.b32 	%r1122, -4;
	@%p26 bra 	$L__BB63_45;
	mov.u32 	%r372, %tid.x;
	shl.b32 	%r373, %r372, 5;
	mov.u32 	%r374, _ZZ16sw_kernel_affineILi32ELi1024EEvPKhiPiS1_S2_iS2_iiE17s_query_seq_sdata;
	add.s32 	%r375, %r374, %r373;
	ld.shared.u8 	%r376, [%r375+6];
	add.s32 	%r377, %r26, %r376;
	mov.u32 	%r378, _ZZ16sw_kernel_affineILi32ELi1024EEvPKhiPiS1_S2_iS2_iiE17s_blosum62_matrix;
	add.s32 	%r379, %r378, %r377;
	ld.shared.s8 	%r1122, [%r379];
$L__BB63_45:
	ld.param.u32 	%r1083, [_Z16sw_kernel_affineILi32ELi1024EEvPKhiPiS1_S2_iS2_ii_param_8];
	ld.param.u32 	%r1050, [_Z16sw_kernel_affineILi32ELi1024EEvPKhiPiS1_S2_iS2_ii_param_7];
	setp.eq.s32 	%p39, %r21, 7;
	max.s16 	%rs325, %rs70, %rs102;
	max.s16 	%rs326, %rs38, %rs325;
	cvt.s32.s16 	%r380, %rs326;
	add.s32 	%r381, %r1122, %r380;
	max.s32 	%r382, %r381, 0;
	cvt.u16.u32 	%rs503, %r382;
	sub.s32 	%r383, %r53, %r1050;
	sub.s32 	%r384, %r54, %r1083;
	max.s32 	%r385, %r383, %r384;
	max.s32 	%r386, %r385, 0;
	cvt.u16.u32 	%rs535, %r386;
	cvt.s32.s16 	%r387, %rs37;
	sub.s32 	%r388, %r387, %r1050;
	cvt.s32.s16 	%r389, %rs101;
	sub.s32 	%r390, %r389, %r1083;
	max.s32 	%r391, %r388, %r390;
	max.s32 	%r392, %r391, 0;
	cvt.u16.u32 	%rs567, %r392;
	cvt.s32.s16 	%r58, %r382;
	cvt.s32.s16 	%r59, %r386;
	cvt.s32.s16 	%r393, %r392;
	max.s32 	%r394, %r59, %r393;
	max.s32 	%r395, %r58, %r394;
	max.s32 	%r1148, %r1148, %r395;
	mov.u16 	%rs479, %rs13;
	mov.u16 	%rs480, %rs14;
	mov.u16 	%rs481, %rs15;
	mov.u16 	%rs482, %rs16;
	mov.u16 	%rs483, %rs17;
	mov.u16 	%rs484, %rs18;
	mov.u16 	%rs485, %rs19;
	mov.u16 	%rs486, %rs20;
	mov.u16 	%rs487, %rs21;
	mov.u16 	%rs488, %rs22;
	mov.u16 	%rs489, %rs23;
	mov.u16 	%rs490, %rs24;
	mov.u16 	%rs491, %rs25;
	mov.u16 	%rs492, %rs26;
	mov.u16 	%rs493, %rs27;
	mov.u16 	%rs494, %rs28;
	mov.u16 	%rs495, %rs29;
	mov.u16 	%rs496, %rs30;
	mov.u16 	%rs497, %rs31;
	mov.u16 	%rs498, %rs32;
	mov.u16 	%rs499, %rs33;
	mov.u16 	%rs500, %rs34;
	mov.u16 	%rs501, %rs35;
	mov.u16 	%rs502, %rs36;
	mov.u16 	%rs511, %rs45;
	mov.u16 	%rs512, %rs46;
	mov.u16 	%rs513, %rs47;
	mov.u16 	%rs514, %rs48;
	mov.u16 	%rs515, %rs49;
	mov.u16 	%rs516, %rs50;
	mov.u16 	%rs517, %rs51;
	mov.u16 	%rs518, %rs52;
	mov.u16 	%rs519, %rs53;
	mov.u16 	%rs520, %rs54;
	mov.u16 	%rs521, %rs55;
	mov.u16 	%rs522, %rs56;
	mov.u16 	%rs523, %rs57;
	mov.u16 	%rs524, %rs58;
	mov.u16 	%rs525, %rs59;
	mov.u16 	%rs526, %rs60;
	mov.u16 	%rs527, %rs61;
	mov.u16 	%rs528, %rs62;
	mov.u16 	%rs529, %rs63;
	mov.u16 	%rs530, %rs64;
	mov.u16 	%rs531, %rs65;
	mov.u16 	%rs532, %rs66;
	mov.u16 	%rs533, %rs67;
	mov.u16 	%rs534, %rs68;
	mov.u16 	%rs541, %rs11;
	mov.u16 	%rs543, %rs77;
	mov.u16 	%rs544, %rs78;
	mov.u16 	%rs545, %rs79;
	mov.u16 	%rs546, %rs80;
	mov.u16 	%rs547, %rs81;
	mov.u16 	%rs548, %rs82;
	mov.u16 	%rs549, %rs83;
	mov.u16 	%rs550, %rs84;
	mov.u16 	%rs551, %rs85;
	mov.u16 	%rs552, %rs86;
	mov.u16 	%rs553, %rs87;
	mov.u16 	%rs554, %rs88;
	mov.u16 	%rs555, %rs89;
	mov.u16 	%rs556, %rs90;
	mov.u16 	%rs557, %rs91;
	mov.u16 	%rs558, %rs92;
	mov.u16 	%rs559, %rs93;
	mov.u16 	%rs560, %rs94;
	mov.u16 	%rs561, %rs95;
	mov.u16 	%rs562, %rs96;
	mov.u16 	%rs563, %rs97;
	mov.u16 	%rs564, %rs98;
	mov.u16 	%rs565, %rs99;
	mov.u16 	%rs566, %rs100;
	@%p39 bra 	$L__BB63_121;
	mov.b32 	%r1123, -4;
	@%p26 bra 	$L__BB63_48;
	mov.u32 	%r397, %tid.x;
	shl.b32 	%r398, %r397, 5;
	mov.u32 	%r399, _ZZ16sw_kernel_affineILi32ELi1024EEvPKhiPiS1_S2_iS2_iiE17s_query_seq_sdata;
	add.s32 	%r400, %r399, %r398;
	ld.shared.u8 	%r401, [%r400+7];
	add.s32 	%r402, %r26, %r401;
	mov.u32 	%r403, _ZZ16sw_kernel_affineILi32ELi1024EEvPKhiPiS1_S2_iS2_iiE17s_blosum62_matrix;
	add.s32 	%r404, %r403, %r402;
	ld.shared.s8 	%r1123, [%r404];
$L__BB63_48:
	ld.param.u32 	%r1084, [_Z16sw_kernel_affineILi32ELi1024EEvPKhiPiS1_S2_iS2_ii_param_8];
	ld.param.u32 	%r1051, [_Z16sw_kernel_affineILi32ELi1024EEvPKhiPiS1_S2_iS2_ii_param_7];
	setp.eq.s32 	%p41, %r21, 8;
	max.s16 	%rs327, %rs69, %rs101;
	max.s16 	%rs328, %rs37, %rs327;
	cvt.s32.s16 	%r405, %rs328;
	add.s32 	%r406, %r1123, %r405;
	max.s32 	%r407, %r406, 0;
	cvt.u16.u32 	%rs502, %r407;
	sub.s32 	%r408, %r58, %r1051;
	sub.s32 	%r409, %r59, %r1084;
	max.s32 	%r410, %r408, %r409;
	max.s32 	%r411, %r410, 0;
	cvt.u16.u32 	%rs534, %r411;
	cvt.s32.s16 	%r412, %rs36;
	sub.s32 	%r413, %r412, %r1051;
	cvt.s32.s16 	%r414, %rs100;
	sub.s32 	%r415, %r414, %r1084;
	max.s32 	%r416, %r413, %r415;
	max.s32 	%r417, %r416, 0;
	cvt.u16.u32 	%rs566, %r417;
	cvt.s32.s16 	%r63, %r407;
	cvt.s32.s16 	%r64, %r411;
	cvt.s32.s16 	%r418, %r417;
	max.s32 	%r419, %r64, %r418;
	max.s32 	%r420, %r63, %r419;
	max.s32 	%r1148, %r1148, %r420;
	mov.u16 	%rs479, %rs13;
	mov.u16 	%rs480, %rs14;
	mov.u16 	%rs481, %rs15;
	mov.u16 	%rs482, %rs16;
	mov.u16 	%rs483, %rs17;
	mov.u16 	%rs484, %rs18;
	mov.u16 	%rs485, %rs19;
	mov.u16 	%rs486, %rs20;
	mov.u16 	%rs487, %rs21;
	mov.u16 	%rs488, %rs22;
	mov.u16 	%rs489, %rs23;
	mov.u16 	%rs490, %rs24;
	mov.u16 	%rs491, %rs25;
	mov.u16 	%rs492, %rs26;
	mov.u16 	%rs493, %rs27;
	mov.u16 	%rs494, %rs28;
	mov.u16 	%rs495, %rs29;
	mov.u16 	%rs496, %rs30;
	mov.u16 	%rs497, %rs31;
	mov.u16 	%rs498, %rs32;
	mov.u16 	%rs499, %rs33;
	mov.u16 	%rs500, %rs34;
	mov.u16 	%rs501, %rs35;
	mov.u16 	%rs511, %rs45;
	mov.u16 	%rs512, %rs46;
	mov.u16 	%rs513, %rs47;
	mov.u16 	%rs514, %rs48;
	mov.u16 	%rs515, %rs49;
	mov.u16 	%rs516, %rs50;
	mov.u16 	%rs517, %rs51;
	mov.u16 	%rs518, %rs52;
	mov.u16 	%rs519, %rs53;
	mov.u16 	%rs520, %rs54;
	mov.u16 	%rs521, %rs55;
	mov.u16 	%rs522, %rs56;
	mov.u16 	%rs523, %rs57;
	mov.u16 	%rs524, %rs58;
	mov.u16 	%rs525, %rs59;
	mov.u16 	%rs526, %rs60;
	mov.u16 	%rs527, %rs61;
	mov.u16 	%rs528, %rs62;
	mov.u16 	%rs529, %rs63;
	mov.u16 	%rs530, %rs64;
	mov.u16 	%rs531, %rs65;
	mov.u16 	%rs532, %rs66;
	mov.u16 	%rs533, %rs67;
	mov.u16 	%rs541, %rs11;
	mov.u16 	%rs543, %rs77;
	mov.u16 	%rs544, %rs78;
	mov.u16 	%rs545, %rs79;
	mov.u16 	%rs546, %rs80;
	mov.u16 	%rs547, %rs81;
	mov.u16 	%rs548, %rs82;
	mov.u16 	%rs549, %rs83;
	mov.u16 	%rs550, %rs84;
	mov.u16 	%rs551, %rs85;
	mov.u16 	%rs552, %rs86;
	mov.u16 	%rs553, %rs87;
	mov.u16 	%rs554, %rs88;
	mov.u16 	%rs555, %rs89;
	mov.u16 	%rs556, %rs90;
	mov.u16 	%rs557, %rs91;
	mov.u16 	%rs558, %rs92;
	mov.u16 	%rs559, %rs93;
	mov.u16 	%rs560, %rs94;
	mov.u16 	%rs561, %rs95;
	mov.u16 	%rs562, %rs96;
	mov.u16 	%rs563, %rs97;
	mov.u16 	%rs564, %rs98;
	mov.u16 	%rs565, %rs99;
	@%p41 bra 	$L__BB63_121;
	mov.b32 	%r1124, -4;
	@%p26 bra 	$L__BB63_51;
	mov.u32 	%r422, %tid.x;
	shl.b32 	%r423, %r422, 5;
	mov.u32 	%r424, _ZZ16sw_kernel_affineILi32ELi1024EEvPKhiPiS1_S2_iS2_iiE17s_query_seq_sdata;
	add.s32 	%r425, %r424, %r423;
	ld.shared.u8 	%r426, [%r425+8];
	add.s32 	%r427, %r26, %r426;
	mov.u32 	%r428, _ZZ16sw_kernel_affineILi32ELi1024EEvPKhiPiS1_S2_iS2_iiE17s_blosum62_matrix;
	add.s32 	%r429, %r428, %r427;
	ld.shared.s8 	%r1124, [%r429];
$L__BB63_51:
	ld.param.u32 	%r1085, [_Z16sw_kernel_affineILi32ELi1024EEvPKhiPiS1_S2_iS2_ii_param_8];
	ld.param.u32 	%r1052, [_Z16sw_kernel_affineILi32ELi1024EEvPKhiPiS1_S2_iS2_ii_param_7];
	setp.eq.s32 	%p43, %r21, 9;
	max.s16 	%rs329, %rs68, %rs100;
	max.s16 	%rs330, %rs36, %rs329;
	cvt.s32.s16 	%r430, %rs330;
	add.s32 	%r431, %r1124, %r430;
	max.s32 	%r432, %r431, 0;
	cvt.u16.u32 	%rs501, %r432;
	sub.s32 	%r433, %r63, %r1052;
	sub.s32 	%r434, %r64, %r1085;
	max.s32 	%r435, %r433, %r434;
	max.s32 	%r436, %r435, 0;
	cvt.u16.u32 	%rs533, %r436;
	cvt.s32.s16 	%r437, %rs35;
	sub.s32 	%r438, %r437, %r1052;
	cvt.s32.s16 	%r439, %rs99;
	sub.s32 	%r440, %r439, %r1085;
	max.s32 	%r441, %r438, %r440;
	max.s32 	%r442, %r441, 0;
	cvt.u16.u32 	%rs565, %r442;
	cvt.s32.s16 	%r68, %r432;
	cvt.s32.s16 	%r69, %r436;
	cvt.s32.s16 	%r443, %r442;
	max.s32 	%r444, %r69, %r443;
	max.s32 	%r445, %r68, %r444;
	max.s32 	%r1148, %r1148, %r445;
	mov.u16 	%rs479, %rs13;
	mov.u16 	%rs480, %rs14;
	mov.u16 	%rs481, %rs15;
	mov.u16 	%rs482, %rs16;
	mov.u16 	%rs483, %rs17;
	mov.u16 	%rs484, %rs18;
	mov.u16 	%rs485, %rs19;
	mov.u16 	%rs486, %rs20;
	mov.u16 	%rs487, %rs21;
	mov.u16 	%rs488, %rs22;
	mov.u16 	%rs489, %rs23;
	mov.u16 	%rs490, %rs24;
	mov.u16 	%rs491, %rs25;
	mov.u16 	%rs492, %rs26;
	mov.u16 	%rs493, %rs27;
	mov.u16 	%rs494, %rs28;
	mov.u16 	%rs495, %rs29;
	mov.u16 	%rs496, %rs30;
	mov.u16 	%rs497, %rs31;
	mov.u16 	%rs498, %rs32;
	mov.u16 	%rs499, %rs33;
	mov.u16 	%rs500, %rs34;
	mov.u16 	%rs511, %rs45;
	mov.u16 	%rs512, %rs46;
	mov.u16 	%rs513, %rs47;
	mov.u16 	%rs514, %rs48;
	mov.u16 	%rs515, %rs49;
	mov.u16 	%rs516, %rs50;
	mov.u16 	%rs517, %rs51;
	mov.u16 	%rs518, %rs52;
	mov.u16 	%rs519, %rs53;
	mov.u16 	%rs520, %rs54;
	mov.u16 	%rs521, %rs55;
	mov.u16 	%rs522, %rs56;
	mov.u16 	%rs523, %rs57;
	mov.u16 	%rs524, %rs58;
	mov.u16 	%rs525, %rs59;
	mov.u16 	%rs526, %rs60;
	mov.u16 	%rs527, %rs61;
	mov.u16 	%rs528, %rs62;
	mov.u16 	%rs529, %rs63;
	mov.u16 	%rs530, %rs64;
	mov.u16 	%rs531, %rs65;
	mov.u16 	%rs532, %rs66;
	mov.u16 	%rs541, %rs11;
	mov.u16 	%rs543, %rs77;
	mov.u16 	%rs544, %rs78;
	mov.u16 	%rs545, %rs79;
	mov.u16 	%rs546, %rs80;
	mov.u16 	%rs547, %rs81;
	mov.u16 	%rs548, %rs82;
	mov.u16 	%rs549, %rs83;
	mov.u16 	%rs550, %rs84;
	mov.u16 	%rs551, %rs85;
	mov.u16 	%rs552, %rs86;
	mov.u16 	%rs553, %rs87;
	mov.u16 	%rs554, %rs88;
	mov.u16 	%rs555, %rs89;
	mov.u16 	%rs556, %rs90;
	mov.u16 	%rs557, %rs91;
	mov.u16 	%rs558, %rs92;
	mov.u16 	%rs559, %rs93;
	mov.u16 	%rs560, %rs94;
	mov.u16 	%rs561, %rs95;
	mov.u16 	%rs562, %rs96;
	mov.u16 	%rs563, %rs97;
	mov.u16 	%rs564, %rs98;
	@%p43 bra 	$L__BB63_121;
	mov.b32 	%r1125, -4;
	@%p26 bra 	$L__BB63_54;
	mov.u32 	%r447, %tid.x;
	shl.b32 	%r448, %r447, 5;
	mov.u32 	%r449, _ZZ16sw_kernel_affineILi32ELi1024EEvPKhiPiS1_S2_iS2_iiE17s_query_seq_sdata;
	add.s32 	%r450, %r449, %r448;
	ld.shared.u8 	%r451, [%r450+9];
	add.s32 	%r452, %r26, %r451;
	mov.u32 	%r453, _ZZ16sw_kernel_affineILi32ELi1024EEvPKhiPiS1_S2_iS2_iiE17s_blosum62_matrix;
	add.s32 	%r454, %r453, %r452;
	ld.shared.s8 	%r1125, [%r454];
$L__BB63_54:
	ld.param.u32 	%r1086, [_Z16sw_kernel_affineILi32ELi1024EEvPKhiPiS1_S2_iS2_ii_param_8];
	ld.param.u32 	%r1053, [_Z16sw_kernel_affineILi32ELi1024EEvPKhiPiS1_S2_iS2_ii_param_7];
	setp.eq.s32 	%p45, %r21, 10;
	max.s16 	%rs331, %rs67, %rs99;
	max.s16 	%rs332, %rs35, %rs331;
	cvt.s32.s16 	%r455, %rs332;
	add.s32 	%r456, %r1125, %r455;
	max.s32 	%r457, %r456, 0;
	cvt.u16.u32 	%rs500, %r457;
	sub.s32 	%r458, %r68, %r1053;
	sub.s32 	%r459, %r69, %r1086;
	max.s32 	%r460, %r458, %r459;
	max.s32 	%r461, %r460, 0;
	cvt.u16.u32 	%rs532, %r461;
	cvt.s32.s16 	%r462, %rs34;
	sub.s32 	%r463, %r462, %r1053;
	cvt.s32.s16 	%r464, %rs98;
	sub.s32 	%r465, %r464, %r1086;
	max.s32 	%r466, %r463, %r465;
	max.s32 	%r467, %r466, 0;
	cvt.u16.u32 	%rs564, %r467;
	cvt.s32.s16 	%r73, %r457;
	cvt.s32.s16 	%r74, %r461;
	cvt.s32.s16 	%r468, %r467;
	max.s32 	%r469, %r74, %r468;
	max.s32 	%r470, %r73, %r469;
	max.s32 	%r1148, %r1148, %r470;
	mov.u16 	%rs479, %rs13;
	mov.u16 	%rs480, %rs14;
	mov.u16 	%rs481, %rs15;
	mov.u16 	%rs482, %rs16;
	mov.u16 	%rs483, %rs17;
	mov.u16 	%rs484, %rs18;
	mov.u16 	%rs485, %rs19;
	mov.u16 	%rs486, %rs20;
	mov.u16 	%rs487, %rs21;
	mov.u16 	%rs488, %rs22;
	mov.u16 	%rs489, %rs23;
	mov.u16 	%rs490, %rs24;
	mov.u16 	%rs491, %rs25;
	mov.u16 	%rs492, %rs26;
	mov.u16 	%rs493, %rs27;
	mov.u16 	%rs494, %rs28;
	mov.u16 	%rs495, %rs29;
	mov.u16 	%rs496, %rs30;
	mov.u16 	%rs497, %rs31;
	mov.u16 	%rs498, %rs32;
	mov.u16 	%rs499, %rs33;
	mov.u16 	%rs511, %rs45;
	mov.u16 	%rs512, %rs46;
	mov.u16 	%rs513, %rs47;
	mov.u16 	%rs514, %rs48;
	mov.u16 	%rs515, %rs49;
	mov.u16 	%rs516, %rs50;
	mov.u16 	%rs517, %rs51;
	mov.u16 	%rs518, %rs52;
	mov.u16 	%rs519, %rs53;
	mov.u16 	%rs520, %rs54;
	mov.u16 	%rs521, %rs55;
	mov.u16 	%rs522, %rs56;
	mov.u16 	%rs523, %rs57;
	mov.u16 	%rs524, %rs58;
	mov.u16 	%rs525, %rs59;
	mov.u16 	%rs526, %rs60;
	mov.u16 	%rs527, %rs61;
	mov.u16 	%rs528, %rs62;
	mov.u16 	%rs529, %rs63;
	mov.u16 	%rs530, %rs64;
	mov.u16 	%rs531, %rs65;
	mov.u16 	%rs541, %rs11;
	mov.u16 	%rs543, %rs77;
	mov.u16 	%rs544, %rs78;
	mov.u16 	%rs545, %rs79;
	mov.u16 	%rs546, %rs80;
	mov.u16 	%rs547, %rs81;
	mov.u16 	%rs548, %rs82;
	mov.u16 	%rs549, %rs83;
	mov.u16 	%rs550, %rs84;
	mov.u16 	%rs551, %rs85;
	mov.u16 	%rs552, %rs86;
	mov.u16 	%rs553, %rs87;
	mov.u16 	%rs554, %rs88;
	mov.u16 	%rs555, %rs89;
	mov.u16 	%rs556, %rs90;
	mov.u16 	%rs557, %rs91;
	mov.u16 	%rs558, %rs92;
	mov.u16 	%rs559, %rs93;
	mov.u16 	%rs560, %rs94;
	mov.u16 	%rs561, %rs95;
	mov.u16 	%rs562, %rs96;
	mov.u16 	%rs563, %rs97;
	@%p45 bra 	$L__BB63_121;
	mov.b32 	%r1126, -4;
	@%p26 bra 	$L__BB63_57;
	mov.u32 	%r472, %tid.x;
	shl.b32 	%r473, %r472, 5;
	mov.u32 	%r474, _ZZ16sw_kernel_affineILi32ELi1024EEvPKhiPiS1_S2_iS2_iiE17s_query_seq_sdata;
	add.s32 	%r475, %r474, %r473;
	ld.shared.u8 	%r476, [%r475+10];
	add.s32 	%r477, %r26, %r476;
	mov.u32 	%r478, _ZZ16sw_kernel_affineILi32ELi1024EEvPKhiPiS1_S2_iS2_iiE17s_blosum62_matrix;
	add.s32 	%r479, %r478, %r477;
	ld.shared.s8 	%r1126, [%r479];
$L__BB63_57:
	ld.param.u32 	%r1087, [_Z16sw_kernel_affineILi32ELi1024EEvPKhiPiS1_S2_iS2_ii_param_8];
	ld.param.u32 	%r1054, [_Z16sw_kernel_affineILi32ELi1024EEvPKhiPiS1_S2_iS2_ii_param_7];
	setp.eq.s32 	%p47, %r21, 11;
	max.s16 	%rs333, %rs66, %rs98;
	max.s16 	%rs334, %rs34, %rs333;
	cvt.s32.s16 	%r480, %rs334;
	add.s32 	%r481, %r1126, %r480;
	max.s32 	%r482, %r481, 0;
	cvt.u16.u32 	%rs499, %r482;
	sub.s32 	%r483, %r73, %r1054;
	sub.s32 	%r484, %r74, %r1087;
	max.s32 	%r485, %r483, %r484;
	max.s32 	%r486, %r485, 0;
	cvt.u16.u32 	%rs531, %r486;
	cvt.s32.s16 	%r487, %rs33;
	sub.s32 	%r488, %r487, %r1054;
	cvt.s32.s16 	%r489, %rs97;
	sub.s32 	%r490, %r489, %r1087;
	max.s32 	%r491, %r488, %r490;
	max.s32 	%r492, %r491, 0;
	cvt.u16.u32 	%rs563, %r492;
	cvt.s32.s16 	%r78, %r482;
	cvt.s32.s16 	%r79, %r486;
	cvt.s32.s16 	%r493, %r492;
	max.s32 	%r494, %r79, %r493;
	max.s32 	%r495, %r78, %r494;
	max.s32 	%r1148, %r1148, %r495;
	mov.u16 	%rs479, %rs13;
	mov.u16 	%rs480, %rs14;
	mov.u16 	%rs481, %rs15;
	mov.u16 	%rs482, %rs16;
	mov.u16 	%rs483, %rs17;
	mov.u16 	%rs484, %rs18;
	mov.u16 	%rs485, %rs19;
	mov.u16 	%rs486, %rs20;
	mov.u16 	%rs487, %rs21;
	mov.u16 	%rs488, %rs22;
	mov.u16 	%rs489, %rs23;
	mov.u16 	%rs490, %rs24;
	mov.u16 	%rs491, %rs25;
	mov.u16 	%rs492, %rs26;
	mov.u16 	%rs493, %rs27;
	mov.u16 	%rs494, %rs28;
	mov.u16 	%rs495, %rs29;
	mov.u16 	%rs496, %rs30;
	mov.u16 	%rs497, %rs31;
	mov.u16 	%rs498, %rs32;
	mov.u16 	%rs511, %rs45;
	mov.u16 	%rs512, %rs46;
	mov.u16 	%rs513, %rs47;
	mov.u16 	%rs514, %rs48;
	mov.u16 	%rs515, %rs49;
	mov.u16 	%rs516, %rs50;
	mov.u16 	%rs517, %rs51;
	mov.u16 	%rs518, %rs52;
	mov.u16 	%rs519, %rs53;
	mov.u16 	%rs520, %rs54;
	mov.u16 	%rs521, %rs55;
	mov.u16 	%rs522, %rs56;
	mov.u16 	%rs523, %rs57;
	mov.u16 	%rs524, %rs58;
	mov.u16 	%rs525, %rs59;
	mov.u16 	%rs526, %rs60;
	mov.u16 	%rs527, %rs61;
	mov.u16 	%rs528, %rs62;
	mov.u16 	%rs529, %rs63;
	mov.u16 	%rs530, %rs64;
	mov.u16 	%rs541, %rs11;
	mov.u16 	%rs543, %rs77;
	mov.u16 	%rs544, %rs78;
	mov.u16 	%rs545, %rs79;
	mov.u16 	%rs546, %rs80;
	mov.u16 	%rs547, %rs81;
	mov.u16 	%rs548, %rs82;
	mov.u16 	%rs549, %rs83;
	mov.u16 	%rs550, %rs84;
	mov.u16 	%rs551, %rs85;
	mov.u16 	%rs552, %rs86;
	mov.u16 	%rs553, %rs87;
	mov.u16 	%rs554, %rs88;
	mov.u16 	%rs555, %rs89;
	mov.u16 	%rs556, %rs90;
	mov.u16 	%rs557, %rs91;
	mov.u16 	%rs558, %rs92;
	mov.u16 	%rs559, %rs93;
	mov.u16 	%rs560, %rs94;
	mov.u16 	%rs561, %rs95;
	mov.u16 	%rs562, %rs96;
	@%p47 bra 	$L__BB63_121;
	mov.b32 	%r1127, -4;
	@%p26 bra 	$L__BB63_60;
	mov.u32 	%r497, %tid.x;
	shl.b32 	%r498, %r497, 5;
	mov.u32 	%r499, _ZZ16sw_kernel_affineILi32ELi1024EEvPKhiPiS1_S2_iS2_iiE17s_query_seq_sdata;
	add.s32 	%r500, %r499, %r498;
	ld.shared.u8 	%r501, [%r500+11];
	add.s32 	%r502, %r26, %r501;
	mov.u32 	%r503, _ZZ16sw_kernel_affineILi32ELi1024EEvPKhiPiS1_S2_iS2_iiE17s_blosum62_matrix;
	add.s32 	%r504, %r503, %r502;
	ld.shared.s8 	%r1127, [%r504];
$L__BB63_60:
	ld.param.u32 	%r1088, [_Z16sw_kernel_affineILi32ELi1024EEvPKhiPiS1_S2_iS2_ii_param_8];
	ld.param.u32 	%r1055, [_Z16sw_kernel_affineILi32ELi1024EEvPKhiPiS1_S2_iS2_ii_param_7];
	setp.eq.s32 	%p49, %r21, 12;
	max.s16 	%rs335, %rs65, %rs97;
	max.s16 	%rs336, %rs33, %rs335;
	cvt.s32.s16 	%r505, %rs336;
	add.s32 	%r506, %r1127, %r505;
	max.s32 	%r507, %r506, 0;
	cvt.u16.u32 	%rs498, %r507;
	sub.s32 	%r508, %r78, %r1055;
	sub.s32 	%r509, %r79, %r1088;
	max.s32 	%r510, %r508, %r509;
	max.s32 	%r511, %r510, 0;
	cvt.u16.u32 	%rs530, %r511;
	cvt.s32.s16 	%r512, %rs32;
	sub.s32 	%r513, %r512, %r1055;
	cvt.s32.s16 	%r514, %rs96;
	sub.s32 	%r515, %r514, %r1088;
	max.s32 	%r516, %r513, %r515;
	max.s32 	%r517, %r516, 0;
	cvt.u16.u32 	%rs562, %r517;
	cvt.s32.s16 	%r83, %r507;
	cvt.s32.s16 	%r84, %r511;
	cvt.s32.s16 	%r518, %r517;
	max.s32 	%r519, %r84, %r518;
	max.s32 	%r520, %r83, %r519;
	max.s32 	%r1148, %r1148, %r520;
	mov.u16 	%rs479, %rs13;
	mov.u16 	%rs480, %rs14;
	mov.u16 	%rs481, %rs15;
	mov.u16 	%rs482, %rs16;
	mov.u16 	%rs483, %rs17;
	mov.u16 	%rs484, %rs18;
	mov.u16 	%rs485, %rs19;
	mov.u16 	%rs486, %rs20;
	mov.u16 	%rs487, %rs21;
	mov.u16 	%rs488, %rs22;
	mov.u16 	%rs489, %rs23;
	mov.u16 	%rs490, %rs24;
	mov.u16 	%rs491, %rs25;
	mov.u16 	%rs492, %rs26;
	mov.u16 	%rs493, %rs27;
	mov.u16 	%rs494, %rs28;
	mov.u16 	%rs495, %rs29;
	mov.u16 	%rs496, %rs30;
	mov.u16 	%rs497, %rs31;
	mov.u16 	%rs511, %rs45;
	mov.u16 	%rs512, %rs46;
	mov.u16 	%rs513, %rs47;
	mov.u16 	%rs514, %rs48;
	mov.u16 	%rs515, %rs49;
	mov.u16 	%rs516, %rs50;
	mov.u16 	%rs517, %rs51;
	mov.u16 	%rs518, %rs52;
	mov.u16 	%rs519, %rs53;
	mov.u16 	%rs520, %rs54;
	mov.u16 	%rs521, %rs55;
	mov.u16 	%rs522, %rs56;
	mov.u16 	%rs523, %rs57;
	mov.u16 	%rs524, %rs58;
	mov.u16 	%rs525, %rs59;
	mov.u16 	%rs526, %rs60;
	mov.u16 	%rs527, %rs61;
	mov.u16 	%rs528, %rs62;
	mov.u16 	%rs529, %rs63;
	mov.u16 	%rs541, %rs11;
	mov.u16 	%rs543, %rs77;
	mov.u16 	%rs544, %rs78;
	mov.u16 	%rs545, %rs79;
	mov.u16 	%rs546, %rs80;
	mov.u16 	%rs547, %rs81;
	mov.u16 	%rs548, %rs82;
	mov.u16 	%rs549, %rs83;
	mov.u16 	%rs550, %rs84;
	mov.u16 	%rs551, %rs85;
	mov.u16 	%rs552, %rs86;
	mov.u16 	%rs553, %rs87;
	mov.u16 	%rs554, %rs88;
	mov.u16 	%rs555, %rs89;
	mov.u16 	%rs556, %rs90;
	mov.u16 	%rs557, %rs91;
	mov.u16 	%rs558, %rs92;
	mov.u16 	%rs559, %rs93;
	mov.u16 	%rs560, %rs94;
	mov.u16 	%rs561, %rs95;
	@%p49 bra 	$L__BB63_121;
	mov.b32 	%r1128, -4;
	@%p26 bra 	$L__BB63_63;
	mov.u32 	%r522, %tid.x;
	shl.b32 	%r523, %r522, 5;
	mov.u32 	%r524, _ZZ16sw_kernel_affineILi32ELi1024EEvPKhiPiS1_S2_iS2_iiE17s_query_seq_sdata;
	add.s32 	%r525, %r524, %r523;
	ld.shared.u8 	%r526, [%r525+12];
	add.s32 	%r527, %r26, %r526;
	mov.u32 	%r528, _ZZ16sw_kernel_affineILi32ELi1024EEvPKhiPiS1_S2_iS2_iiE17s_blosum62_matrix;
	add.s32 	%r529, %r528, %r527;
	ld.shared.s8 	%r1128, [%r529];
$L__BB63_63:
	ld.param.u32 	%r1089, [_Z16sw_kernel_affineILi32ELi1024EEvPKhiPiS1_S2_iS2_ii_param_8];
	ld.param.u32 	%r1056, [_Z16sw_kernel_affineILi32ELi1024EEvPKhiPiS1_S2_iS2_ii_param_7];
	setp.eq.s32 	%p51, %r21, 13;
	max.s16 	%rs337, %rs64, %rs96;
	max.s16 	%rs338, %rs32, %rs337;
	cvt.s32.s16 	%r530, %rs338;
	add.s32 	%r531, %r1128, %r530;
	max.s32 	%r532, %r531, 0;
	cvt.u16.u32 	%rs497, %r532;
	sub.s32 	%r533, %r83, %r1056;
	sub.s32 	%r534, %r84, %r1089;
	max.s32 	%r535, %r533, %r534;
	max.s32 	%r536, %r535, 0;
	cvt.u16.u32 	%rs529, %r536;
	cvt.s32.s16 	%r537, %rs31;
	sub.s32 	%r538, %r537, %r1056;
	cvt.s32.s16 	%r539, %rs95;
	sub.s32 	%r540, %r539, %r1089;
	max.s32 	%r541, %r538, %r540;
	max.s32 	%r542, %r541, 0;
	cvt.u16.u32 	%rs561, %r542;
	cvt.s32.s16 	%r88, %r532;
	cvt.s32.s16 	%r89, %r536;
	cvt.s32.s16 	%r543, %r542;
	max.s32 	%r544, %r89, %r543;
	max.s32 	%r545, %r88, %r544;
	max.s32 	%r1148, %r1148, %r545;
	mov.u16 	%rs479, %rs13;
	mov.u16 	%rs480, %rs14;
	mov.u16 	%rs481, %rs15;
	mov.u16 	%rs482, %rs16;
	mov.u16 	%rs483, %rs17;
	mov.u16 	%rs484, %rs18;
	mov.u16 	%rs485, %rs19;
	mov.u16 	%rs486, %rs20;
	mov.u16 	%rs487, %rs21;
	mov.u16 	%rs488, %rs22;
	mov.u16 	%rs489, %rs23;
	mov.u16 	%rs490, %rs24;
	mov.u16 	%rs491, %rs25;
	mov.u16 	%rs492, %rs26;
	mov.u16 	%rs493, %rs27;
	mov.u16 	%rs494, %rs28;
	mov.u16 	%rs495, %rs29;
	mov.u16 	%rs496, %rs30;
	mov.u16 	%rs511, %rs45;
	mov.u16 	%rs512, %rs46;
	mov.u16 	%rs513, %rs47;
	mov.u16 	%rs514, %rs48;
	mov.u16 	%rs515, %rs49;
	mov.u16 	%rs516, %rs50;
	mov.u16 	%rs517, %rs51;
	mov.u16 	%rs518, %rs52;
	mov.u16 	%rs519, %rs53;
	mov.u16 	%rs520, %rs54;
	mov.u16 	%rs521, %rs55;
	mov.u16 	%rs522, %rs56;
	mov.u16 	%rs523, %rs57;
	mov.u16 	%rs524, %rs58;
	mov.u16 	%rs525, %rs59;
	mov.u16 	%rs526, %rs60;
	mov.u16 	%rs527, %rs61;
	mov.u16 	%rs528, %rs62;
	mov.u16 	%rs541, %rs11;
	mov.u16 	%rs543, %rs77;
	mov.u16 	%rs544, %rs78;
	mov.u16 	%rs545, %rs79;
	mov.u16 	%rs546, %rs80;
	mov.u16 	%rs547, %rs81;
	mov.u16 	%rs548, %rs82;
	mov.u16 	%rs549, %rs83;
	mov.u16 	%rs550, %rs84;
	mov.u16 	%rs551, %rs85;
	mov.u16 	%rs552, %rs86;
	mov.u16 	%rs553, %rs87;
	mov.u16 	%rs554, %rs88;
	mov.u16 	%rs555, %rs89;
	mov.u16 	%rs556, %rs90;
	mov.u16 	%rs557, %rs91;
	mov.u16 	%rs558, %rs92;
	mov.u16 	%rs559, %rs93;
	mov.u16 	%rs560, %rs94;
	@%p51 bra 	$L__BB63_121;
	mov.b32 	%r1129, -4;
	@%p26 bra 	$L__BB63_66;
	mov.u32 	%r547, %tid.x;
	shl.b32 	%r548, %r547, 5;
	mov.u32 	%r549, _ZZ16sw_kernel_affineILi32ELi1024EEvPKhiPiS1_S2_iS2_iiE17s_query_seq_sdata;
	add.s32 	%r550, %r549, %r548;
	ld.shared.u8 	%r551, [%r550+13];
	add.s32 	%r552, %r26, %r551;
	mov.u32 	%r553, _ZZ16sw_kernel_affineILi32ELi1024EEvPKhiPiS1_S2_iS2_iiE17s_blosum62_matrix;
	add.s32 	%r554, %r553, %r552;
	ld.shared.s8 	%r1129, [%r554];
$L__BB63_66:
	ld.param.u32 	%r1090, [_Z16sw_kernel_affineILi32ELi1024EEvPKhiPiS1_S2_iS2_ii_param_8];
	ld.param.u32 	%r1057, [_Z16sw_kernel_affineILi32ELi1024EEvPKhiPiS1_S2_iS2_ii_param_7];
	setp.eq.s32 	%p53, %r21, 14;
	max.s16 	%rs339, %rs63, %rs95;
	max.s16 	%rs340, %rs31, %rs339;
	cvt.s32.s16 	%r555, %rs340;
	add.s32 	%r556, %r1129, %r555;
	max.s32 	%r557, %r556, 0;
	cvt.u16.u32 	%rs496, %r557;
	sub.s32 	%r558, %r88, %r1057;
	sub.s32 	%r559, %r89, %r1090;
	max.s32 	%r560, %r558, %r559;
	max.s32 	%r561, %r560, 0;
	cvt.u16.u32 	%rs528, %r561;
	cvt.s32.s16 	%r562, %rs30;
	sub.s32 	%r563, %r562, %r1057;
	cvt.s32.s16 	%r564, %rs94;
	sub.s32 	%r565, %r564, %r1090;
	max.s32 	%r566, %r563, %r565;
	max.s32 	%r567, %r566, 0;
	cvt.u16.u32 	%rs560, %r567;
	cvt.s32.s16 	%r93, %r557;
	cvt.s32.s16 	%r94, %r561;
	cvt.s32.s16 	%r568, %r567;
	max.s32 	%r569, %r94, %r568;
	max.s32 	%r570, %r93, %r569;
	max.s32 	%r1148, %r1148, %r570;
	mov.u16 	%rs479, %rs13;
	mov.u16 	%rs480, %rs14;
	mov.u16 	%rs481, %rs15;
	mov.u16 	%rs482, %rs16;
	mov.u16 	%rs483, %rs17;
	mov.u16 	%rs484, %rs18;
	mov.u16 	%rs485, %rs19;
	mov.u16 	%rs486, %rs20;
	mov.u16 	%rs487, %rs21;
	mov.u16 	%rs488, %rs22;
	mov.u16 	%rs489, %rs23;
	mov.u16 	%rs490, %rs24;
	mov.u16 	%rs491, %rs25;
	mov.u16 	%rs492, %rs26;
	mov.u16 	%rs493, %rs27;
	mov.u16 	%rs494, %rs28;
	mov.u16 	%rs495, %rs29;
	mov.u16 	%rs511, %rs45;
	mov.u16 	%rs512, %rs46;
	mov.u16 	%rs513, %rs47;
	mov.u16 	%rs514, %rs48;
	mov.u16 	%rs515, %rs49;
	mov.u16 	%rs516, %rs50;
	mov.u16 	%rs517, %rs51;
	mov.u16 	%rs518, %rs52;
	mov.u16 	%rs519, %rs53;
	mov.u16 	%rs520, %rs54;
	mov.u16 	%rs521, %rs55;
	mov.u16 	%rs522, %rs56;
	mov.u16 	%rs523, %rs57;
	mov.u16 	%rs524, %rs58;
	mov.u16 	%rs525, %rs59;
	mov.u16 	%rs526, %rs60;
	mov.u16 	%rs527, %rs61;
	mov.u16 	%rs541, %rs11;
	mov.u16 	%rs543, %rs77;
	mov.u16 	%rs544, %rs78;
	mov.u16 	%rs545, %rs79;
	mov.u16 	%rs546, %rs80;
	mov.u16 	%rs547, %rs81;
	mov.u16 	%rs548, %rs82;
	mov.u16 	%rs549, %rs83;
	mov.u16 	%rs550, %rs84;
	mov.u16 	%rs551, %rs85;
	mov.u16 	%rs552, %rs86;
	mov.u16 	%rs553, %rs87;
	mov.u16 	%rs554, %rs88;
	mov.u16 	%rs555, %rs89;
	mov.u16 	%rs556, %rs90;
	mov.u16 	%rs557, %rs91;
	mov.u16 	%rs558, %rs92;
	mov.u16 	%rs559, %rs93;
	@%p53 bra 	$L__BB63_121;
	mov.b32 	%r1130, -4;
	@%p26 bra 	$L__BB63_69;
	mov.u32 	%r572, %tid.x;
	shl.b32 	%r573, %r572, 5;
	mov.u32 	%r574, _ZZ16sw_kernel_affineILi32ELi1024EEvPKhiPiS1_S2_iS2_iiE17s_query_seq_sdata;
	add.s32 	%r575, %r574, %r573;
	ld.shared.u8 	%r576, [%r575+14];
	add.s32 	%r577, %r26, %r576;
	mov.u32 	%r578, _ZZ16sw_kernel_affineILi32ELi1024EEvPKhiPiS1_S2_iS2_iiE17s_blosum62_matrix;
	add.s32 	%r579, %r578, %r577;
	ld.shared.s8 	%r1130, [%r579];
$L__BB63_69:
	ld.param.u32 	%r1091, [_Z16sw_kernel_affineILi32ELi1024EEvPKhiPiS1_S2_iS2_ii_param_8];
	ld.param.u32 	%r1058, [_Z16sw_kernel_affineILi32ELi1024EEvPKhiPiS1_S2_iS2_ii_param_7];
	setp.eq.s32 	%p55, %r21, 15;
	max.s16 	%rs341, %rs62, %rs94;
	max.s16 	%rs342, %rs30, %rs341;
	cvt.s32.s16 	%r580, %rs342;
	add.s32 	%r581, %r1130, %r580;
	max.s32 	%r582, %r581, 0;
	cvt.u16.u32 	%rs495, %r582;
	sub.s32 	%r583, %r93, %r1058;
	sub.s32 	%r584, %r94, %r1091;
	max.s32 	%r585, %r583, %r584;
	max.s32 	%r586, %r585, 0;
	cvt.u16.u32 	%rs527, %r586;
	cvt.s32.s16 	%r587, %rs29;
	sub.s32 	%r588, %r587, %r1058;
	cvt.s32.s16 	%r589, %rs93;
	sub.s32 	%r590, %r589, %r1091;
	max.s32 	%r591, %r588, %r590;
	max.s32 	%r592, %r591, 0;
	cvt.u16.u32 	%rs559, %r592;
	cvt.s32.s16 	%r98, %r582;
	cvt.s32.s16 	%r99, %r586;
	cvt.s32.s16 	%r593, %r592;
	max.s32 	%r594, %r99, %r593;
	max.s32 	%r595, %r98, %r594;
	max.s32 	%r1148, %r1148, %r595;
	mov.u16 	%rs479, %rs13;
	mov.u16 	%rs480, %rs14;
	mov.u16 	%rs481, %rs15;
	mov.u16 	%rs482, %rs16;
	mov.u16 	%rs483, %rs17;
	mov.u16 	%rs484, %rs18;
	mov.u16 	%rs485, %rs19;
	mov.u16 	%rs486, %rs20;
	mov.u16 	%rs487, %rs21;
	mov.u16 	%rs488, %rs22;
	mov.u16 	%rs489, %rs23;
	mov.u16 	%rs490, %rs24;
	mov.u16 	%rs491, %rs25;
	mov.u16 	%rs492, %rs26;
	mov.u16 	%rs493, %rs27;
	mov.u16 	%rs494, %rs28;
	mov.u16 	%rs511, %rs45;
	mov.u16 	%rs512, %rs46;
	mov.u16 	%rs513, %rs47;
	mov.u16 	%rs514, %rs48;
	mov.u16 	%rs515, %rs49;
	mov.u16 	%rs516, %rs50;
	mov.u16 	%rs517, %rs51;
	mov.u16 	%rs518, %rs52;
	mov.u16 	%rs519, %rs53;
	mov.u16 	%rs520, %rs54;
	mov.u16 	%rs521, %rs55;
	mov.u16 	%rs522, %rs56;
	mov.u16 	%rs523, %rs57;
	mov.u16 	%rs524, %rs58;
	mov.u16 	%rs525, %rs59;
	mov.u16 	%rs526, %rs60;
	mov.u16 	%rs541, %rs11;
	mov.u16 	%rs543, %rs77;
	mov.u16 	%rs544, %rs78;
	mov.u16 	%rs545, %rs79;
	mov.u16 	%rs546, %rs80;
	mov.u16 	%rs547, %rs81;
	mov.u16 	%rs548, %rs82;
	mov.u16 	%rs549, %rs83;
	mov.u16 	%rs550, %rs84;
	mov.u16 	%rs551, %rs85;
	mov.u16 	%rs552, %rs86;
	mov.u16 	%rs553, %rs87;
	mov.u16 	%rs554, %rs88;
	mov.u16 	%rs555, %rs89;
	mov.u16 	%rs556, %rs90;
	mov.u16 	%rs557, %rs91;
	mov.u16 	%rs558, %rs92;
	@%p55 bra 	$L__BB63_121;
	mov.b32 	%r1131, -4;
	@%p26 bra 	$L__BB63_72;
	mov.u32 	%r597, %tid.x;
	shl.b32 	%r598, %r597, 5;
	mov.u32 	%r599, _ZZ16sw_kernel_affineILi32ELi1024EEvPKhiPiS1_S2_iS2_iiE17s_query_seq_sdata;
	add.s32 	%r600, %r599, %r598;
	ld.shared.u8 	%r601, [%r600+15];
	add.s32 	%r602, %r26, %r601;
	mov.u32 	%r603, _ZZ16sw_kernel_affineILi32ELi1024EEvPKhiPiS1_S2_iS2_iiE17s_blosum62_matrix;
	add.s32 	%r604, %r603, %r602;
	ld.shared.s8 	%r1131, [%r604];
$L__BB63_72:
	ld.param.u32 	%r1092, [_Z16sw_kernel_affineILi32ELi1024EEvPKhiPiS1_S2_iS2_ii_param_8];
	ld.param.u32 	%r1059, [_Z16sw_kernel_affineILi32ELi1024EEvPKhiPiS1_S2_iS2_ii_param_7];
	setp.eq.s32 	%p57, %r21, 16;
	max.s16 	%rs343, %rs61, %rs93;
	max.s16 	%rs344, %rs29, %rs343;
	cvt.s32.s16 	%r605, %rs344;
	add.s32 	%r606, %r1131, %r605;
	max.s32 	%r607, %r606, 0;
	cvt.u16.u32 	%rs494, %r607;
	sub.s32 	%r608, %r98, %r1059;
	sub.s32 	%r609, %r99, %r1092;
	max.s32 	%r610, %r608, %r609;
	max.s32 	%r611, %r610, 0;
	cvt.u16.u32 	%rs526, %r611;
	cvt.s32.s16 	%r612, %rs28;
	sub.s32 	%r613, %r612, %r1059;
	cvt.s32.s16 	%r614, %rs92;
	sub.s32 	%r615, %r614, %r1092;
	max.s32 	%r616, %r613, %r615;
	max.s32 	%r617, %r616, 0;
	cvt.u16.u32 	%rs558, %r617;
	cvt.s32.s16 	%r103, %r607;
	cvt.s32.s16 	%r104, %r611;
	cvt.s32.s16 	%r618, %r617;
	max.s32 	%r619, %r104, %r618;
	max.s32 	%r620, %r103, %r619;
	max.s32 	%r1148, %r1148, %r620;
	mov.u16 	%rs479, %rs13;
	mov.u16 	%rs480, %rs14;
	mov.u16 	%rs481, %rs15;
	mov.u16 	%rs482, %rs16;
	mov.u16 	%rs483, %rs17;
	mov.u16 	%rs484, %rs18;
	mov.u16 	%rs485, %rs19;
	mov.u16 	%rs486, %rs20;
	mov.u16 	%rs487, %rs21;
	mov.u16 	%rs488, %rs22;
	mov.u16 	%rs489, %rs23;
	mov.u16 	%rs490, %rs24;
	mov.u16 	%rs491, %rs25;
	mov.u16 	%rs492, %rs26;
	mov.u16 	%rs493, %rs27;
	mov.u16 	%rs511, %rs45;
	mov.u16 	%rs512, %rs46;
	mov.u16 	%rs513, %rs47;
	mov.u16 	%rs514, %rs48;
	mov.u16 	%rs515, %rs49;
	mov.u16 	%rs516, %rs50;
	mov.u16 	%rs517, %rs51;
	mov.u16 	%rs518, %rs52;
	mov.u16 	%rs519, %rs53;
	mov.u16 	%rs520, %rs54;
	mov.u16 	%rs521, %rs55;
	mov.u16 	%rs522, %rs56;
	mov.u16 	%rs523, %rs57;
	mov.u16 	%rs524, %rs58;
	mov.u16 	%rs525, %rs59;
	mov.u16 	%rs541, %rs11;
	mov.u16 	%rs543, %rs77;
	mov.u16 	%rs544, %rs78;
	mov.u16 	%rs545, %rs79;
	mov.u16 	%rs546, %rs80;
	mov.u16 	%rs547, %rs81;
	mov.u16 	%rs548, %rs82;
	mov.u16 	%rs549, %rs83;
	mov.u16 	%rs550, %rs84;
	mov.u16 	%rs551, %rs85;
	mov.u16 	%rs552, %rs86;
	mov.u16 	%rs553, %rs87;
	mov.u16 	%rs554, %rs88;
	mov.u16 	%rs555, %rs89;
	mov.u16 	%rs556, %rs90;
	mov.u16 	%rs557, %rs91;
	@%p57 bra 	$L__BB63_121;
	mov.b32 	%r1132, -4;
	@%p26 bra 	$L__BB63_75;
	mov.u32 	%r622, %tid.x;
	shl.b32 	%r623, %r622, 5;
	mov.u32 	%r624, _ZZ16sw_kernel_affineILi32ELi1024EEvPKhiPiS1_S2_iS2_iiE17s_query_seq_sdata;
	add.s32 	%r625, %r624, %r623;
	ld.shared.u8 	%r626, [%r625+16];
	add.s32 	%r627, %r26, %r626;
	mov.u32 	%r628, _ZZ16sw_kernel_affineILi32ELi1024EEvPKhiPiS1_S2_iS2_iiE17s_blosum62_matrix;
	add.s32 	%r629, %r628, %r627;
	ld.shared.s8 	%r1132, [%r629];
$L__BB63_75:
	ld.param.u32 	%r1093, [_Z16sw_kernel_affineILi32ELi1024EEvPKhiPiS1_S2_iS2_ii_param_8];
	ld.param.u32 	%r1060, [_Z16sw_kernel_affineILi32ELi1024EEvPKhiPiS1_S2_iS2_ii_param_7];
	setp.eq.s32 	%p59, %r21, 17;
	max.s16 	%rs345, %rs60, %rs92;
	max.s16 	%rs346, %rs28, %rs345;
	cvt.s32.s16 	%r630, %rs346;
	add.s32 	%r631, %r1132, %r630;
	max.s32 	%r632, %r631, 0;
	cvt.u16.u32 	%rs493, %r632;
	sub.s32 	%r633, %r103, %r1060;
	sub.s32 	%r634, %r104, %r1093;
	max.s32 	%r635, %r633, %r634;
	max.s32 	%r636, %r635, 0;
	cvt.u16.u32 	%rs525, %r636;
	cvt.s32.s16 	%r637, %rs27;
	sub.s32 	%r638, %r637, %r1060;
	cvt.s32.s16 	%r639, %rs91;
	sub.s32 	%r640, %r639, %r1093;
	max.s32 	%r641, %r638, %r640;
	max.s32 	%r642, %r641, 0;
	cvt.u16.u32 	%rs557, %r642;
	cvt.s32.s16 	%r108, %r632;
	cvt.s32.s16 	%r109, %r636;
	cvt.s32.s16 	%r643, %r642;
	max.s32 	%r644, %r109, %r643;
	max.s32 	%r645, %r108, %r644;
	max.s32 	%r1148, %r1148, %r645;
	mov.u16 	%rs479, %rs13;
	mov.u16 	%rs480, %rs14;
	mov.u16 	%rs481, %rs15;
	mov.u16 	%rs482, %rs16;
	mov.u16 	%rs483, %rs17;
	mov.u16 	%rs484, %rs18;
	mov.u16 	%rs485, %rs19;
	mov.u16 	%rs486, %rs20;
	mov.u16 	%rs487, %rs21;
	mov.u16 	%rs488, %rs22;
	mov.u16 	%rs489, %rs23;
	mov.u16 	%rs490, %rs24;
	mov.u16 	%rs491, %rs25;
	mov.u16 	%rs492, %rs26;
	mov.u16 	%rs511, %rs45;
	mov.u16 	%rs512, %rs46;
	mov.u16 	%rs513, %rs47;
	mov.u16 	%rs514, %rs48;
	mov.u16 	%rs515, %rs49;
	mov.u16 	%rs516, %rs50;
	mov.u16 	%rs517, %rs51;
	mov.u16 	%rs518, %rs52;
	mov.u16 	%rs519, %rs53;
	mov.u16 	%rs520, %rs54;
	mov.u16 	%rs521, %rs55;
	mov.u16 	%rs522, %rs56;
	mov.u16 	%rs523, %rs57;
	mov.u16 	%rs524, %rs58;
	mov.u16 	%rs541, %rs11;
	mov.u16 	%rs543, %rs77;
	mov.u16 	%rs544, %rs78;
	mov.u16 	%rs545, %rs79;
	mov.u16 	%rs546, %rs80;
	mov.u16 	%rs547, %rs81;
	mov.u16 	%rs548, %rs82;
	mov.u16 	%rs549, %rs83;
	mov.u16 	%rs550, %rs84;
	mov.u16 	%rs551, %rs85;
	mov.u16 	%rs552, %rs86;
	mov.u16 	%rs553, %rs87;
	mov.u16 	%rs554, %rs88;
	mov.u16 	%rs555, %rs89;
	mov.u16 	%rs556, %rs90;
	@%p59 bra 	$L__BB63_121;
	mov.b32 	%r1133, -4;
	@%p26 bra 	$L__BB63_78;
	mov.u32 	%r647, %tid.x;
	shl.b32 	%r648, %r647, 5;
	mov.u32 	%r649, _ZZ16sw_kernel_affineILi32ELi1024EEvPKhiPiS1_S2_iS2_iiE17s_query_seq_sdata;
	add.s32 	%r650, %r649, %r648;
	ld.shared.u8 	%r651, [%r650+17];
	add.s32 	%r652, %r26, %r651;
	mov.u32 	%r653, _ZZ16sw_kernel_affineILi32ELi1024EEvPKhiPiS1_S2_iS2_iiE17s_blosum62_matrix;
	add.s32 	%r654, %r653, %r652;
	ld.shared.s8 	%r1133, [%r654];
$L__BB63_78:
	ld.param.u32 	%r1094, [_Z16sw_kernel_affineILi32ELi1024EEvPKhiPiS1_S2_iS2_ii_param_8];
	ld.param.u32 	%r1061, [_Z16sw_kernel_affineILi32ELi1024EEvPKhiPiS1_S2_iS2_ii_param_7];
	setp.eq.s32 	%p61, %r21, 18;
	max.s16 	%rs347, %rs59, %rs91;
	max.s16 	%rs348, %rs27, %rs347;
	cvt.s32.s16 	%r655, %rs348;
	add.s32 	%r656, %r1133, %r655;
	max.s32 	%r657, %r656, 0;
	cvt.u16.u32 	%rs492, %r657;
	sub.s32 	%r658, %r108, %r1061;
	sub.s32 	%r659, %r109, %r1094;
	max.s32 	%r660, %r658, %r659;
	max.s32 	%r661, %r660, 0;
	cvt.u16.u32 	%rs524, %r661;
	cvt.s32.s16 	%r662, %rs26;
	sub.s32 	%r663, %r662, %r1061;
	cvt.s32.s16 	%r664, %rs90;
	sub.s32 	%r665, %r664, %r1094;
	max.s32 	%r666, %r663, %r665;
	max.s32 	%r667, %r666, 0;
	cvt.u16.u32 	%rs556, %r667;
	cvt.s32.s16 	%r113, %r657;
	cvt.s32.s16 	%r114, %r661;
	cvt.s32.s16 	%r668, %r667;
	max.s32 	%r669, %r114, %r668;
	max.s32 	%r670, %r113, %r669;
	max.s32 	%r1148, %r1148, %r670;
	mov.u16 	%rs479, %rs13;
	mov.u16 	%rs480, %rs14;
	mov.u16 	%rs481, %rs15;
	mov.u16 	%rs482, %rs16;
	mov.u16 	%rs483, %rs17;
	mov.u16 	%rs484, %rs18;
	mov.u16 	%rs485, %rs19;
	mov.u16 	%rs486, %rs20;
	mov.u16 	%rs487, %rs21;
	mov.u16 	%rs488, %rs22;
	mov.u16 	%rs489, %rs23;
	mov.u16 	%rs490, %rs24;
	mov.u16 	%rs491, %rs25;
	mov.u16 	%rs511, %rs45;
	mov.u16 	%rs512, %rs46;
	mov.u16 	%rs513, %rs47;
	mov.u16 	%rs514, %rs48;
	mov.u16 	%rs515, %rs49;
	mov.u16 	%rs516, %rs50;
	mov.u16 	%rs517, %rs51;
	mov.u16 	%rs518, %rs52;
	mov.u16 	%rs519, %rs53;
	mov.u16 	%rs520, %rs54;
	mov.u16 	%rs521, %rs55;
	mov.u16 	%rs522, %rs56;
	mov.u16 	%rs523, %rs57;
	mov.u16 	%rs541, %rs11;
	mov.u16 	%rs543, %rs77;
	mov.u16 	%rs544, %rs78;
	mov.u16 	%rs545, %rs79;
	mov.u16 	%rs546, %rs80;
	mov.u16 	%rs547, %rs81;
	mov.u16 	%rs548, %rs82;
	mov.u16 	%rs549, %rs83;
	mov.u16 	%rs550, %rs84;
	mov.u16 	%rs551, %rs85;
	mov.u16 	%rs552, %rs86;
	mov.u16 	%rs553, %rs87;
	mov.u16 	%rs554, %rs88;
	mov.u16 	%rs555, %rs89;
	@%p61 bra 	$L__BB63_121;
	mov.b32 	%r1134, -4;
	@%p26 bra 	$L__BB63_81;
	mov.u32 	%r672, %tid.x;
	shl.b32 	%r673, %r672, 5;
	mov.u32 	%r674, _ZZ16sw_kernel_affineILi32ELi1024EEvPKhiPiS1_S2_iS2_iiE17s_query_seq_sdata;
	add.s32 	%r675, %r674, %r673;
	ld.shared.u8 	%r676, [%r675+18];
	add.s32 	%r677, %r26, %r676;
	mov.u32 	%r678, _ZZ16sw_kernel_affineILi32ELi1024EEvPKhiPiS1_S2_iS2_iiE17s_blosum62_matrix;
	add.s32 	%r679, %r678, %r677;
	ld.shared.s8 	%r1134, [%r679];
$L__BB63_81:
	ld.param.u32 	%r1095, [_Z16sw_kernel_affineILi32ELi1024EEvPKhiPiS1_S2_iS2_ii_param_8];
	ld.param.u32 	%r1062, [_Z16sw_kernel_affineILi32ELi1024EEvPKhiPiS1_S2_iS2_ii_param_7];
	setp.eq.s32 	%p63, %r21, 19;
	max.s16 	%rs349, %rs58, %rs90;
	max.s16 	%rs350, %rs26, %rs349;
	cvt.s32.s16 	%r680, %rs350;
	add.s32 	%r681, %r1134, %r680;
	max.s32 	%r682, %r681, 0;
	cvt.u16.u32 	%rs491, %r682;
	sub.s32 	%r683, %r113, %r1062;
	sub.s32 	%r684, %r114, %r1095;
	max.s32 	%r685, %r683, %r684;
	max.s32 	%r686, %r685, 0;
	cvt.u16.u32 	%rs523, %r686;
	cvt.s32.s16 	%r687, %rs25;
	sub.s32 	%r688, %r687, %r1062;
	cvt.s32.s16 	%r689, %rs89;
	sub.s32 	%r690, %r689, %r1095;
	max.s32 	%r691, %r688, %r690;
	max.s32 	%r692, %r691, 0;
	cvt.u16.u32 	%rs555, %r692;
	cvt.s32.s16 	%r118, %r682;
	cvt.s32.s16 	%r119, %r686;
	cvt.s32.s16 	%r693, %r692;
	max.s32 	%r694, %r119, %r693;
	max.s32 	%r695, %r118, %r694;
	max.s32 	%r1148, %r1148, %r695;
	mov.u16 	%rs479, %rs13;
	mov.u16 	%rs480, %rs14;
	mov.u16 	%rs481, %rs15;
	mov.u16 	%rs482, %rs16;
	mov.u16 	%rs483, %rs17;
	mov.u16 	%rs484, %rs18;
	mov.u16 	%rs485, %rs19;
	mov.u16 	%rs486, %rs20;
	mov.u16 	%rs487, %rs21;
	mov.u16 	%rs488, %rs22;
	mov.u16 	%rs489, %rs23;
	mov.u16 	%rs490, %rs24;
	mov.u16 	%rs511, %rs45;
	mov.u16 	%rs512, %rs46;
	mov.u16 	%rs513, %rs47;
	mov.u16 	%rs514, %rs48;
	mov.u16 	%rs515, %rs49;
	mov.u16 	%rs516, %rs50;
	mov.u16 	%rs517, %rs51;
	mov.u16 	%rs518, %rs52;
	mov.u16 	%rs519, %rs53;
	mov.u16 	%rs520, %rs54;
	mov.u16 	%rs521, %rs55;
	mov.u16 	%rs522, %rs56;
	mov.u16 	%rs541, %rs11;
	mov.u16 	%rs543, %rs77;
	mov.u16 	%rs544, %rs78;
	mov.u16 	%rs545, %rs79;
	mov.u16 	%rs546, %rs80;
	mov.u16 	%rs547, %rs81;
	mov.u16 	%rs548, %rs82;
	mov.u16 	%rs549, %rs83;
	mov.u16 	%rs550, %rs84;
	mov.u16 	%rs551, %rs85;
	mov.u16 	%rs552, %rs86;
	mov.u16 	%rs553, %rs87;
	mov.u16 	%rs554, %rs88;
	@%p63 bra 	$L__BB63_121;
	mov.b32 	%r1135, -4;
	@%p26 bra 	$L__BB63_84;
	mov.u32 	%r697, %tid.x;
	shl.b32 	%r698, %r697, 5;
	mov.u32 	%r699, _ZZ16sw_kernel_affineILi32ELi1024EEvPKhiPiS1_S2_iS2_iiE17s_query_seq_sdata;
	add.s32 	%r700, %r699, %r698;
	ld.shared.u8 	%r701, [%r700+19];
	add.s32 	%r702, %r26, %r701;
	mov.u32 	%r703, _ZZ16sw_kernel_affineILi32ELi1024EEvPKhiPiS1_S2_iS2_iiE17s_blosum62_matrix;
	add.s32 	%r704, %r703, %r702;
	ld.shared.s8 	%r1135, [%r704];
$L__BB63_84:
	ld.param.u32 	%r1096, [_Z16sw_kernel_affineILi32ELi1024EEvPKhiPiS1_S2_iS2_ii_param_8];
	ld.param.u32 	%r1063, [_Z16sw_kernel_affineILi32ELi1024EEvPKhiPiS1_S2_iS2_ii_param_7];
	setp.eq.s32 	%p65, %r21, 20;
	max.s16 	%rs351, %rs57, %rs89;
	max.s16 	%rs352, %rs25, %rs351;
	cvt.s32.s16 	%r705, %rs352;
	add.s32 	%r706, %r1135, %r705;
	max.s32 	%r707, %r706, 0;
	cvt.u16.u32 	%rs490, %r707;
	sub.s32 	%r708, %r118, %r1063;
	sub.s32 	%r709, %r119, %r1096;
	max.s32 	%r710, %r708, %r709;
	max.s32 	%r711, %r710, 0;
	cvt.u16.u32 	%rs522, %r711;
	cvt.s32.s16 	%r712, %rs24;
	sub.s32 	%r713, %r712, %r1063;
	cvt.s32.s16 	%r714, %rs88;
	sub.s32 	%r715, %r714, %r1096;
	max.s32 	%r716, %r713, %r715;
	max.s32 	%r717, %r716, 0;
	cvt.u16.u32 	%rs554, %r717;
	cvt.s32.s16 	%r123, %r707;
	cvt.s32.s16 	%r124, %r711;
	cvt.s32.s16 	%r718, %r717;
	max.s32 	%r719, %r124, %r718;
	max.s32 	%r720, %r123, %r719;
	max.s32 	%r1148, %r1148, %r720;
	mov.u16 	%rs479, %rs13;
	mov.u16 	%rs480, %rs14;
	mov.u16 	%rs481, %rs15;
	mov.u16 	%rs482, %rs16;
	mov.u16 	%rs483, %rs17;
	mov.u16 	%rs484, %rs18;
	mov.u16 	%rs485, %rs19;
	mov.u16 	%rs486, %rs20;
	mov.u16 	%rs487, %rs21;
	mov.u16 	%rs488, %rs22;
	mov.u16 	%rs489, %rs23;
	mov.u16 	%rs511, %rs45;
	mov.u16 	%rs512, %rs46;
	mov.u16 	%rs513, %rs47;
	mov.u16 	%rs514, %rs48;
	mov.u16 	%rs515, %rs49;
	mov.u16 	%rs516, %rs50;
	mov.u16 	%rs517, %rs51;
	mov.u16 	%rs518, %rs52;
	mov.u16 	%rs519, %rs53;
	mov.u16 	%rs520, %rs54;
	mov.u16 	%rs521, %rs55;
	mov.u16 	%rs541, %rs11;
	mov.u16 	%rs543, %rs77;
	mov.u16 	%rs544, %rs78;
	mov.u16 	%rs545, %rs79;
	mov.u16 	%rs546, %rs80;
	mov.u16 	%rs547, %rs81;
	mov.u16 	%rs548, %rs82;
	mov.u16 	%rs549, %rs83;
	mov.u16 	%rs550, %rs84;
	mov.u16 	%rs551, %rs85;
	mov.u16 	%rs552, %rs86;
	mov.u16 	%rs553, %rs87;
	@%p65 bra 	$L__BB63_121;
	mov.b32 	%r1136, -4;
	@%p26 bra 	$L__BB63_87;
	mov.u32 	%r722, %tid.x;
	shl.b32 	%r723, %r722, 5;
	mov.u32 	%r724, _ZZ16sw_kernel_affineILi32ELi1024EEvPKhiPiS1_S2_iS2_iiE17s_query_seq_sdata;
	add.s32 	%r725, %r724, %r723;
	ld.shared.u8 	%r726, [%r725+20];
	add.s32 	%r727, %r26, %r726;
	mov.u32 	%r728, _ZZ16sw_kernel_affineILi32ELi1024EEvPKhiPiS1_S2_iS2_iiE17s_blosum62_matrix;
	add.s32 	%r729, %r728, %r727;
	ld.shared.s8 	%r1136, [%r729];
$L__BB63_87:
	ld.param.u32 	%r1097, [_Z16sw_kernel_affineILi32ELi1024EEvPKhiPiS1_S2_iS2_ii_param_8];
	ld.param.u32 	%r1064, [_Z16sw_kernel_affineILi32ELi1024EEvPKhiPiS1_S2_iS2_ii_param_7];
	setp.eq.s32 	%p67, %r21, 21;
	max.s16 	%rs353, %rs56, %rs88;
	max.s16 	%rs354, %rs24, %rs353;
	cvt.s32.s16 	%r730, %rs354;
	add.s32 	%r731, %r1136, %r730;
	max.s32 	%r732, %r731, 0;
	cvt.u16.u32 	%rs489, %r732;
	sub.s32 	%r733, %r123, %r1064;
	sub.s32 	%r734, %r124, %r1097;
	max.s32 	%r735, %r733, %r734;
	max.s32 	%r736, %r735, 0;
	cvt.u16.u32 	%rs521, %r736;
	cvt.s32.s16 	%r737, %rs23;
	sub.s32 	%r738, %r737, %r1064;
	cvt.s32.s16 	%r739, %rs87;
	sub.s32 	%r740, %r739, %r1097;
	max.s32 	%r741, %r738, %r740;
	max.s32 	%r742, %r741, 0;
	cvt.u16.u32 	%rs553, %r742;
	cvt.s32.s16 	%r128, %r732;
	cvt.s32.s16 	%r129, %r736;
	cvt.s32.s16 	%r743, %r742;
	max.s32 	%r744, %r129, %r743;
	max.s32 	%r745, %r128, %r744;
	max.s32 	%r1148, %r1148, %r745;
	mov.u16 	%rs479, %rs13;
	mov.u16 	%rs480, %rs14;
	mov.u16 	%rs481, %rs15;
	mov.u16 	%rs482, %rs16;
	mov.u16 	%rs483, %rs17;
	mov.u16 	%rs484, %rs18;
	mov.u16 	%rs485, %rs19;
	mov.u16 	%rs486, %rs20;
	mov.u16 	%rs487, %rs21;
	mov.u16 	%rs488, %rs22;
	mov.u16 	%rs511, %rs45;
	mov.u16 	%rs512, %rs46;
	mov.u16 	%rs513, %rs47;
	mov.u16 	%rs514, %rs48;
	mov.u16 	%rs515, %rs49;
	mov.u16 	%rs516, %rs50;
	mov.u16 	%rs517, %rs51;
	mov.u16 	%rs518, %rs52;
	mov.u16 	%rs519, %rs53;
	mov.u16 	%rs520, %rs54;
	mov.u16 	%rs541, %rs11;
	mov.u16 	%rs543, %rs77;
	mov.u16 	%rs544, %rs78;
	mov.u16 	%rs545, %rs79;
	mov.u16 	%rs546, %rs80;
	mov.u16 	%rs547, %rs81;
	mov.u16 	%rs548, %rs82;
	mov.u16 	%rs549, %rs83;
	mov.u16 	%rs550, %rs84;
	mov.u16 	%rs551, %rs85;
	mov.u16 	%rs552, %rs86;
	@%p67 bra 	$L__BB63_121;
	mov.b32 	%r1137, -4;
	@%p26 bra 	$L__BB63_90;
	mov.u32 	%r747, %tid.x;
	shl.b32 	%r748, %r747, 5;
	mov.u32 	%r749, _ZZ16sw_kernel_affineILi32ELi1024EEvPKhiPiS1_S2_iS2_iiE17s_query_seq_sdata;
	add.s32 	%r750, %r749, %r748;
	ld.shared.u8 	%r751, [%r750+21];
	add.s32 	%r752, %r26, %r751;
	mov.u32 	%r753, _ZZ16sw_kernel_affineILi32ELi1024EEvPKhiPiS1_S2_iS2_iiE17s_blosum62_matrix;
	add.s32 	%r754, %r753, %r752;
	ld.shared.s8 	%r1137, [%r754];
$L__BB63_90:
	ld.param.u32 	%r1098, [_Z16sw_kernel_affineILi32ELi1024EEvPKhiPiS1_S2_iS2_ii_param_8];
	ld.param.u32 	%r1065, [_Z16sw_kernel_affineILi32ELi1024EEvPKhiPiS1_S2_iS2_ii_param_7];
	setp.eq.s32 	%p69, %r21, 22;
	max.s16 	%rs355, %rs55, %rs87;
	max.s16 	%rs356, %rs23, %rs355;
	cvt.s32.s16 	%r755, %rs356;
	add.s32 	%r756, %r1137, %r755;
	max.s32 	%r757, %r756, 0;
	cvt.u16.u32 	%rs488, %r757;
	sub.s32 	%r758, %r128, %r1065;
	sub.s32 	%r759, %r129, %r1098;
	max.s32 	%r760, %r758, %r759;
	max.s32 	%r761, %r760, 0;
	cvt.u16.u32 	%rs520, %r761;
	cvt.s32.s16 	%r762, %rs22;
	sub.s32 	%r763, %r762, %r1065;
	cvt.s32.s16 	%r764, %rs86;
	sub.s32 	%r765, %r764, %r1098;
	max.s32 	%r766, %r763, %r765;
	max.s32 	%r767, %r766, 0;
	cvt.u16.u32 	%rs552, %r767;
	cvt.s32.s16 	%r133, %r757;
	cvt.s32.s16 	%r134, %r761;
	cvt.s32.s16 	%r768, %r767;
	max.s32 	%r769, %r134, %r768;
	max.s32 	%r770, %r133, %r769;
	max.s32 	%r1148, %r1148, %r770;
	mov.u16 	%rs479, %rs13;
	mov.u16 	%rs480, %rs14;
	mov.u16 	%rs481, %rs15;
	mov.u16 	%rs482, %rs16;
	mov.u16 	%rs483, %rs17;
	mov.u16 	%rs484, %rs18;
	mov.u16 	%rs485, %rs19;
	mov.u16 	%rs486, %rs20;
	mov.u16 	%rs487, %rs21;
	mov.u16 	%rs511, %rs45;
	mov.u16 	%rs512, %rs46;
	mov.u16 	%rs513, %rs47;
	mov.u16 	%rs514, %rs48;
	mov.u16 	%rs515, %rs49;
	mov.u16 	%rs516, %rs50;
	mov.u16 	%rs517, %rs51;
	mov.u16 	%rs518, %rs52;
	mov.u16 	%rs519, %rs53;
	mov.u16 	%rs541, %rs11;
	mov.u16 	%rs543, %rs77;
	mov.u16 	%rs544, %rs78;
	mov.u16 	%rs545, %rs79;
	mov.u16 	%rs546, %rs80;
	mov.u16 	%rs547, %rs81;
	mov.u16 	%rs548, %rs82;
	mov.u16 	%rs549, %rs83;
	mov.u16 	%rs550, %rs84;
	mov.u16 	%rs551, %rs85;
	@%p69 bra 	$L__BB63_121;
	mov.b32 	%r1138, -4;
	@%p26 bra 	$L__BB63_93;
	mov.u32 	%r772, %tid.x;
	shl.b32 	%r773, %r772, 5;
	mov.u32 	%r774, _ZZ16sw_kernel_affineILi32ELi1024EEvPKhiPiS1_S2_iS2_iiE17s_query_seq_sdata;
	add.s32 	%r775, %r774, %r773;
	ld.shared.u8 	%r776, [%r775+22];
	add.s32 	%r777, %r26, %r776;
	mov.u32 	%r778, _ZZ16sw_kernel_affineILi32ELi1024EEvPKhiPiS1_S2_iS2_iiE17s_blosum62_matrix;
	add.s32 	%r779, %r778, %r777;
	ld.shared.s8 	%r1138, [%r779];
$L__BB63_93:
	ld.param.u32 	%r1099, [_Z16sw_kernel_affineILi32ELi1024EEvPKhiPiS1_S2_iS2_ii_param_8];
	ld.param.u32 	%r1066, [_Z16sw_kernel_affineILi32ELi1024EEvPKhiPiS1_S2_iS2_ii_param_7];
	setp.eq.s32 	%p71, %r21, 23;
	max.s16 	%rs357, %rs54, %rs86;
	max.s16 	%rs358, %rs22, %rs357;
	cvt.s32.s16 	%r780, %rs358;
	add.s32 	%r781, %r1138, %r780;
	max.s32 	%r782, %r781, 0;
	cvt.u16.u32 	%rs487, %r782;
	sub.s32 	%r783, %r133, %r1066;
	sub.s32 	%r784, %r134, %r1099;
	max.s32 	%r785, %r783, %r784;
	max.s32 	%r786, %r785, 0;
	cvt.u16.u32 	%rs519, %r786;
	cvt.s32.s16 	%r787, %rs21;
	sub.s32 	%r788, %r787, %r1066;
	cvt.s32.s16 	%r789, %rs85;
	sub.s32 	%r790, %r789, %r1099;
	max.s32 	%r791, %r788, %r790;
	max.s32 	%r792, %r791, 0;
	cvt.u16.u32 	%rs551, %r792;
	cvt.s32.s16 	%r138, %r782;
	cvt.s32.s16 	%r139, %r786;
	cvt.s32.s16 	%r793, %r792;
	max.s32 	%r794, %r139, %r793;
	max.s32 	%r795, %r138, %r794;
	max.s32 	%r1148, %r1148, %r795;
	mov.u16 	%rs479, %rs13;
	mov.u16 	%rs480, %rs14;
	mov.u16 	%rs481, %rs15;
	mov.u16 	%rs482, %rs16;
	mov.u16 	%rs483, %rs17;
	mov.u16 	%rs484, %rs18;
	mov.u16 	%rs485, %rs19;
	mov.u16 	%rs486, %rs20;
	mov.u16 	%rs511, %rs45;
	mov.u16 	%rs512, %rs46;
	mov.u16 	%rs513, %rs47;
	mov.u16 	%rs514, %rs48;
	mov.u16 	%rs515, %rs49;
	mov.u16 	%rs516, %rs50;
	mov.u16 	%rs517, %rs51;
	mov.u16 	%rs518, %rs52;
	mov.u16 	%rs541, %rs11;
	mov.u16 	%rs543, %rs77;
	mov.u16 	%rs544, %rs78;
	mov.u16 	%rs545, %rs79;
	mov.u16 	%rs546, %rs80;
	mov.u16 	%rs547, %rs81;
	mov.u16 	%rs548, %rs82;
	mov.u16 	%rs549, %rs83;
	mov.u16 	%rs550, %rs84;
	@%p71 bra 	$L__BB63_121;
	mov.b32 	%r1139, -4;
	@%p26 bra 	$L__BB63_96;
	mov.u32 	%r797, %tid.x;
	shl.b32 	%r798, %r797, 5;
	mov.u32 	%r799, _ZZ16sw_kernel_affineILi32ELi1024EEvPKhiPiS1_S2_iS2_iiE17s_query_seq_sdata;
	add.s32 	%r800, %r799, %r798;
	ld.shared.u8 	%r801, [%r800+23];
	add.s32 	%r802, %r26, %r801;
	mov.u32 	%r803, _ZZ16sw_kernel_affineILi32ELi1024EEvPKhiPiS1_S2_iS2_iiE17s_blosum62_matrix;
	add.s32 	%r804, %r803, %r802;
	ld.shared.s8 	%r1139, [%r804];
$L__BB63_96:
	ld.param.u32 	%r1100, [_Z16sw_kernel_affineILi32ELi1024EEvPKhiPiS1_S2_iS2_ii_param_8];
	ld.param.u32 	%r1067, [_Z16sw_kernel_affineILi32ELi1024EEvPKhiPiS1_S2_iS2_ii_param_7];
	setp.eq.s32 	%p73, %r21, 24;
	max.s16 	%rs359, %rs53, %rs85;
	max.s16 	%rs360, %rs21, %rs359;
	cvt.s32.s16 	%r805, %rs360;
	add.s32 	%r806, %r1139, %r805;
	max.s32 	%r807, %r806, 0;
	cvt.u16.u32 	%rs486, %r807;
	sub.s32 	%r808, %r138, %r1067;
	sub.s32 	%r809, %r139, %r1100;
	max.s32 	%r810, %r808, %r809;
	max.s32 	%r811, %r810, 0;
	cvt.u16.u32 	%rs518, %r811;
	cvt.s32.s16 	%r812, %rs20;
	sub.s32 	%r813, %r812, %r1067;
	cvt.s32.s16 	%r814, %rs84;
	sub.s32 	%r815, %r814, %r1100;
	max.s32 	%r816, %r813, %r815;
	max.s32 	%r817, %r816, 0;
	cvt.u16.u32 	%rs550, %r817;
	cvt.s32.s16 	%r143, %r807;
	cvt.s32.s16 	%r144, %r811;
	cvt.s32.s16 	%r818, %r817;
	max.s32 	%r819, %r144, %r818;
	max.s32 	%r820, %r143, %r819;
	max.s32 	%r1148, %r1148, %r820;
	mov.u16 	%rs479, %rs13;
	mov.u16 	%rs480, %rs14;
	mov.u16 	%rs481, %rs15;
	mov.u16 	%rs482, %rs16;
	mov.u16 	%rs483, %rs17;
	mov.u16 	%rs484, %rs18;
	mov.u16 	%rs485, %rs19;
	mov.u16 	%rs511, %rs45;
	mov.u16 	%rs512, %rs46;
	mov.u16 	%rs513, %rs47;
	mov.u16 	%rs514, %rs48;
	mov.u16 	%rs515, %rs49;
	mov.u16 	%rs516, %rs50;
	mov.u16 	%rs517, %rs51;
	mov.u16 	%rs541, %rs11;
	mov.u16 	%rs543, %rs77;
	mov.u16 	%rs544, %rs78;
	mov.u16 	%rs545, %rs79;
	mov.u16 	%rs546, %rs80;
	mov.u16 	%rs547, %rs81;
	mov.u16 	%rs548, %rs82;
	mov.u16 	%rs549, %rs83;
	@%p73 bra 	$L__BB63_121;
	mov.b32 	%r1140, -4;
	@%p26 bra 	$L__BB63_99;
	mov.u32 	%r822, %tid.x;
	shl.b32 	%r823, %r822, 5;
	mov.u32 	%r824, _ZZ16sw_kernel_affineILi32ELi1024EEvPKhiPiS1_S2_iS2_iiE17s_query_seq_sdata;
	add.s32 	%r825, %r824, %r823;
	ld.shared.u8 	%r826, [%r825+24];
	add.s32 	%r827, %r26, %r826;
	mov.u32 	%r828, _ZZ16sw_kernel_affineILi32ELi1024EEvPKhiPiS1_S2_iS2_iiE17s_blosum62_matrix;
	add.s32 	%r829, %r828, %r827;
	ld.shared.s8 	%r1140, [%r829];
$L__BB63_99:
	ld.param.u32 	%r1101, [_Z16sw_kernel_affineILi32ELi1024EEvPKhiPiS1_S2_iS2_ii_param_8];
	ld.param.u32 	%r1068, [_Z16sw_kernel_affineILi32ELi1024EEvPKhiPiS1_S2_iS2_ii_param_7];
	setp.eq.s32 	%p75, %r21, 25;
	max.s16 	%rs361, %rs52, %rs84;
	max.s16 	%rs362, %rs20, %rs361;
	cvt.s32.s16 	%r830, %rs362;
	add.s32 	%r831, %r1140, %r830;
	max.s32 	%r832, %r831, 0;
	cvt.u16.u32 	%rs485, %r832;
	sub.s32 	%r833, %r143, %r1068;
	sub.s32 	%r834, %r144, %r1101;
	max.s32 	%r835, %r833, %r834;
	max.s32 	%r836, %r835, 0;
	cvt.u16.u32 	%rs517, %r836;
	cvt.s32.s16 	%r837, %rs19;
	sub.s32 	%r838, %r837, %r1068;
	cvt.s32.s16 	%r839, %rs83;
	sub.s32 	%r840, %r839, %r1101;
	max.s32 	%r841, %r838, %r840;
	max.s32 	%r842, %r841, 0;
	cvt.u16.u32 	%rs549, %r842;
	cvt.s32.s16 	%r148, %r832;
	cvt.s32.s16 	%r149, %r836;
	cvt.s32.s16 	%r843, %r842;
	max.s32 	%r844, %r149, %r843;
	max.s32 	%r845, %r148, %r844;
	max.s32 	%r1148, %r1148, %r845;
	mov.u16 	%rs479, %rs13;
	mov.u16 	%rs480, %rs14;
	mov.u16 	%rs481, %rs15;
	mov.u16 	%rs482, %rs16;
	mov.u16 	%rs483, %rs17;
	mov.u16 	%rs484, %rs18;
	mov.u16 	%rs511, %rs45;
	mov.u16 	%rs512, %rs46;
	mov.u16 	%rs513, %rs47;
	mov.u16 	%rs514, %rs48;
	mov.u16 	%rs515, %rs49;
	mov.u16 	%rs516, %rs50;
	mov.u16 	%rs541, %rs11;
	mov.u16 	%rs543, %rs77;
	mov.u16 	%rs544, %rs78;
	mov.u16 	%rs545, %rs79;
	mov.u16 	%rs546, %rs80;
	mov.u16 	%rs547, %rs81;
	mov.u16 	%rs548, %rs82;
	@%p75 bra 	$L__BB63_121;
	mov.b32 	%r1141, -4;
	@%p26 bra 	$L__BB63_102;
	mov.u32 	%r847, %tid.x;
	shl.b32 	%r848, %r847, 5;
	mov.u32 	%r849, _ZZ16sw_kernel_affineILi32ELi1024EEvPKhiPiS1_S2_iS2_iiE17s_query_seq_sdata;
	add.s32 	%r850, %r849, %r848;
	ld.shared.u8 	%r851, [%r850+25];
	add.s32 	%r852, %r26, %r851;
	mov.u32 	%r853, _ZZ16sw_kernel_affineILi32ELi1024EEvPKhiPiS1_S2_iS2_iiE17s_blosum62_matrix;
	add.s32 	%r854, %r853, %r852;
	ld.shared.s8 	%r1141, [%r854];
$L__BB63_102:
	ld.param.u32 	%r1102, [_Z16sw_kernel_affineILi32ELi1024EEvPKhiPiS1_S2_iS2_ii_param_8];
	ld.param.u32 	%r1069, [_Z16sw_kernel_affineILi32ELi1024EEvPKhiPiS1_S2_iS2_ii_param_7];
	setp.eq.s32 	%p77, %r21, 26;
	max.s16 	%rs363, %rs51, %rs83;
	max.s16 	%rs364, %rs19, %rs363;
	cvt.s32.s16 	%r855, %rs364;
	add.s32 	%r856, %r1141, %r855;
	max.s32 	%r857, %r856, 0;
	cvt.u16.u32 	%rs484, %r857;
	sub.s32 	%r858, %r148, %r1069;
	sub.s32 	%r859, %r149, %r1102;
	max.s32 	%r860, %r858, %r859;
	max.s32 	%r861, %r860, 0;
	cvt.u16.u32 	%rs516, %r861;
	cvt.s32.s16 	%r862, %rs18;
	sub.s32 	%r863, %r862, %r1069;
	cvt.s32.s16 	%r864, %rs82;
	sub.s32 	%r865, %r864, %r1102;
	max.s32 	%r866, %r863, %r865;
	max.s32 	%r867, %r866, 0;
	cvt.u16.u32 	%rs548, %r867;
	cvt.s32.s16 	%r153, %r857;
	cvt.s32.s16 	%r154, %r861;
	cvt.s32.s16 	%r868, %r867;
	max.s32 	%r869, %r154, %r868;
	max.s32 	%r870, %r153, %r869;
	max.s32 	%r1148, %r1148, %r870;
	mov.u16 	%rs479, %rs13;
	mov.u16 	%rs480, %rs14;
	mov.u16 	%rs481, %rs15;
	mov.u16 	%rs482, %rs16;
	mov.u16 	%rs483, %rs17;
	mov.u16 	%rs511, %rs45;
	mov.u16 	%rs512, %rs46;
	mov.u16 	%rs513, %rs47;
	mov.u16 	%rs514, %rs48;
	mov.u16 	%rs515, %rs49;
	mov.u16 	%rs541, %rs11;
	mov.u16 	%rs543, %rs77;
	mov.u16 	%rs544, %rs78;
	mov.u16 	%rs545, %rs79;
	mov.u16 	%rs546, %rs80;
	mov.u16 	%rs547, %rs81;
	@%p77 bra 	$L__BB63_121;
	mov.b32 	%r1142, -4;
	@%p26 bra 	$L__BB63_105;
	mov.u32 	%r872, %tid.x;
	shl.b32 	%r873, %r872, 5;
	mov.u32 	%r874, _ZZ16sw_kernel_affineILi32ELi1024EEvPKhiPiS1_S2_iS2_iiE17s_query_seq_sdata;
	add.s32 	%r875, %r874, %r873;
	ld.shared.u8 	%r876, [%r875+26];
	add.s32 	%r877, %r26, %r876;
	mov.u32 	%r878, _ZZ16sw_kernel_affineILi32ELi1024EEvPKhiPiS1_S2_iS2_iiE17s_blosum62_matrix;
	add.s32 	%r879, %r878, %r877;
	ld.shared.s8 	%r1142, [%r879];
$L__BB63_105:
	ld.param.u32 	%r1103, [_Z16sw_kernel_affineILi32ELi1024EEvPKhiPiS1_S2_iS2_ii_param_8];
	ld.param.u32 	%r1070, [_Z16sw_kernel_affineILi32ELi1024EEvPKhiPiS1_S2_iS2_ii_param_7];
	setp.eq.s32 	%p79, %r21, 27;
	max.s16 	%rs365, %rs50, %rs82;
	max.s16 	%rs366, %rs18, %rs365;
	cvt.s32.s16 	%r880, %rs366;
	add.s32 	%r881, %r1142, %r880;
	max.s32 	%r882, %r881, 0;
	cvt.u16.u32 	%rs483, %r882;
	sub.s32 	%r883, %r153, %r1070;
	sub.s32 	%r884, %r154, %r1103;
	max.s32 	%r885, %r883, %r884;
	max.s32 	%r886, %r885, 0;
	cvt.u16.u32 	%rs515, %r886;
	cvt.s32.s16 	%r887, %rs17;
	sub.s32 	%r888, %r887, %r1070;
	cvt.s32.s16 	%r889, %rs81;
	sub.s32 	%r890, %r889, %r1103;
	max.s32 	%r891, %r888, %r890;
	max.s32 	%r892, %r891, 0;
	cvt.u16.u32 	%rs547, %r892;
	cvt.s32.s16 	%r158, %r882;
	cvt.s32.s16 	%r159, %r886;
	cvt.s32.s16 	%r893, %r892;
	max.s32 	%r894, %r159, %r893;
	max.s32 	%r895, %r158, %r894;
	max.s32 	%r1148, %r1148, %r895;
	mov.u16 	%rs479, %rs13;
	mov.u16 	%rs480, %rs14;
	mov.u16 	%rs481, %rs15;
	mov.u16 	%rs482, %rs16;
	mov.u16 	%rs511, %rs45;
	mov.u16 	%rs512, %rs46;
	mov.u16 	%rs513, %rs47;
	mov.u16 	%rs514, %rs48;
	mov.u16 	%rs541, %rs11;
	mov.u16 	%rs543, %rs77;
	mov.u16 	%rs544, %rs78;
	mov.u16 	%rs545, %rs79;
	mov.u16 	%rs546, %rs80;
	@%p79 bra 	$L__BB63_121;
	mov.b32 	%r1143, -4;
	@%p26 bra 	$L__BB63_108;
	mov.u32 	%r897, %tid.x;
	shl.b32 	%r898, %r897, 5;
	mov.u32 	%r899, _ZZ16sw_kernel_affineILi32ELi1024EEvPKhiPiS1_S2_iS2_iiE17s_query_seq_sdata;
	add.s32 	%r900, %r899, %r898;
	ld.shared.u8 	%r901, [%r900+27];
	add.s32 	%r902, %r26, %r901;
	mov.u32 	%r903, _ZZ16sw_kernel_affineILi32ELi1024EEvPKhiPiS1_S2_iS2_iiE17s_blosum62_matrix;
	add.s32 	%r904, %r903, %r902;
	ld.shared.s8 	%r1143, [%r904];
$L__BB63_108:
	ld.param.u32 	%r1104, [_Z16sw_kernel_affineILi32ELi1024EEvPKhiPiS1_S2_iS2_ii_param_8];
	ld.param.u32 	%r1071, [_Z16sw_kernel_affineILi32ELi1024EEvPKhiPiS1_S2_iS2_ii_param_7];
	setp.eq.s32 	%p81, %r21, 28;
	max.s16 	%rs367, %rs49, %rs81;
	max.s16 	%rs368, %rs17, %rs367;
	cvt.s32.s16 	%r905, %rs368;
	add.s32 	%r906, %r1143, %r905;
	max.s32 	%r907, %r906, 0;
	cvt.u16.u32 	%rs482, %r907;
	sub.s32 	%r908, %r158, %r1071;
	sub.s32 	%r909, %r159, %r1104;
	max.s32 	%r910, %r908, %r909;
	max.s32 	%r911, %r910, 0;
	cvt.u16.u32 	%rs514, %r911;
	cvt.s32.s16 	%r912, %rs16;
	sub.s32 	%r913, %r912, %r1071;
	cvt.s32.s16 	%r914, %rs80;
	sub.s32 	%r915, %r914, %r1104;
	max.s32 	%r916, %r913, %r915;
	max.s32 	%r917, %r916, 0;
	cvt.u16.u32 	%rs546, %r917;
	cvt.s32.s16 	%r163, %r907;
	cvt.s32.s16 	%r164, %r911;
	cvt.s32.s16 	%r918, %r917;
	max.s32 	%r919, %r164, %r918;
	max.s32 	%r920, %r163, %r919;
	max.s32 	%r1148, %r1148, %r920;
	mov.u16 	%rs479, %rs13;
	mov.u16 	%rs480, %rs14;
	mov.u16 	%rs481, %rs15;
	mov.u16 	%rs511, %rs45;
	mov.u16 	%rs512, %rs46;
	mov.u16 	%rs513, %rs47;
	mov.u16 	%rs541, %rs11;
	mov.u16 	%rs543, %rs77;
	mov.u16 	%rs544, %rs78;
	mov.u16 	%rs545, %rs79;
	@%p81 bra 	$L__BB63_121;
	mov.b32 	%r1144, -4;
	@%p26 bra 	$L__BB63_111;
	mov.u32 	%r922, %tid.x;
	shl.b32 	%r923, %r922, 5;
	mov.u32 	%r924, _ZZ16sw_kernel_affineILi32ELi1024EEvPKhiPiS1_S2_iS2_iiE17s_query_seq_sdata;
	add.s32 	%r925, %r924, %r923;
	ld.shared.u8 	%r926, [%r925+28];
	add.s32 	%r927, %r26, %r926;
	mov.u32 	%r928, _ZZ16sw_kernel_affineILi32ELi1024EEvPKhiPiS1_S2_iS2_iiE17s_blosum62_matrix;
	add.s32 	%r929, %r928, %r927;
	ld.shared.s8 	%r1144, [%r929];
$L__BB63_111:
	ld.param.u32 	%r1105, [_Z16sw_kernel_affineILi32ELi1024EEvPKhiPiS1_S2_iS2_ii_param_8];
	ld.param.u32 	%r1072, [_Z16sw_kernel_affineILi32ELi1024EEvPKhiPiS1_S2_iS2_ii_param_7];
	setp.eq.s32 	%p83, %r21, 29;
	max.s16 	%rs369, %rs48, %rs80;
	max.s16 	%rs370, %rs16, %rs369;
	cvt.s32.s16 	%r930, %rs370;
	add.s32 	%r931, %r1144, %r930;
	max.s32 	%r932, %r931, 0;
	cvt.u16.u32 	%rs481, %r932;
	sub.s32 	%r933, %r163, %r1072;
	sub.s32 	%r934, %r164, %r1105;
	max.s32 	%r935, %r933, %r934;
	max.s32 	%r936, %r935, 0;
	cvt.u16.u32 	%rs513, %r936;
	cvt.s32.s16 	%r937, %rs15;
	sub.s32 	%r938, %r937, %r1072;
	cvt.s32.s16 	%r939, %rs79;
	sub.s32 	%r940, %r939, %r1105;
	max.s32 	%r941, %r938, %r940;
	max.s32 	%r942, %r941, 0;
	cvt.u16.u32 	%rs545, %r942;
	cvt.s32.s16 	%r168, %r932;
	cvt.s32.s16 	%r169, %r936;
	cvt.s32.s16 	%r943, %r942;
	max.s32 	%r944, %r169, %r943;
	max.s32 	%r945, %r168, %r944;
	max.s32 	%r1148, %r1148, %r945;
	mov.u16 	%rs479, %rs13;
	mov.u16 	%rs480, %rs14;
	mov.u16 	%rs511, %rs45;
	mov.u16 	%rs512, %rs46;
	mov.u16 	%rs541, %rs11;
	mov.u16 	%rs543, %rs77;
	mov.u16 	%rs544, %rs78;
	@%p83 bra 	$L__BB63_121;
	mov.b32 	%r1145, -4;
	@%p26 bra 	$L__BB63_114;
	mov.u32 	%r947, %tid.x;
	shl.b32 	%r948, %r947, 5;
	mov.u32 	%r949, _ZZ16sw_kernel_affineILi32ELi1024EEvPKhiPiS1_S2_iS2_iiE17s_query_seq_sdata;
	add.s32 	%r950, %r949, %r948;
	ld.shared.u8 	%r951, [%r950+29];
	add.s32 	%r952, %r26, %r951;
	mov.u32 	%r953, _ZZ16sw_kernel_affineILi32ELi1024EEvPKhiPiS1_S2_iS2_iiE17s_blosum62_matrix;
	add.s32 	%r954, %r953, %r952;
	ld.shared.s8 	%r1145, [%r954];
$L__BB63_114:
	ld.param.u32 	%r1106, [_Z16sw_kernel_affineILi32ELi1024EEvPKhiPiS1_S2_iS2_ii_param_8];
	ld.param.u32 	%r1073, [_Z16sw_kernel_affineILi32ELi1024EEvPKhiPiS1_S2_iS2_ii_param_7];
	setp.eq.s32 	%p85, %r21, 30;
	max.s16 	%rs371, %rs47, %rs79;
	max.s16 	%rs372, %rs15, %rs371;
	cvt.s32.s16 	%r955, %rs372;
	add.s32 	%r956, %r1145, %r955;
	max.s32 	%r957, %r956, 0;
	cvt.u16.u32 	%rs480, %r957;
	sub.s32 	%r958, %r168, %r1073;
	sub.s32 	%r959, %r169, %r1106;
	max.s32 	%r960, %r958, %r959;
	max.s32 	%r961, %r960, 0;
	cvt.u16.u32 	%rs512, %r961;
	cvt.s32.s16 	%r962, %rs14;
	sub.s32 	%r963, %r962, %r1073;
	cvt.s32.s16 	%r964, %rs78;
	sub.s32 	%r965, %r964, %r1106;
	max.s32 	%r966, %r963, %r965;
	max.s32 	%r967, %r966, 0;
	cvt.u16.u32 	%rs544, %r967;
	cvt.s32.s16 	%r173, %r957;
	cvt.s32.s16 	%r174, %r961;
	cvt.s32.s16 	%r968, %r967;
	max.s32 	%r969, %r174, %r968;
	max.s32 	%r970, %r173, %r969;
	max.s32 	%r1148, %r1148, %r970;
	mov.u16 	%rs479, %rs13;
	mov.u16 	%rs511, %rs45;
	mov.u16 	%rs541, %rs11;
	mov.u16 	%rs543, %rs77;
	@%p85 bra 	$L__BB63_121;
	mov.b32 	%r1146, -4;
	@%p26 bra 	$L__BB63_117;
	mov.u32 	%r972, %tid.x;
	shl.b32 	%r973, %r972, 5;
	mov.u32 	%r974, _ZZ16sw_kernel_affineILi32ELi1024EEvPKhiPiS1_S2_iS2_iiE17s_query_seq_sdata;
	add.s32 	%r975, %r974, %r973;
	ld.shared.u8 	%r976, [%r975+30];
	add.s32 	%r977, %r26, %r976;
	mov.u32 	%r978, _ZZ16sw_kernel_affineILi32ELi1024EEvPKhiPiS1_S2_iS2_iiE17s_blosum62_matrix;
	add.s32 	%r979, %r978, %r977;
	ld.shared.s8 	%r1146, [%r979];
$L__BB63_117:
	ld.param.u32 	%r1107, [_Z16sw_kernel_affineILi32ELi1024EEvPKhiPiS1_S2_iS2_ii_param_8];
	ld.param.u32 	%r1074, [_Z16sw_kernel_affineILi32ELi1024EEvPKhiPiS1_S2_iS2_ii_param_7];
	setp.eq.s32 	%p87, %r21, 31;
	max.s16 	%rs373, %rs46, %rs78;
	max.s16 	%rs374, %rs14, %rs373;
	cvt.s32.s16 	%r980, %rs374;
	add.s32 	%r981, %r1146, %r980;
	max.s32 	%r982, %r981, 0;
	cvt.u16.u32 	%rs479, %r982;
	sub.s32 	%r983, %r173, %r1074;
	sub.s32 	%r984, %r174, %r1107;
	max.s32 	%r985, %r983, %r984;
	max.s32 	%r986, %r985, 0;
	cvt.u16.u32 	%rs511, %r986;
	cvt.s32.s16 	%r987, %rs13;
	sub.s32 	%r988, %r987, %r1074;
	cvt.s32.s16 	%r989, %rs77;
	sub.s32 	%r990, %r989, %r1107;
	max.s32 	%r991, %r988, %r990;
	max.s32 	%r992, %r991, 0;
	cvt.u16.u32 	%rs543, %r992;
	cvt.s32.s16 	%r178, %r982;
	cvt.s32.s16 	%r179, %r986;
	cvt.s32.s16 	%r993, %r992;
	max.s32 	%r994, %r179, %r993;
	max.s32 	%r995, %r178, %r994;
	max.s32 	%r1148, %r1148, %r995;
	mov.u16 	%rs541, %rs11;
	@%p87 bra 	$L__BB63_121;
	mov.b32 	%r1147, -4;
	@%p26 bra 	$L__BB63_120;
	mov.u32 	%r997, %tid.x;
	shl.b32 	%r998, %r997, 5;
	mov.u32 	%r999, _ZZ16sw_kernel_affineILi32ELi1024EEvPKhiPiS1_S2_iS2_iiE17s_query_seq_sdata;
	add.s32 	%r1000, %r999, %r998;
	ld.shared.u8 	%r1001, [%r1000+31];
	add.s32 	%r1002, %r26, %r1001;
	mov.u32 	%r1003, _ZZ16sw_kernel_affineILi32ELi1024EEvPKhiPiS1_S2_iS2_iiE17s_blosum62_matrix;
	add.s32 	%r1004, %r1003, %r1002;
	ld.shared.s8 	%r1147, [%r1004];
$L__BB63_120:
	ld.param.u32 	%r1108, [_Z16sw_kernel_affineILi32ELi1024EEvPKhiPiS1_S2_iS2_ii_param_8];
	ld.param.u32 	%r1075, [_Z16sw_kernel_affineILi32ELi1024EEvPKhiPiS1_S2_iS2_ii_param_7];
	max.s16 	%rs375, %rs45, %rs77;
	max.s16 	%rs376, %rs13, %rs375;
	cvt.s32.s16 	%r1005, %rs376;
	add.s32 	%r1006, %r1147, %r1005;
	max.s32 	%r1007, %r1006, 0;
	cvt.u16.u32 	%rs204, %r1007;
	sub.s32 	%r1008, %r178, %r1075;
	sub.s32 	%r1009, %r179, %r1108;
	max.s32 	%r1010, %r1008, %r1009;
	max.s32 	%r1011, %r1010, 0;
	cvt.u16.u32 	%rs510, %r1011;
	cvt.s32.s16 	%r1012, %rs478;
	sub.s32 	%r1013, %r1012, %r1075;
	cvt.s32.s16 	%r1014, %rs542;
	sub.s32 	%r1015, %r1014, %r1108;
	max.s32 	%r1016, %r1013, %r1015;
	max.s32 	%r1017, %r1016, 0;
	cvt.u16.u32 	%rs542, %r1017;
	cvt.s32.s16 	%r1018, %r1007;
	cvt.s32.s16 	%r1019, %r1011;
	cvt.s32.s16 	%r1020, %r1017;
	max.s32 	%r1021, %r1019, %r1020;
	max.s32 	%r1022, %r1018, %r1021;
	max.s32 	%r1148, %r1148, %r1022;
	mov.u16 	%rs478, %rs204;
	mov.u16 	%rs541, %rs11;
$L__BB63_121:
	add.s32 	%r1114, %r1114, 1;
	add.s64 	%rd46, %rd46, 1;
	setp.ne.s32 	%p89, %r1114, -1;
	@%p89 bra 	$L__BB63_24;
$L__BB63_122:
	mov.u32 	%r187, %tid.x;
	shl.b32 	%r1023, %r187, 2;
	mov.u32 	%r1024, _ZZ16sw_kernel_affineILi32ELi1024EEvPKhiPiS1_S2_iS2_iiE17s_reduction_array;
	add.s32 	%r188, %r1024, %r1023;
	st.shared.u32 	[%r188], %r1148;
	bar.warp.sync 	-1;
	setp.gt.u32 	%p90, %r187, 15;
	@%p90 bra 	$L__BB63_124;
	ld.shared.u32 	%r1025, [%r188];
	ld.shared.u32 	%r1026, [%r188+64];
	max.s32 	%r1027, %r1025, %r1026;
	st.shared.u32 	[%r188], %r1027;
$L__BB63_124:
	bar.warp.sync 	-1;
	setp.gt.u32 	%p91, %r187, 7;
	@%p91 bra 	$L__BB63_126;
	ld.shared.u32 	%r1028, [%r188];
	ld.shared.u32 	%r1029, [%r188+32];
	max.s32 	%r1030, %r1028, %r1029;
	st.shared.u32 	[%r188], %r1030;
$L__BB63_126:
	bar.warp.sync 	-1;
	setp.gt.u32 	%p92, %r187, 3;
	@%p92 bra 	$L__BB63_128;
	ld.shared.u32 	%r1031, [%r188];
	ld.shared.u32 	%r1032, [%r188+16];
	max.s32 	%r1033, %r1031, %r1032;
	st.shared.u32 	[%r188], %r1033;
$L__BB63_128:
	bar.warp.sync 	-1;
	setp.gt.u32 	%p93, %r187, 1;
	@%p93 bra 	$L__BB63_130;
	ld.shared.u32 	%r1034, [%r188];
	ld.shared.u32 	%r1035, [%r188+8];
	max.s32 	%r1036, %r1034, %r1035;
	st.shared.u32 	[%r188], %r1036;
$L__BB63_130:
	bar.warp.sync 	-1;
	setp.ne.s32 	%p94, %r187, 0;
	@%p94 bra 	$L__BB63_132;
	ld.shared.u32 	%r1037, [%r188];
	ld.shared.u32 	%r1038, [_ZZ16sw_kernel_affineILi32ELi1024EEvPKhiPiS1_S2_iS2_iiE17s_reduction_array+4];
	max.s32 	%r1039, %r1037, %r1038;
	st.shared.u32 	[%r188], %r1039;
$L__BB63_132:
	setp.ne.s32 	%p95, %r187, 0;
	bar.warp.sync 	-1;
	@%p95 bra 	$L__BB63_134;
	ld.param.u64 	%rd42, [_Z16sw_kernel_affineILi32ELi1024EEvPKhiPiS1_S2_iS2_ii_param_6];
	mov.u32 	%r1040, %ctaid.x;
	ld.shared.u32 	%r1041, [_ZZ16sw_kernel_affineILi32ELi1024EEvPKhiPiS1_S2_iS2_iiE17s_reduction_array];
	cvta.to.global.u64 	%rd37, %rd42;
	mul.wide.u32 	%rd38, %r1040, 4;
	add.s64 	%rd39, %rd37, %rd38;
	st.global.u32 	[%rd39], %r1041;
$L__BB63_134:
	bar.sync 	0;
$L__BB63_135:
	ret;

}


// ===== COMPILED SASS (sm_100) =====

	.target	sm_100

	.elftype	@"ET_EXEC"


//--------------------- .note.nv.tkinfo           --------------------------
	.section	.note.nv.tkinfo,"",@"SHT_NOTE"
	.sectionflags	@"SHF_NOTE_NV_TKINFO"
	.tkinfo
        /*0018*/ 	.word	0x00000002
        /*0030*/ 	.string	""
        /*0030*/ 	.string	"ptxas"
        /*0030*/ 	.string	"Cuda compilation tools, release 13.0, V13.0.88"
        /*0030*/ 	.string	"Build cuda_13.0.r13.0/compiler.36424714_0"
        /*0030*/ 	.string	"-arch sm_100 -m 64 "



//--------------------- .note.nv.cuinfo           --------------------------
	.section	.note.nv.cuinfo,"",@"SHT_NOTE"
	.sectionflags	@"SHF_NOTE_NV_CUINFO"
        /*0018*/ 	.short	0x0002
        /*001a*/ 	.short	0x0064
        /*001c*/ 	.short	0x0082
	.zero		2


//--------------------- .nv.info                  --------------------------
	.section	.nv.info,"",@"SHT_CUDA_INFO"
	.align	4


	//----- nvinfo : EIATTR_REGCOUNT
	.align		4
        /*0000*/ 	.byte	0x04, 0x2f
        /*0002*/ 	.short	(.L_3 - .L_2)
	.align		4
.L_2:
        /*0004*/ 	.word	index@(_Z9sw_kernelILi32ELi32EEvPKhiPiS1_S2_iS2_i)
        /*0008*/ 	.word	0x00000016


	//----- nvinfo : EIATTR_FRAME_SIZE
	.align		4
.L_3:
        /*000c*/ 	.byte	0x04, 0x11
        /*000e*/ 	.short	(.L_5 - .L_4)
	.align		4
.L_4:
        /*0010*/ 	.word	index@(_Z9sw_kernelILi32ELi32EEvPKhiPiS1_S2_iS2_i)
        /*0014*/ 	.word	0x00000000


	//----- nvinfo : EIATTR_REGCOUNT
	.align		4
.L_5:
        /*0018*/ 	.byte	0x04, 0x2f
        /*001a*/ 	.short	(.L_7 - .L_6)
	.align		4
.L_6:
        /*001c*/ 	.word	index@(_Z9sw_kernelILi32ELi64EEvPKhiPiS1_S2_iS2_i)
        /*0020*/ 	.word	0x0000001b


	//----- nvinfo : EIATTR_FRAME_SIZE
	.align		4
.L_7:
        /*0024*/ 	.byte	0x04, 0x11
        /*0026*/ 	.short	(.L_9 - .L_8)
	.align		4
.L_8:
        /*0028*/ 	.word	index@(_Z9sw_kernelILi32ELi64EEvPKhiPiS1_S2_iS2_i)
        /*002c*/ 	.word	0x00000000


	//----- nvinfo : EIATTR_REGCOUNT
	.align		4
.L_9:
        /*0030*/ 	.byte	0x04, 0x2f
        /*0032*/ 	.short	(.L_11 - .L_10)
	.align		4
.L_10:
        /*0034*/ 	.word	index@(_Z9sw_kernelILi32ELi96EEvPKhiPiS1_S2_iS2_i)
        /*0038*/ 	.word	0x0000001b


	//----- nvinfo : EIATTR_FRAME_SIZE
	.align		4
.L_11:
        /*003c*/ 	.byte	0x04, 0x11
        /*003e*/ 	.short	(.L_13 - .L_12)
	.align		4
.L_12:
        /*0040*/ 	.word	index@(_Z9sw_kernelILi32ELi96EEvPKhiPiS1_S2_iS2_i)
        /*0044*/ 	.word	0x00000000


	//----- nvinfo : EIATTR_REGCOUNT
	.align		4
.L_13:
        /*0048*/ 	.byte	0x04, 0x2f
        /*004a*/ 	.short	(.L_15 - .L_14)
	.align		4
.L_14:
        /*004c*/ 	.word	index@(_Z9sw_kernelILi32ELi128EEvPKhiPiS1_S2_iS2_i)
        /*0050*/ 	.word	0x0000001d


	//----- nvinfo : EIATTR_FRAME_SIZE
	.align		4
.L_15:
        /*0054*/ 	.byte	0x04, 0x11
        /*0056*/ 	.short	(.L_17 - .L_16)
	.align		4
.L_16:
        /*0058*/ 	.word	index@(_Z9sw_kernelILi32ELi128EEvPKhiPiS1_S2_iS2_i)
        /*005c*/ 	.word	0x00000000


	//----- nvinfo : EIATTR_REGCOUNT
	.align		4
.L_17:
        /*0060*/ 	.byte	0x04, 0x2f
        /*0062*/ 	.short	(.L_19 - .L_18)
	.align		4
.L_18:
        /*0064*/ 	.word	index@(_Z9sw_kernelILi32ELi160EEvPKhiPiS1_S2_iS2_i)
        /*0068*/ 	.word	0x00000017


	//----- nvinfo : EIATTR_FRAME_SIZE
	.align		4
.L_19:
        /*006c*/ 	.byte	0x04, 0x11
        /*006e*/ 	.short	(.L_21 - .L_20)
	.align		4
.L_20:
        /*0070*/ 	.word	index@(_Z9sw_kernelILi32ELi160EEvPKhiPiS1_S2_iS2_i)
        /*0074*/ 	.word	0x00000000


	//----- nvinfo : EIATTR_REGCOUNT
	.align		4
.L_21:
        /*0078*/ 	.byte	0x04, 0x2f
        /*007a*/ 	.short	(.L_23 - .L_22)
	.align		4
.L_22:
        /*007c*/ 	.word	index@(_Z9sw_kernelILi32ELi192EEvPKhiPiS1_S2_iS2_i)
        /*0080*/ 	.word	0x00000018


	//----- nvinfo : EIATTR_FRAME_SIZE
	.align		4
.L_23:
        /*0084*/ 	.byte	0x04, 0x11
        /*0086*/ 	.short	(.L_25 - .L_24)
	.align		4
.L_24:
        /*0088*/ 	.word	index@(_Z9sw_kernelILi32ELi192EEvPKhiPiS1_S2_iS2_i)
        /*008c*/ 	.word	0x00000000


	//----- nvinfo : EIATTR_REGCOUNT
	.align		4
.L_25:
        /*0090*/ 	.byte	0x04, 0x2f
        /*0092*/ 	.short	(.L_27 - .L_26)
	.align		4
.L_26:
        /*0094*/ 	.word	index@(_Z9sw_kernelILi32ELi224EEvPKhiPiS1_S2_iS2_i)
        /*0098*/ 	.word	0x00000019


	//----- nvinfo : EIATTR_FRAME_SIZE
	.align		4
.L_27:
        /*009c*/ 	.byte	0x04, 0x11
        /*009e*/ 	.short	(.L_29 - .L_28)
	.align		4
.L_28:
        /*00a0*/ 	.word	index@(_Z9sw_kernelILi32ELi224EEvPKhiPiS1_S2_iS2_i)
        /*00a4*/ 	.word	0x00000000


	//----- nvinfo : EIATTR_REGCOUNT
	.align		4
.L_29:
        /*00a8*/ 	.byte	0x04, 0x2f
        /*00aa*/ 	.short	(.L_31 - .L_30)
	.align		4
.L_30:
        /*00ac*/ 	.word	index@(_Z9sw_kernelILi32ELi256EEvPKhiPiS1_S2_iS2_i)
        /*00b0*/ 	.word	0x0000001a


	//----- nvinfo : EIATTR_FRAME_SIZE
	.align		4
.L_31:
        /*00b4*/ 	.byte	0x04, 0x11
        /*00b6*/ 	.short	(.L_33 - .L_32)
	.align		4
.L_32:
        /*00b8*/ 	.word	index@(_Z9sw_kernelILi32ELi256EEvPKhiPiS1_S2_iS2_i)
        /*00bc*/ 	.word	0x00000000


	//----- nvinfo : EIATTR_REGCOUNT
	.align		4
.L_33:
        /*00c0*/ 	.byte	0x04, 0x2f
        /*00c2*/ 	.short	(.L_35 - .L_34)
	.align		4
.L_34:
        /*00c4*/ 	.word	index@(_Z9sw_kernelILi32ELi288EEvPKhiPiS1_S2_iS2_i)
        /*00c8*/ 	.word	0x0000001c


	//----- nvinfo : EIATTR_FRAME_SIZE
	.align		4
.L_35:
        /*00cc*/ 	.byte	0x04, 0x11
        /*00ce*/ 	.short	(.L_37 - .L_36)
	.align		4
.L_36:
        /*00d0*/ 	.word	index@(_Z9sw_kernelILi32ELi288EEvPKhiPiS1_S2_iS2_i)
        /*00d4*/ 	.word	0x00000000


	//----- nvinfo : EIATTR_REGCOUNT
	.align		4
.L_37:
        /*00d8*/ 	.byte	0x04, 0x2f
        /*00da*/ 	.short	(.L_39 - .L_38)
	.align		4
.L_38:
        /*00dc*/ 	.word	index@(_Z9sw_kernelILi32ELi320EEvPKhiPiS1_S2_iS2_i)
        /*00e0*/ 	.word	0x0000001c


	//----- nvinfo : EIATTR_FRAME_SIZE
	.align		4
.L_39:
        /*00e4*/ 	.byte	0x04, 0x11
        /*00e6*/ 	.short	(.L_41 - .L_40)
	.align		4
.L_40:
        /*00e8*/ 	.word	index@(_Z9sw_kernelILi32ELi320EEvPKhiPiS1_S2_iS2_i)
        /*00ec*/ 	.word	0x00000000


	//----- nvinfo : EIATTR_REGCOUNT
	.align		4
.L_41:
        /*00f0*/ 	.byte	0x04, 0x2f
        /*00f2*/ 	.short	(.L_43 - .L_42)
	.align		4
.L_42:
        /*00f4*/ 	.word	index@(_Z9sw_kernelILi32ELi352EEvPKhiPiS1_S2_iS2_i)
        /*00f8*/ 	.word	0x0000001d


	//----- nvinfo : EIATTR_FRAME_SIZE
	.align		4
.L_43:
        /*00fc*/ 	.byte	0x04, 0x11
        /*00fe*/ 	.short	(.L_45 - .L_44)
	.align		4
.L_44:
        /*0100*/ 	.word	index@(_Z9sw_kernelILi32ELi352EEvPKhiPiS1_S2_iS2_i)
        /*0104*/ 	.word	0x00000000


	//----- nvinfo : EIATTR_REGCOUNT
	.align		4
.L_45:
        /*0108*/ 	.byte	0x04, 0x2f
        /*010a*/ 	.short	(.L_47 - .L_46)
	.align		4
.L_46:
        /*010c*/ 	.word	index@(_Z9sw_kernelILi32ELi384EEvPKhiPiS1_S2_iS2_i)
        /*0110*/ 	.word	0x0000001e


	//----- nvinfo : EIATTR_FRAME_SIZE
	.align		4
.L_47:
        /*0114*/ 	.byte	0x04, 0x11
        /*0116*/ 	.short	(.L_49 - .L_48)
	.align		4
.L_48:
        /*0118*/ 	.word	index@(_Z9sw_kernelILi32ELi384EEvPKhiPiS1_S2_iS2_i)
        /*011c*/ 	.word	0x00000000


	//----- nvinfo : EIATTR_REGCOUNT
	.align		4
.L_49:
        /*0120*/ 	.byte	0x04, 0x2f
        /*0122*/ 	.short	(.L_51 - .L_50)
	.align		4
.L_50:
        /*0124*/ 	.word	index@(_Z9sw_kernelILi32ELi416EEvPKhiPiS1_S2_iS2_i)
        /*0128*/ 	.word	0x0000001f


	//----- nvinfo : EIATTR_FRAME_SIZE
	.align		4
.L_51:
        /*012c*/ 	.byte	0x04, 0x11
        /*012e*/ 	.short	(.L_53 - .L_52)
	.align		4
.L_52:
        /*0130*/ 	.word	index@(_Z9sw_kernelILi32ELi416EEvPKhiPiS1_S2_iS2_i)
        /*0134*/ 	.word	0x00000000


	//----- nvinfo : EIATTR_REGCOUNT
	.align		4
.L_53:
        /*0138*/ 	.byte	0x04, 0x2f
        /*013a*/ 	.short	(.L_55 - .L_54)
	.align		4
.L_54:
        /*013c*/ 	.word	index@(_Z9sw_kernelILi32ELi448EEvPKhiPiS1_S2_iS2_i)
        /*0140*/ 	.word	0x0000001e


	//----- nvinfo : EIATTR_FRAME_SIZE
	.align		4
.L_55:
        /*0144*/ 	.byte	0x04, 0x11
        /*0146*/ 	.short	(.L_57 - .L_56)
	.align		4
.L_56:
        /*0148*/ 	.word	index@(_Z9sw_kernelILi32ELi448EEvPKhiPiS1_S2_iS2_i)
        /*014c*/ 	.word	0x00000000


	//----- nvinfo : EIATTR_REGCOUNT
	.align		4
.L_57:
        /*0150*/ 	.byte	0x04, 0x2f
        /*0152*/ 	.short	(.L_59 - .L_58)
	.align		4
.L_58:
        /*0154*/ 	.word	index@(_Z9sw_kernelILi32ELi480EEvPKhiPiS1_S2_iS2_i)
        /*0158*/ 	.word	0x0000001e


	//----- nvinfo : EIATTR_FRAME_SIZE
	.align		4
.L_59:
        /*015c*/ 	.byte	0x04, 0x11
        /*015e*/ 	.short	(.L_61 - .L_60)
	.align		4
.L_60:
        /*0160*/ 	.word	index@(_Z9sw_kernelILi32ELi480EEvPKhiPiS1_S2_iS2_i)
        /*0164*/ 	.word	0x00000000


	//----- nvinfo : EIATTR_REGCOUNT
	.align		4
.L_61:
        /*0168*/ 	.byte	0x04, 0x2f
        /*016a*/ 	.short	(.L_63 - .L_62)
	.align		4
.L_62:
        /*016c*/ 	.word	index@(_Z9sw_kernelILi32ELi512EEvPKhiPiS1_S2_iS2_i)
        /*0170*/ 	.word	0x0000001f


	//----- nvinfo : EIATTR_FRAME_SIZE
	.align		4
.L_63:
        /*0174*/ 	.byte	0x04, 0x11
        /*0176*/ 	.short	(.L_65 - .L_64)
	.align		4
.L_64:
        /*0178*/ 	.word	index@(_Z9sw_kernelILi32ELi512EEvPKhiPiS1_S2_iS2_i)
        /*017c*/ 	.word	0x00000000


	//----- nvinfo : EIATTR_REGCOUNT
	.align		4
.L_65:
        /*0180*/ 	.byte	0x04, 0x2f
        /*0182*/ 	.short	(.L_67 - .L_66)
	.align		4
.L_66:
        /*0184*/ 	.word	index@(_Z9sw_kernelILi32ELi544EEvPKhiPiS1_S2_iS2_i)
        /*0188*/ 	.word	0x00000020


	//----- nvinfo : EIATTR_FRAME_SIZE
	.align		4
.L_67:
        /*018c*/ 	.byte	0x04, 0x11
        /*018e*/ 	.short	(.L_69 - .L_68)
	.align		4
.L_68:
        /*0190*/ 	.word	index@(_Z9sw_kernelILi32ELi544EEvPKhiPiS1_S2_iS2_i)
        /*0194*/ 	.word	0x00000000


	//----- nvinfo : EIATTR_REGCOUNT
	.align		4
.L_69:
        /*0198*/ 	.byte	0x04, 0x2f
        /*019a*/ 	.short	(.L_71 - .L_70)
	.align		4
.L_70:
        /*019c*/ 	.word	index@(_Z9sw_kernelILi32ELi576EEvPKhiPiS1_S2_iS2_i)
        /*01a0*/ 	.word	0x00000020


	//----- nvinfo : EIATTR_FRAME_SIZE
	.align		4
.L_71:
        /*01a4*/ 	.byte	0x04, 0x11
        /*01a6*/ 	.short	(.L_73 - .L_72)
	.align		4
.L_72:
        /*01a8*/ 	.word	index@(_Z9sw_kernelILi32ELi576EEvPKhiPiS1_S2_iS2_i)
        /*01ac*/ 	.word	0x00000000


	//----- nvinfo : EIATTR_REGCOUNT
	.align		4
.L_73:
        /*01b0*/ 	.byte	0x04, 0x2f
        /*01b2*/ 	.short	(.L_75 - .L_74)
	.align		4
.L_74:
        /*01b4*/ 	.word	index@(_Z9sw_kernelILi32ELi608EEvPKhiPiS1_S2_iS2_i)
        /*01b8*/ 	.word	0x00000020


	//----- nvinfo : EIATTR_FRAME_SIZE
	.align		4
.L_75:
        /*01bc*/ 	.byte	0x04, 0x11
        /*01be*/ 	.short	(.L_77 - .L_76)
	.align		4
.L_76:
        /*01c0*/ 	.word	index@(_Z9sw_kernelILi32ELi608EEvPKhiPiS1_S2_iS2_i)
        /*01c4*/ 	.word	0x00000000


	//----- nvinfo : EIATTR_REGCOUNT
	.align		4
.L_77:
        /*01c8*/ 	.byte	0x04, 0x2f
        /*01ca*/ 	.short	(.L_79 - .L_78)
	.align		4
.L_78:
        /*01cc*/ 	.word	index@(_Z9sw_kernelILi32ELi640EEvPKhiPiS1_S2_iS2_i)
        /*01d0*/ 	.word	0x00000022


	//----- nvinfo : EIATTR_FRAME_SIZE
	.align		4
.L_79:
        /*01d4*/ 	.byte	0x04, 0x11
        /*01d6*/ 	.short	(.L_81 - .L_80)
	.align		4
.L_80:
        /*01d8*/ 	.word	index@(_Z9sw_kernelILi32ELi640EEvPKhiPiS1_S2_iS2_i)
        /*01dc*/ 	.word	0x00000000


	//----- nvinfo : EIATTR_REGCOUNT
	.align		4
.L_81:
        /*01e0*/ 	.byte	0x04, 0x2f
        /*01e2*/ 	.short	(.L_83 - .L_82)
	.align		4
.L_82:
        /*01e4*/ 	.word	index@(_Z9sw_kernelILi32ELi672EEvPKhiPiS1_S2_iS2_i)
        /*01e8*/ 	.word	0x00000024


	//----- nvinfo : EIATTR_FRAME_SIZE
	.align		4
.L_83:
        /*01ec*/ 	.byte	0x04, 0x11
        /*01ee*/ 	.short	(.L_85 - .L_84)
	.align		4
.L_84:
        /*01f0*/ 	.word	index@(_Z9sw_kernelILi32ELi672EEvPKhiPiS1_S2_iS2_i)
        /*01f4*/ 	.word	0x00000000


	//----- nvinfo : EIATTR_REGCOUNT
	.align		4
.L_85:
        /*01f8*/ 	.byte	0x04, 0x2f
        /*01fa*/ 	.short	(.L_87 - .L_86)
	.align		4
.L_86:
        /*01fc*/ 	.word	index@(_Z9sw_kernelILi32ELi704EEvPKhiPiS1_S2_iS2_i)
        /*0200*/ 	.word	0x00000024


	//----- nvinfo : EIATTR_FRAME_SIZE
	.align		4
.L_87:
        /*0204*/ 	.byte	0x04, 0x11
        /*0206*/ 	.short	(.L_89 - .L_88)
	.align		4
.L_88:
        /*0208*/ 	.word	index@(_Z9sw_kernelILi32ELi704EEvPKhiPiS1_S2_iS2_i)
        /*020c*/ 	.word	0x00000000


	//----- nvinfo : EIATTR_REGCOUNT
	.align		4
.L_89:
        /*0210*/ 	.byte	0x04, 0x2f
        /*0212*/ 	.short	(.L_91 - .L_90)
	.align		4
.L_90:
        /*0214*/ 	.word	index@(_Z9sw_kernelILi32ELi736EEvPKhiPiS1_S2_iS2_i)
        /*0218*/ 	.word	0x00000025


	//----- nvinfo : EIATTR_FRAME_SIZE
	.align		4
.L_91:
        /*021c*/ 	.byte	0x04, 0x11
        /*021e*/ 	.short	(.L_93 - .L_92)
	.align		4
.L_92:
        /*0220*/ 	.word	index@(_Z9sw_kernelILi32ELi736EEvPKhiPiS1_S2_iS2_i)
        /*0224*/ 	.word	0x00000000


	//----- nvinfo : EIATTR_REGCOUNT
	.align		4
.L_93:
        /*0228*/ 	.byte	0x04, 0x2f
        /*022a*/ 	.short	(.L_95 - .L_94)
	.align		4
.L_94:
        /*022c*/ 	.word	index@(_Z9sw_kernelILi32ELi768EEvPKhiPiS1_S2_iS2_i)
        /*0230*/ 	.word	0x00000027


	//----- nvinfo : EIATTR_FRAME_SIZE
	.align		4
.L_95:
        /*0234*/ 	.byte	0x04, 0x11
        /*0236*/ 	.short	(.L_97 - .L_96)
	.align		4
.L_96:
        /*0238*/ 	.word	index@(_Z9sw_kernelILi32ELi768EEvPKhiPiS1_S2_iS2_i)
        /*023c*/ 	.word	0x00000000


	//----- nvinfo : EIATTR_REGCOUNT
	.align		4
.L_97:
        /*0240*/ 	.byte	0x04, 0x2f
        /*0242*/ 	.short	(.L_99 - .L_98)
	.align		4
.L_98:
        /*0244*/ 	.word	index@(_Z9sw_kernelILi32ELi800EEvPKhiPiS1_S2_iS2_i)
        /*0248*/ 	.word	0x00000028


	//----- nvinfo : EIATTR_FRAME_SIZE
	.align		4
.L_99:
        /*024c*/ 	.byte	0x04, 0x11
        /*024e*/ 	.short	(.L_101 - .L_100)
	.align		4
.L_100:
        /*0250*/ 	.word	index@(_Z9sw_kernelILi32ELi800EEvPKhiPiS1_S2_iS2_i)
        /*0254*/ 	.word	0x00000000


	//----- nvinfo : EIATTR_REGCOUNT
	.align		4
.L_101:
        /*0258*/ 	.byte	0x04, 0x2f
        /*025a*/ 	.short	(.L_103 - .L_102)
	.align		4
.L_102:
        /*025c*/ 	.word	index@(_Z9sw_kernelILi32ELi832EEvPKhiPiS1_S2_iS2_i)
        /*0260*/ 	.word	0x00000028


	//----- nvinfo : EIATTR_FRAME_SIZE
	.align		4
.L_103:
        /*0264*/ 	.byte	0x04, 0x11
        /*0266*/ 	.short	(.L_105 - .L_104)
	.align		4
.L_104:
        /*0268*/ 	.word	index@(_Z9sw_kernelILi32ELi832EEvPKhiPiS1_S2_iS2_i)
        /*026c*/ 	.word	0x00000000


	//----- nvinfo : EIATTR_REGCOUNT
	.align		4
.L_105:
        /*0270*/ 	.byte	0x04, 0x2f
        /*0272*/ 	.short	(.L_107 - .L_106)
	.align		4
.L_106:
        /*0274*/ 	.word	index@(_Z9sw_kernelILi32ELi864EEvPKhiPiS1_S2_iS2_i)
        /*0278*/ 	.word	0x00000028


	//----- nvinfo : EIATTR_FRAME_SIZE
	.align		4
.L_107:
        /*027c*/ 	.byte	0x04, 0x11
        /*027e*/ 	.short	(.L_109 - .L_108)
	.align		4
.L_108:
        /*0280*/ 	.word	index@(_Z9sw_kernelILi32ELi864EEvPKhiPiS1_S2_iS2_i)
        /*0284*/ 	.word	0x00000000


	//----- nvinfo : EIATTR_REGCOUNT
	.align		4
.L_109:
        /*0288*/ 	.byte	0x04, 0x2f
        /*028a*/ 	.short	(.L_111 - .L_110)
	.align		4
.L_110:
        /*028c*/ 	.word	index@(_Z9sw_kernelILi32ELi896EEvPKhiPiS1_S2_iS2_i)
        /*0290*/ 	.word	0x0000002a


	//----- nvinfo : EIATTR_FRAME_SIZE
	.align		4
.L_111:
        /*0294*/ 	.byte	0x04, 0x11
        /*0296*/ 	.short	(.L_113 - .L_112)
	.align		4
.L_112:
        /*0298*/ 	.word	index@(_Z9sw_kernelILi32ELi896EEvPKhiPiS1_S2_iS2_i)
        /*029c*/ 	.word	0x00000000


	//----- nvinfo : EIATTR_REGCOUNT
	.align		4
.L_113:
        /*02a0*/ 	.byte	0x04, 0x2f
        /*02a2*/ 	.short	(.L_115 - .L_114)
	.align		4
.L_114:
        /*02a4*/ 	.word	index@(_Z9sw_kernelILi32ELi928EEvPKhiPiS1_S2_iS2_i)
        /*02a8*/ 	.word	0x0000002c


	//----- nvinfo : EIATTR_FRAME_SIZE
	.align		4
.L_115:
        /*02ac*/ 	.byte	0x04, 0x11
        /*02ae*/ 	.short	(.L_117 - .L_116)
	.align		4
.L_116:
        /*02b0*/ 	.word	index@(_Z9sw_kernelILi32ELi928EEvPKhiPiS1_S2_iS2_i)
        /*02b4*/ 	.word	0x00000000


	//----- nvinfo : EIATTR_REGCOUNT
	.align		4
.L_117:
        /*02b8*/ 	.byte	0x04, 0x2f
        /*02ba*/ 	.short	(.L_119 - .L_118)
	.align		4
.L_118:
        /*02bc*/ 	.word	index@(_Z9sw_kernelILi32ELi960EEvPKhiPiS1_S2_iS2_i)
        /*02c0*/ 	.word	0x0000002c


	//----- nvinfo : EIATTR_FRAME_SIZE
	.align		4
.L_119:
        /*02c4*/ 	.byte	0x04, 0x11
        /*02c6*/ 	.short	(.L_121 - .L_120)
	.align		4
.L_120:
        /*02c8*/ 	.word	index@(_Z9sw_kernelILi32ELi960EEvPKhiPiS1_S2_iS2_i)
        /*02cc*/ 	.word	0x00000000


	//----- nvinfo : EIATTR_REGCOUNT
	.align		4
.L_121:
        /*02d0*/ 	.byte	0x04, 0x2f
        /*02d2*/ 	.short	(.L_123 - .L_122)
	.align		4
.L_122:
        /*02d4*/ 	.word	index@(_Z9sw_kernelILi32ELi992EEvPKhiPiS1_S2_iS2_i)
        /*02d8*/ 	.word	0x0000002d


	//----- nvinfo : EIATTR_FRAME_SIZE
	.align		4
.L_123:
        /*02dc*/ 	.byte	0x04, 0x11
        /*02de*/ 	.short	(.L_125 - .L_124)
	.align		4
.L_124:
        /*02e0*/ 	.word	index@(_Z9sw_kernelILi32ELi992EEvPKhiPiS1_S2_iS2_i)
        /*02e4*/ 	.word	0x00000000


	//----- nvinfo : EIATTR_REGCOUNT
	.align		4
.L_125:
        /*02e8*/ 	.byte	0x04, 0x2f
        /*02ea*/ 	.short	(.L_127 - .L_126)
	.align		4
.L_126:
        /*02ec*/ 	.word	index@(_Z9sw_kernelILi32ELi1024EEvPKhiPiS1_S2_iS2_i)
        /*02f0*/ 	.word	0x0000002f


	//----- nvinfo : EIATTR_FRAME_SIZE
	.align		4
.L_127:
        /*02f4*/ 	.byte	0x04, 0x11
        /*02f6*/ 	.short	(.L_129 - .L_128)
	.align		4
.L_128:
        /*02f8*/ 	.word	index@(_Z9sw_kernelILi32ELi1024EEvPKhiPiS1_S2_iS2_i)
        /*02fc*/ 	.word	0x00000000


	//----- nvinfo : EIATTR_REGCOUNT
	.align		4
.L_129:
        /*0300*/ 	.byte	0x04, 0x2f
        /*0302*/ 	.short	(.L_131 - .L_130)
	.align		4
.L_130:
        /*0304*/ 	.word	index@(_Z16sw_kernel_affineILi32ELi32EEvPKhiPiS1_S2_iS2_ii)
        /*0308*/ 	.word	0x0000001a


	//----- nvinfo : EIATTR_FRAME_SIZE
	.align		4
.L_131:
        /*030c*/ 	.byte	0x04, 0x11
        /*030e*/ 	.short	(.L_133 - .L_132)
	.align		4
.L_132:
        /*0310*/ 	.word	index@(_Z16sw_kernel_affineILi32ELi32EEvPKhiPiS1_S2_iS2_ii)
        /*0314*/ 	.word	0x00000000


	//----- nvinfo : EIATTR_REGCOUNT
	.align		4
.L_133:
        /*0318*/ 	.byte	0x04, 0x2f
        /*031a*/ 	.short	(.L_135 - .L_134)
	.align		4
.L_134:
        /*031c*/ 	.word	index@(_Z16sw_kernel_affineILi32ELi64EEvPKhiPiS1_S2_iS2_ii)
        /*0320*/ 	.word	0x00000020


	//----- nvinfo : EIATTR_FRAME_SIZE
	.align		4
.L_135:
        /*0324*/ 	.byte	0x04, 0x11
        /*0326*/ 	.short	(.L_137 - .L_136)
	.align		4
.L_136:
        /*0328*/ 	.word	index@(_Z16sw_kernel_affineILi32ELi64EEvPKhiPiS1_S2_iS2_ii)
        /*032c*/ 	.word	0x00000000


	//----- nvinfo : EIATTR_REGCOUNT
	.align		4
.L_137:
        /*0330*/ 	.byte	0x04, 0x2f
        /*0332*/ 	.short	(.L_139 - .L_138)
	.align		4
.L_138:
        /*0334*/ 	.word	index@(_Z16sw_kernel_affineILi32ELi96EEvPKhiPiS1_S2_iS2_ii)
        /*0338*/ 	.word	0x0000001e


	//----- nvinfo : EIATTR_FRAME_SIZE
	.align		4
.L_139:
        /*033c*/ 	.byte	0x04, 0x11
        /*033e*/ 	.short	(.L_141 - .L_140)
	.align		4
.L_140:
        /*0340*/ 	.word	index@(_Z16sw_kernel_affineILi32ELi96EEvPKhiPiS1_S2_iS2_ii)
        /*0344*/ 	.word	0x00000000


	//----- nvinfo : EIATTR_REGCOUNT
	.align		4
.L_141:
        /*0348*/ 	.byte	0x04, 0x2f
        /*034a*/ 	.short	(.L_143 - .L_142)
	.align		4
.L_142:
        /*034c*/ 	.word	index@(_Z16sw_kernel_affineILi32ELi128EEvPKhiPiS1_S2_iS2_ii)
        /*0350*/ 	.word	0x00000020


	//----- nvinfo : EIATTR_FRAME_SIZE
	.align		4
.L_143:
        /*0354*/ 	.byte	0x04, 0x11
        /*0356*/ 	.short	(.L_145 - .L_144)
	.align		4
.L_144:
        /*0358*/ 	.word	index@(_Z16sw_kernel_affineILi32ELi128EEvPKhiPiS1_S2_iS2_ii)
        /*035c*/ 	.word	0x00000000


	//----- nvinfo : EIATTR_REGCOUNT
	.align		4
.L_145:
        /*0360*/ 	.byte	0x04, 0x2f
        /*0362*/ 	.short	(.L_147 - .L_146)
	.align		4
.L_146:
        /*0364*/ 	.word	index@(_Z16sw_kernel_affineILi32ELi160EEvPKhiPiS1_S2_iS2_ii)
        /*0368*/ 	.word	0x00000027


	//----- nvinfo : EIATTR_FRAME_SIZE
	.align		4
.L_147:
        /*036c*/ 	.byte	0x04, 0x11
        /*036e*/ 	.short	(.L_149 - .L_148)
	.align		4
.L_148:
        /*0370*/ 	.word	index@(_Z16sw_kernel_affineILi32ELi160EEvPKhiPiS1_S2_iS2_ii)
        /*0374*/ 	.word	0x00000000


	//----- nvinfo : EIATTR_REGCOUNT
	.align		4
.L_149:
        /*0378*/ 	.byte	0x04, 0x2f
        /*037a*/ 	.short	(.L_151 - .L_150)
	.align		4
.L_150:
        /*037c*/ 	.word	index@(_Z16sw_kernel_affineILi32ELi192EEvPKhiPiS1_S2_iS2_ii)
        /*0380*/ 	.word	0x00000026


	//----- nvinfo : EIATTR_FRAME_SIZE
	.align		4
.L_151:
        /*0384*/ 	.byte	0x04, 0x11
        /*0386*/ 	.short	(.L_153 - .L_152)
	.align		4
.L_152:
        /*0388*/ 	.word	index@(_Z16sw_kernel_affineILi32ELi192EEvPKhiPiS1_S2_iS2_ii)
        /*038c*/ 	.word	0x00000000


	//----- nvinfo : EIATTR_REGCOUNT
	.align		4
.L_153:
        /*0390*/ 	.byte	0x04, 0x2f
        /*0392*/ 	.short	(.L_155 - .L_154)
	.align		4
.L_154:
        /*0394*/ 	.word	index@(_Z16sw_kernel_affineILi32ELi224EEvPKhiPiS1_S2_iS2_ii)
        /*0398*/ 	.word	0x0000002d


	//----- nvinfo : EIATTR_FRAME_SIZE
	.align		4
.L_155:
        /*039c*/ 	.byte	0x04, 0x11
        /*039e*/ 	.short	(.L_157 - .L_156)
	.align		4
.L_156:
        /*03a0*/ 	.word	index@(_Z16sw_kernel_affineILi32ELi224EEvPKhiPiS1_S2_iS2_ii)
        /*03a4*/ 	.word	0x00000000


	//----- nvinfo : EIATTR_REGCOUNT
	.align		4
.L_157:
        /*03a8*/ 	.byte	0x04, 0x2f
        /*03aa*/ 	.short	(.L_159 - .L_158)
	.align		4
.L_158:
        /*03ac*/ 	.word	index@(_Z16sw_kernel_affineILi32ELi256EEvPKhiPiS1_S2_iS2_ii)
        /*03b0*/ 	.word	0x0000002e


	//----- nvinfo : EIATTR_FRAME_SIZE
	.align		4
.L_159:
        /*03b4*/ 	.byte	0x04, 0x11
        /*03b6*/ 	.short	(.L_161 - .L_160)
	.align		4
.L_160:
        /*03b8*/ 	.word	index@(_Z16sw_kernel_affineILi32ELi256EEvPKhiPiS1_S2_iS2_ii)
        /*03bc*/ 	.word	0x00000000


	//----- nvinfo : EIATTR_REGCOUNT
	.align		4
.L_161:
        /*03c0*/ 	.byte	0x04, 0x2f
        /*03c2*/ 	.short	(.L_163 - .L_162)
	.align		4
.L_162:
        /*03c4*/ 	.word	index@(_Z16sw_kernel_affineILi32ELi288EEvPKhiPiS1_S2_iS2_ii)
        /*03c8*/ 	.word	0x00000034


	//----- nvinfo : EIATTR_FRAME_SIZE
	.align		4
.L_163:
        /*03cc*/ 	.byte	0x04, 0x11
        /*03ce*/ 	.short	(.L_165 - .L_164)
	.align		4
.L_164:
        /*03d0*/ 	.word	index@(_Z16sw_kernel_affineILi32ELi288EEvPKhiPiS1_S2_iS2_ii)
        /*03d4*/ 	.word	0x00000000


	//----- nvinfo : EIATTR_REGCOUNT
	.align		4
.L_165:
        /*03d8*/ 	.byte	0x04, 0x2f
        /*03da*/ 	.short	(.L_167 - .L_166)
	.align		4
.L_166:
        /*03dc*/ 	.word	index@(_Z16sw_kernel_affineILi32ELi320EEvPKhiPiS1_S2_iS2_ii)
        /*03e0*/ 	.word	0x00000036


	//----- nvinfo : EIATTR_FRAME_SIZE
	.align		4
.L_167:
        /*03e4*/ 	.byte	0x04, 0x11
        /*03e6*/ 	.short	(.L_169 - .L_168)
	.align		4
.L_168:
        /*03e8*/ 	.word	index@(_Z16sw_kernel_affineILi32ELi320EEvPKhiPiS1_S2_iS2_ii)
        /*03ec*/ 	.word	0x00000000


	//----- nvinfo : EIATTR_REGCOUNT
	.align		4
.L_169:
        /*03f0*/ 	.byte	0x04, 0x2f
        /*03f2*/ 	.short	(.L_171 - .L_170)
	.align		4
.L_170:
        /*03f4*/ 	.word	index@(_Z16sw_kernel_affineILi32ELi352EEvPKhiPiS1_S2_iS2_ii)
        /*03f8*/ 	.word	0x0000003a


	//----- nvinfo : EIATTR_FRAME_SIZE
	.align		4
.L_171:
        /*03fc*/ 	.byte	0x04, 0x11
        /*03fe*/ 	.short	(.L_173 - .L_172)
	.align		4
.L_172:
        /*0400*/ 	.word	index@(_Z16sw_kernel_affineILi32ELi352EEvPKhiPiS1_S2_iS2_ii)
        /*0404*/ 	.word	0x00000000


	//----- nvinfo : EIATTR_REGCOUNT
	.align		4
.L_173:
        /*0408*/ 	.byte	0x04, 0x2f
        /*040a*/ 	.short	(.L_175 - .L_174)
	.align		4
.L_174:
        /*040c*/ 	.word	index@(_Z16sw_kernel_affineILi32ELi384EEvPKhiPiS1_S2_iS2_ii)
        /*0410*/ 	.word	0x0000003d


	//----- nvinfo : EIATTR_FRAME_SIZE
	.align		4
.L_175:
        /*0414*/ 	.byte	0x04, 0x11
        /*0416*/ 	.short	(.L_177 - .L_176)
	.align		4
.L_176:
        /*0418*/ 	.word	index@(_Z16sw_kernel_affineILi32ELi384EEvPKhiPiS1_S2_iS2_ii)
        /*041c*/ 	.word	0x00000000


	//----- nvinfo : EIATTR_REGCOUNT
	.align		4
.L_177:
        /*0420*/ 	.byte	0x04, 0x2f
        /*0422*/ 	.short	(.L_179 - .L_178)
	.align		4
.L_178:
        /*0424*/ 	.word	index@(_Z16sw_kernel_affineILi32ELi416EEvPKhiPiS1_S2_iS2_ii)
        /*0428*/ 	.word	0x00000042


	//----- nvinfo : EIATTR_FRAME_SIZE
	.align		4
.L_179:
        /*042c*/ 	.byte	0x04, 0x11
        /*042e*/ 	.short	(.L_181 - .L_180)
	.align		4
.L_180:
        /*0430*/ 	.word	index@(_Z16sw_kernel_affineILi32ELi416EEvPKhiPiS1_S2_iS2_ii)
        /*0434*/ 	.word	0x00000000


	//----- nvinfo : EIATTR_REGCOUNT
	.align		4
.L_181:
        /*0438*/ 	.byte	0x04, 0x2f
        /*043a*/ 	.short	(.L_183 - .L_182)
	.align		4
.L_182:
        /*043c*/ 	.word	index@(_Z16sw_kernel_affineILi32ELi448EEvPKhiPiS1_S2_iS2_ii)
        /*0440*/ 	.word	0x00000045


	//----- nvinfo : EIATTR_FRAME_SIZE
	.align		4
.L_183:
        /*0444*/ 	.byte	0x04, 0x11
        /*0446*/ 	.short	(.L_185 - .L_184)
	.align		4
.L_184:
        /*0448*/ 	.word	index@(_Z16sw_kernel_affineILi32ELi448EEvPKhiPiS1_S2_iS2_ii)
        /*044c*/ 	.word	0x00000000


	//----- nvinfo : EIATTR_REGCOUNT
	.align		4
.L_185:
        /*0450*/ 	.byte	0x04, 0x2f
        /*0452*/ 	.short	(.L_187 - .L_186)
	.align		4
.L_186:
        /*0454*/ 	.word	index@(_Z16sw_kernel_affineILi32ELi480EEvPKhiPiS1_S2_iS2_ii)
        /*0458*/ 	.word	0x0000004b


	//----- nvinfo : EIATTR_FRAME_SIZE
	.align		4
.L_187:
        /*045c*/ 	.byte	0x04, 0x11
        /*045e*/ 	.short	(.L_189 - .L_188)
	.align		4
.L_188:
        /*0460*/ 	.word	index@(_Z16sw_kernel_affineILi32ELi480EEvPKhiPiS1_S2_iS2_ii)
        /*0464*/ 	.word	0x00000000


	//----- nvinfo : EIATTR_REGCOUNT
	.align		4
.L_189:
        /*0468*/ 	.byte	0x04, 0x2f
        /*046a*/ 	.short	(.L_191 - .L_190)
	.align		4
.L_190:
        /*046c*/ 	.word	index@(_Z16sw_kernel_affineILi32ELi512EEvPKhiPiS1_S2_iS2_ii)
        /*0470*/ 	.word	0x0000004d


	//----- nvinfo : EIATTR_FRAME_SIZE
	.align		4
.L_191:
        /*0474*/ 	.byte	0x04, 0x11
        /*0476*/ 	.short	(.L_193 - .L_192)
	.align		4
.L_192:
        /*0478*/ 	.word	index@(_Z16sw_kernel_affineILi32ELi512EEvPKhiPiS1_S2_iS2_ii)
        /*047c*/ 	.word	0x00000000


	//----- nvinfo : EIATTR_REGCOUNT
	.align		4
.L_193:
        /*0480*/ 	.byte	0x04, 0x2f
        /*0482*/ 	.short	(.L_195 - .L_194)
	.align		4
.L_194:
        /*0484*/ 	.word	index@(_Z16sw_kernel_affineILi32ELi544EEvPKhiPiS1_S2_iS2_ii)
        /*0488*/ 	.word	0x00000053


	//----- nvinfo : EIATTR_FRAME_SIZE
	.align		4
.L_195:
        /*048c*/ 	.byte	0x04, 0x11
        /*048e*/ 	.short	(.L_197 - .L_196)
	.align		4
.L_196:
        /*0490*/ 	.word	index@(_Z16sw_kernel_affineILi32ELi544EEvPKhiPiS1_S2_iS2_ii)
        /*0494*/ 	.word	0x00000000


	//----- nvinfo : EIATTR_REGCOUNT
	.align		4
.L_197:
        /*0498*/ 	.byte	0x04, 0x2f
        /*049a*/ 	.short	(.L_199 - .L_198)
	.align		4
.L_198:
        /*049c*/ 	.word	index@(_Z16sw_kernel_affineILi32ELi576EEvPKhiPiS1_S2_iS2_ii)
        /*04a0*/ 	.word	0x00000057


	//----- nvinfo : EIATTR_FRAME_SIZE
	.align		4
.L_199:
        /*04a4*/ 	.byte	0x04, 0x11
        /*04a6*/ 	.short	(.L_201 - .L_200)
	.align		4
.L_200:
        /*04a8*/ 	.word	index@(_Z16sw_kernel_affineILi32ELi576EEvPKhiPiS1_S2_iS2_ii)
        /*04ac*/ 	.word	0x00000000


	//----- nvinfo : EIATTR_REGCOUNT
	.align		4
.L_201:
        /*04b0*/ 	.byte	0x04, 0x2f
        /*04b2*/ 	.short	(.L_203 - .L_202)
	.align		4
.L_202:
        /*04b4*/ 	.word	index@(_Z16sw_kernel_affineILi32ELi608EEvPKhiPiS1_S2_iS2_ii)
        /*04b8*/ 	.word	0x00000059


	//----- nvinfo : EIATTR_FRAME_SIZE
	.align		4
.L_203:
        /*04bc*/ 	.byte	0x04, 0x11
        /*04be*/ 	.short	(.L_205 - .L_204)
	.align		4
.L_204:
        /*04c0*/ 	.word	index@(_Z16sw_kernel_affineILi32ELi608EEvPKhiPiS1_S2_iS2_ii)
        /*04c4*/ 	.word	0x00000000


	//----- nvinfo : EIATTR_REGCOUNT
	.align		4
.L_205:
        /*04c8*/ 	.byte	0x04, 0x2f
        /*04ca*/ 	.short	(.L_207 - .L_206)
	.align		4
.L_206:
        /*04cc*/ 	.word	index@(_Z16sw_kernel_affineILi32ELi640EEvPKhiPiS1_S2_iS2_ii)
        /*04d0*/ 	.word	0x00000060


	//----- nvinfo : EIATTR_FRAME_SIZE
	.align		4
.L_207:
        /*04d4*/ 	.byte	0x04, 0x11
        /*04d6*/ 	.short	(.L_209 - .L_208)
	.align		4
.L_208:
        /*04d8*/ 	.word	index@(_Z16sw_kernel_affineILi32ELi640EEvPKhiPiS1_S2_iS2_ii)
        /*04dc*/ 	.word	0x00000000


	//----- nvinfo : EIATTR_REGCOUNT
	.align		4
.L_209:
        /*04e0*/ 	.byte	0x04, 0x2f
        /*04e2*/ 	.short	(.L_211 - .L_210)
	.align		4
.L_210:
        /*04e4*/ 	.word	index@(_Z16sw_kernel_affineILi32ELi672EEvPKhiPiS1_S2_iS2_ii)
        /*04e8*/ 	.word	0x00000063


	//----- nvinfo : EIATTR_FRAME_SIZE
	.align		4
.L_211:
        /*04ec*/ 	.byte	0x04, 0x11
        /*04ee*/ 	.short	(.L_213 - .L_212)
	.align		4
.L_212:
        /*04f0*/ 	.word	index@(_Z16sw_kernel_affineILi32ELi672EEvPKhiPiS1_S2_iS2_ii)
        /*04f4*/ 	.word	0x00000000


	//----- nvinfo : EIATTR_REGCOUNT
	.align		4
.L_213:
        /*04f8*/ 	.byte	0x04, 0x2f
        /*04fa*/ 	.short	(.L_215 - .L_214)
	.align		4
.L_214:
        /*04fc*/ 	.word	index@(_Z16sw_kernel_affineILi32ELi704EEvPKhiPiS1_S2_iS2_ii)
        /*0500*/ 	.word	0x0000006a


	//----- nvinfo : EIATTR_FRAME_SIZE
	.align		4
.L_215:
        /*0504*/ 	.byte	0x04, 0x11
        /*0506*/ 	.short	(.L_217 - .L_216)
	.align		4
.L_216:
        /*0508*/ 	.word	index@(_Z16sw_kernel_affineILi32ELi704EEvPKhiPiS1_S2_iS2_ii)
        /*050c*/ 	.word	0x00000000


	//----- nvinfo : EIATTR_REGCOUNT
	.align		4
.L_217:
        /*0510*/ 	.byte	0x04, 0x2f
        /*0512*/ 	.short	(.L_219 - .L_218)
	.align		4
.L_218:
        /*0514*/ 	.word	index@(_Z16sw_kernel_affineILi32ELi736EEvPKhiPiS1_S2_iS2_ii)
        /*0518*/ 	.word	0x0000006c


	//----- nvinfo : EIATTR_FRAME_SIZE
	.align		4
.L_219:
        /*051c*/ 	.byte	0x04, 0x11
        /*051e*/ 	.short	(.L_221 - .L_220)
	.align		4
.L_220:
        /*0520*/ 	.word	index@(_Z16sw_kernel_affineILi32ELi736EEvPKhiPiS1_S2_iS2_ii)
        /*0524*/ 	.word	0x00000000


	//----- nvinfo : EIATTR_REGCOUNT
	.align		4
.L_221:
        /*0528*/ 	.byte	0x04, 0x2f
        /*052a*/ 	.short	(.L_223 - .L_222)
	.align		4
.L_222:
        /*052c*/ 	.word	index@(_Z16sw_kernel_affineILi32ELi768EEvPKhiPiS1_S2_iS2_ii)
        /*0530*/ 	.word	0x0000006f


	//----- nvinfo : EIATTR_FRAME_SIZE
	.align		4
.L_223:
        /*0534*/ 	.byte	0x04, 0x11
        /*0536*/ 	.short	(.L_225 - .L_224)
	.align		4
.L_224:
        /*0538*/ 	.word	index@(_Z16sw_kernel_affineILi32ELi768EEvPKhiPiS1_S2_iS2_ii)
        /*053c*/ 	.word	0x00000000


	//----- nvinfo : EIATTR_REGCOUNT
	.align		4
.L_225:
        /*0540*/ 	.byte	0x04, 0x2f
        /*0542*/ 	.short	(.L_227 - .L_226)
	.align		4
.L_226:
        /*0544*/ 	.word	index@(_Z16sw_kernel_affineILi32ELi800EEvPKhiPiS1_S2_iS2_ii)
        /*0548*/ 	.word	0x00000074


	//----- nvinfo : EIATTR_FRAME_SIZE
	.align		4
.L_227:
        /*054c*/ 	.byte	0x04, 0x11
        /*054e*/ 	.short	(.L_229 - .L_228)
	.align		4
.L_228:
        /*0550*/ 	.word	index@(_Z16sw_kernel_affineILi32ELi800EEvPKhiPiS1_S2_iS2_ii)
        /*0554*/ 	.word	0x00000000


	//----- nvinfo : EIATTR_REGCOUNT
	.align		4
.L_229:
        /*0558*/ 	.byte	0x04, 0x2f
        /*055a*/ 	.short	(.L_231 - .L_230)
	.align		4
.L_230:
        /*055c*/ 	.word	index@(_Z16sw_kernel_affineILi32ELi832EEvPKhiPiS1_S2_iS2_ii)
        /*0560*/ 	.word	0x00000077


	//----- nvinfo : EIATTR_FRAME_SIZE
	.align		4
.L_231:
        /*0564*/ 	.byte	0x04, 0x11
        /*0566*/ 	.short	(.L_233 - .L_232)
	.align		4
.L_232:
        /*0568*/ 	.word	index@(_Z16sw_kernel_affineILi32ELi832EEvPKhiPiS1_S2_iS2_ii)
        /*056c*/ 	.word	0x00000000


	//----- nvinfo : EIATTR_REGCOUNT
	.align		4
.L_233:
        /*0570*/ 	.byte	0x04, 0x2f
        /*0572*/ 	.short	(.L_235 - .L_234)
	.align		4
.L_234:
        /*0574*/ 	.word	index@(_Z16sw_kernel_affineILi32ELi864EEvPKhiPiS1_S2_iS2_ii)
        /*0578*/ 	.word	0x0000007a


	//----- nvinfo : EIATTR_FRAME_SIZE
	.align		4
.L_235:
        /*057c*/ 	.byte	0x04, 0x11
        /*057e*/ 	.short	(.L_237 - .L_236)
	.align		4
.L_236:
        /*0580*/ 	.word	index@(_Z16sw_kernel_affineILi32ELi864EEvPKhiPiS1_S2_iS2_ii)
        /*0584*/ 	.word	0x00000000


	//----- nvinfo : EIATTR_REGCOUNT
	.align		4
.L_237:
        /*0588*/ 	.byte	0x04, 0x2f
        /*058a*/ 	.short	(.L_239 - .L_238)
	.align		4
.L_238:
        /*058c*/ 	.word	index@(_Z16sw_kernel_affineILi32ELi896EEvPKhiPiS1_S2_iS2_ii)
        /*0590*/ 	.word	0x0000007e


	//----- nvinfo : EIATTR_FRAME_SIZE
	.align		4
.L_239:
        /*0594*/ 	.byte	0x04, 0x11
        /*0596*/ 	.short	(.L_241 - .L_240)
	.align		4
.L_240:
        /*0598*/ 	.word	index@(_Z16sw_kernel_affineILi32ELi896EEvPKhiPiS1_S2_iS2_ii)
        /*059c*/ 	.word	0x00000000


	//----- nvinfo : EIATTR_REGCOUNT
	.align		4
.L_241:
        /*05a0*/ 	.byte	0x04, 0x2f
        /*05a2*/ 	.short	(.L_243 - .L_242)
	.align		4
.L_242:
        /*05a4*/ 	.word	index@(_Z16sw_kernel_affineILi32ELi928EEvPKhiPiS1_S2_iS2_ii)
        /*05a8*/ 	.word	0x00000084


	//----- nvinfo : EIATTR_FRAME_SIZE
	.align		4
.L_243:
        /*05ac*/ 	.byte	0x04, 0x11
        /*05ae*/ 	.short	(.L_245 - .L_244)
	.align		4
.L_244:
        /*05b0*/ 	.word	index@(_Z16sw_kernel_affineILi32ELi928EEvPKhiPiS1_S2_iS2_ii)
        /*05b4*/ 	.word	0x00000000


	//----- nvinfo : EIATTR_REGCOUNT
	.align		4
.L_245:
        /*05b8*/ 	.byte	0x04, 0x2f
        /*05ba*/ 	.short	(.L_247 - .L_246)
	.align		4
.L_246:
        /*05bc*/ 	.word	index@(_Z16sw_kernel_affineILi32ELi960EEvPKhiPiS1_S2_iS2_ii)
        /*05c0*/ 	.word	0x0000008a


	//----- nvinfo : EIATTR_FRAME_SIZE
	.align		4
.L_247:
        /*05c4*/ 	.byte	0x04, 0x11
        /*05c6*/ 	.short	(.L_249 - .L_248)
	.align		4
.L_248:
        /*05c8*/ 	.word	index@(_Z16sw_kernel_affineILi32ELi960EEvPKhiPiS1_S2_iS2_ii)
        /*05cc*/ 	.word	0x00000000


	//----- nvinfo : EIATTR_REGCOUNT
	.align		4
.L_249:
        /*05d0*/ 	.byte	0x04, 0x2f
        /*05d2*/ 	.short	(.L_251 - .L_250)
	.align		4
.L_250:
        /*05d4*/ 	.word	index@(_Z16sw_kernel_affineILi32ELi992EEvPKhiPiS1_S2_iS2_ii)
        /*05d8*/ 	.word	0x0000008c


	//----- nvinfo : EIATTR_FRAME_SIZE
	.align		4
.L_251:
        /*05dc*/ 	.byte	0x04, 0x11
        /*05de*/ 	.short	(.L_253 - .L_252)
	.align		4
.L_252:
        /*05e0*/ 	.word	index@(_Z16sw_kernel_affineILi32ELi992EEvPKhiPiS1_S2_iS2_ii)
        /*05e4*/ 	.word	0x00000000


	//----- nvinfo : EIATTR_REGCOUNT
	.align		4
.L_253:
        /*05e8*/ 	.byte	0x04, 0x2f
        /*05ea*/ 	.short	(.L_255 - .L_254)
	.align		4
.L_254:
        /*05ec*/ 	.word	index@(_Z16sw_kernel_affineILi32ELi1024EEvPKhiPiS1_S2_iS2_ii)
        /*05f0*/ 	.word	0x0000008f


	//----- nvinfo : EIATTR_FRAME_SIZE
	.align		4
.L_255:
        /*05f4*/ 	.byte	0x04, 0x11
        /*05f6*/ 	.short	(.L_257 - .L_256)
	.align		4
.L_256:
        /*05f8*/ 	.word	index@(_Z16sw_kernel_affineILi32ELi1024EEvPKhiPiS1_S2_iS2_ii)
        /*05fc*/ 	.word	0x00000000


	//----- nvinfo : EIATTR_MIN_STACK_SIZE
	.align		4
.L_257:
        /*0600*/ 	.byte	0x04, 0x12
        /*0602*/ 	.short	(.L_259 - .L_258)
	.align		4
.L_258:
        /*0604*/ 	.word	index@(_Z16sw_kernel_affineILi32ELi1024EEvPKhiPiS1_S2_iS2_ii)
        /*0608*/ 	.word	0x00000000


	//----- nvinfo : EIATTR_MIN_STACK_SIZE
	.align		4
.L_259:
        /*060c*/ 	.byte	0x04, 0x12
        /*060e*/ 	.short	(.L_261 - .L_260)
	.align		4
.L_260:
        /*0610*/ 	.word	index@(_Z16sw_kernel_affineILi32ELi992EEvPKhiPiS1_S2_iS2_ii)
        /*0614*/ 	.word	0x00000000


	//----- nvinfo : EIATTR_MIN_STACK_SIZE
	.align		4
.L_261:
        /*0618*/ 	.byte	0x04, 0x12
        /*061a*/ 	.short	(.L_263 - .L_262)
	.align		4
.L_262:
        /*061c*/ 	.word	index@(_Z16sw_kernel_affineILi32ELi960EEvPKhiPiS1_S2_iS2_ii)
        /*0620*/ 	.word	0x00000000


	//----- nvinfo : EIATTR_MIN_STACK_SIZE
	.align		4
.L_263:
        /*0624*/ 	.byte	0x04, 0x12
        /*0626*/ 	.short	(.L_265 - .L_264)
	.align		4
.L_264:
        /*0628*/ 	.word	index@(_Z16sw_kernel_affineILi32ELi928EEvPKhiPiS1_S2_iS2_ii)
        /*062c*/ 	.word	0x00000000


	//----- nvinfo : EIATTR_MIN_STACK_SIZE
	.align		4
.L_265:
        /*0630*/ 	.byte	0x04, 0x12
        /*0632*/ 	.short	(.L_267 - .L_266)
	.align		4
.L_266:
        /*0634*/ 	.word	index@(_Z16sw_kernel_affineILi32ELi896EEvPKhiPiS1_S2_iS2_ii)
        /*0638*/ 	.word	0x00000000


	//----- nvinfo : EIATTR_MIN_STACK_SIZE
	.align		4
.L_267:
        /*063c*/ 	.byte	0x04, 0x12
        /*063e*/ 	.short	(.L_269 - .L_268)
	.align		4
.L_268:
        /*0640*/ 	.word	index@(_Z16sw_kernel_affineILi32ELi864EEvPKhiPiS1_S2_iS2_ii)
        /*0644*/ 	.word	0x00000000


	//----- nvinfo : EIATTR_MIN_STACK_SIZE
	.align		4
.L_269:
        /*0648*/ 	.byte	0x04, 0x12
        /*064a*/ 	.short	(.L_271 - .L_270)
	.align		4
.L_270:
        /*064c*/ 	.word	index@(_Z16sw_kernel_affineILi32ELi832EEvPKhiPiS1_S2_iS2_ii)
        /*0650*/ 	.word	0x00000000


	//----- nvinfo : EIATTR_MIN_STACK_SIZE
	.align		4
.L_271:
        /*0654*/ 	.byte	0x04, 0x12
        /*0656*/ 	.short	(.L_273 - .L_272)
	.align		4
.L_272:
        /*0658*/ 	.word	index@(_Z16sw_kernel_affineILi32ELi800EEvPKhiPiS1_S2_iS2_ii)
        /*065c*/ 	.word	0x00000000


	//----- nvinfo : EIATTR_MIN_STACK_SIZE
	.align		4
.L_273:
        /*0660*/ 	.byte	0x04, 0x12
        /*0662*/ 	.short	(.L_275 - .L_274)
	.align		4
.L_274:
        /*0664*/ 	.word	index@(_Z16sw_kernel_affineILi32ELi768EEvPKhiPiS1_S2_iS2_ii)
        /*0668*/ 	.word	0x00000000


	//----- nvinfo : EIATTR_MIN_STACK_SIZE
	.align		4
.L_275:
        /*066c*/ 	.byte	0x04, 0x12
        /*066e*/ 	.short	(.L_277 - .L_276)
	.align		4
.L_276:
        /*0670*/ 	.word	index@(_Z16sw_kernel_affineILi32ELi736EEvPKhiPiS1_S2_iS2_ii)
        /*0674*/ 	.word	0x00000000


	//----- nvinfo : EIATTR_MIN_STACK_SIZE
	.align		4
.L_277:
        /*0678*/ 	.byte	0x04, 0x12
        /*067a*/ 	.short	(.L_279 - .L_278)
	.align		4
.L_278:
        /*067c*/ 	.word	index@(_Z16sw_kernel_affineILi32ELi704EEvPKhiPiS1_S2_iS2_ii)
        /*0680*/ 	.word	0x00000000


	//----- nvinfo : EIATTR_MIN_STACK_SIZE
	.align		4
.L_279:
        /*0684*/ 	.byte	0x04, 0x12
        /*0686*/ 	.short	(.L_281 - .L_280)
	.align		4
.L_280:
        /*0688*/ 	.word	index@(_Z16sw_kernel_affineILi32ELi672EEvPKhiPiS1_S2_iS2_ii)
        /*068c*/ 	.word	0x00000000


	//----- nvinfo : EIATTR_MIN_STACK_SIZE
	.align		4
.L_281:
        /*0690*/ 	.byte	0x04, 0x12
        /*0692*/ 	.short	(.L_283 - .L_282)
	.align		4
.L_282:
        /*0694*/ 	.word	index@(_Z16sw_kernel_affineILi32ELi640EEvPKhiPiS1_S2_iS2_ii)
        /*0698*/ 	.word	0x00000000


	//----- nvinfo : EIATTR_MIN_STACK_SIZE
	.align		4
.L_283:
        /*069c*/ 	.byte	0x04, 0x12
        /*069e*/ 	.short	(.L_285 - .L_284)
	.align		4
.L_284:
        /*06a0*/ 	.word	index@(_Z16sw_kernel_affineILi32ELi608EEvPKhiPiS1_S2_iS2_ii)
        /*06a4*/ 	.word	0x00000000


	//----- nvinfo : EIATTR_MIN_STACK_SIZE
	.align		4
.L_285:
        /*06a8*/ 	.byte	0x04, 0x12
        /*06aa*/ 	.short	(.L_287 - .L_286)
	.align		4
.L_286:
        /*06ac*/ 	.word	index@(_Z16sw_kernel_affineILi32ELi576EEvPKhiPiS1_S2_iS2_ii)
        /*06b0*/ 	.word	0x00000000


	//----- nvinfo : EIATTR_MIN_STACK_SIZE
	.align		4
.L_287:
        /*06b4*/ 	.byte	0x04, 0x12
        /*06b6*/ 	.short	(.L_289 - .L_288)
	.align		4
.L_288:
        /*06b8*/ 	.word	index@(_Z16sw_kernel_affineILi32ELi544EEvPKhiPiS1_S2_iS2_ii)
        /*06bc*/ 	.word	0x00000000


	//----- nvinfo : EIATTR_MIN_STACK_SIZE
	.align		4
.L_289:
        /*06c0*/ 	.byte	0x04, 0x12
        /*06c2*/ 	.short	(.L_291 - .L_290)
	.align		4
.L_290:
        /*06c4*/ 	.word	index@(_Z16sw_kernel_affineILi32ELi512EEvPKhiPiS1_S2_iS2_ii)
        /*06c8*/ 	.word	0x00000000


	//----- nvinfo : EIATTR_MIN_STACK_SIZE
	.align		4
.L_291:
        /*06cc*/ 	.byte	0x04, 0x12
        /*06ce*/ 	.short	(.L_293 - .L_292)
	.align		4
.L_292:
        /*06d0*/ 	.word	index@(_Z16sw_kernel_affineILi32ELi480EEvPKhiPiS1_S2_iS2_ii)
        /*06d4*/ 	.word	0x00000000


	//----- nvinfo : EIATTR_MIN_STACK_SIZE
	.align		4
.L_293:
        /*06d8*/ 	.byte	0x04, 0x12
        /*06da*/ 	.short	(.L_295 - .L_294)
	.align		4
.L_294:
        /*06dc*/ 	.word	index@(_Z16sw_kernel_affineILi32ELi448EEvPKhiPiS1_S2_iS2_ii)
        /*06e0*/ 	.word	0x00000000


	//----- nvinfo : EIATTR_MIN_STACK_SIZE
	.align		4
.L_295:
        /*06e4*/ 	.byte	0x04, 0x12
        /*06e6*/ 	.short	(.L_297 - .L_296)
	.align		4
.L_296:
        /*06e8*/ 	.word	index@(_Z16sw_kernel_affineILi32ELi416EEvPKhiPiS1_S2_iS2_ii)
        /*06ec*/ 	.word	0x00000000


	//----- nvinfo : EIATTR_MIN_STACK_SIZE
	.align		4
.L_297:
        /*06f0*/ 	.byte	0x04, 0x12
        /*06f2*/ 	.short	(.L_299 - .L_298)
	.align		4
.L_298:
        /*06f4*/ 	.word	index@(_Z16sw_kernel_affineILi32ELi384EEvPKhiPiS1_S2_iS2_ii)
        /*06f8*/ 	.word	0x00000000


	//----- nvinfo : EIATTR_MIN_STACK_SIZE
	.align		4
.L_299:
        /*06fc*/ 	.byte	0x04, 0x12
        /*06fe*/ 	.short	(.L_301 - .L_300)
	.align		4
.L_300:
        /*0700*/ 	.word	index@(_Z16sw_kernel_affineILi32ELi352EEvPKhiPiS1_S2_iS2_ii)
        /*0704*/ 	.word	0x00000000


	//----- nvinfo : EIATTR_MIN_STACK_SIZE
	.align		4
.L_301:
        /*0708*/ 	.byte	0x04, 0x12
        /*070a*/ 	.short	(.L_303 - .L_302)
	.align		4
.L_302:
        /*070c*/ 	.word	index@(_Z16sw_kernel_affineILi32ELi320EEvPKhiPiS1_S2_iS2_ii)
        /*0710*/ 	.word	0x00000000


	//----- nvinfo : EIATTR_MIN_STACK_SIZE
	.align		4
.L_303:
        /*0714*/ 	.byte	0x04, 0x12
        /*0716*/ 	.short	(.L_305 - .L_304)
	.align		4
.L_304:
        /*0718*/ 	.word	index@(_Z16sw_kernel_affineILi32ELi288EEvPKhiPiS1_S2_iS2_ii)
        /*071c*/ 	.word	0x00000000


	//----- nvinfo : EIATTR_MIN_STACK_SIZE
	.align		4
.L_305:
        /*0720*/ 	.byte	0x04, 0x12
        /*0722*/ 	.short	(.L_307 - .L_306)
	.align		4
.L_306:
        /*0724*/ 	.word	index@(_Z16sw_kernel_affineILi32ELi256EEvPKhiPiS1_S2_iS2_ii)
        /*0728*/ 	.word	0x00000000


	//----- nvinfo : EIATTR_MIN_STACK_SIZE
	.align		4
.L_307:
        /*072c*/ 	.byte	0x04, 0x12
        /*072e*/ 	.short	(.L_309 - .L_308)
	.align		4
.L_308:
        /*0730*/ 	.word	index@(_Z16sw_kernel_affineILi32ELi224EEvPKhiPiS1_S2_iS2_ii)
        /*0734*/ 	.word	0x00000000


	//----- nvinfo : EIATTR_MIN_STACK_SIZE
	.align		4
.L_309:
        /*0738*/ 	.byte	0x04, 0x12
        /*073a*/ 	.short	(.L_311 - .L_310)
	.align		4
.L_310:
        /*073c*/ 	.word	index@(_Z16sw_kernel_affineILi32ELi192EEvPKhiPiS1_S2_iS2_ii)
        /*0740*/ 	.word	0x00000000


	//----- nvinfo : EIATTR_MIN_STACK_SIZE
	.align		4
.L_311:
        /*0744*/ 	.byte	0x04, 0x12
        /*0746*/ 	.short	(.L_313 - .L_312)
	.align		4
.L_312:
        /*0748*/ 	.word	index@(_Z16sw_kernel_affineILi32ELi160EEvPKhiPiS1_S2_iS2_ii)
        /*074c*/ 	.word	0x00000000


	//----- nvinfo : EIATTR_MIN_STACK_SIZE
	.align		4
.L_313:
        /*0750*/ 	.byte	0x04, 0x12
        /*0752*/ 	.short	(.L_315 - .L_314)
	.align		4
.L_314:
        /*0754*/ 	.word	index@(_Z16sw_kernel_affineILi32ELi128EEvPKhiPiS1_S2_iS2_ii)
        /*0758*/ 	.word	0x00000000


	//----- nvinfo : EIATTR_MIN_STACK_SIZE
	.align		4
.L_315:
        /*075c*/ 	.byte	0x04, 0x12
        /*075e*/ 	.short	(.L_317 - .L_316)
	.align		4
.L_316:
        /*0760*/ 	.word	index@(_Z16sw_kernel_affineILi32ELi96EEvPKhiPiS1_S2_iS2_ii)
        /*0764*/ 	.word	0x00000000


	//----- nvinfo : EIATTR_MIN_STACK_SIZE
	.align		4
.L_317:
        /*0768*/ 	.byte	0x04, 0x12
        /*076a*/ 	.short	(.L_319 - .L_318)
	.align		4
.L_318:
        /*076c*/ 	.word	index@(_Z16sw_kernel_affineILi32ELi64EEvPKhiPiS1_S2_iS2_ii)
        /*0770*/ 	.word	0x00000000


	//----- nvinfo : EIATTR_MIN_STACK_SIZE
	.align		4
.L_319:
        /*0774*/ 	.byte	0x04, 0x12
        /*0776*/ 	.short	(.L_321 - .L_320)
	.align		4
.L_320:
        /*0778*/ 	.word	index@(_Z16sw_kernel_affineILi32ELi32EEvPKhiPiS1_S2_iS2_ii)
        /*077c*/ 	.word	0x00000000


	//----- nvinfo : EIATTR_MIN_STACK_SIZE
	.align		4
.L_321:
        /*0780*/ 	.byte	0x04, 0x12
        /*0782*/ 	.short	(.L_323 - .L_322)
	.align		4
.L_322:
        /*0784*/ 	.word	index@(_Z9sw_kernelILi32ELi1024EEvPKhiPiS1_S2_iS2_i)
        /*0788*/ 	.word	0x00000000


	//----- nvinfo : EIATTR_MIN_STACK_SIZE
	.align		4
.L_323:
        /*078c*/ 	.byte	0x04, 0x12
        /*078e*/ 	.short	(.L_325 - .L_324)
	.align		4
.L_324:
        /*0790*/ 	.word	index@(_Z9sw_kernelILi32ELi992EEvPKhiPiS1_S2_iS2_i)
        /*0794*/ 	.word	0x00000000


	//----- nvinfo : EIATTR_MIN_STACK_SIZE
	.align		4
.L_325:
        /*0798*/ 	.byte	0x04, 0x12
        /*079a*/ 	.short	(.L_327 - .L_326)
	.align		4
.L_326:
        /*079c*/ 	.word	index@(_Z9sw_kernelILi32ELi960EEvPKhiPiS1_S2_iS2_i)
        /*07a0*/ 	.word	0x00000000


	//----- nvinfo : EIATTR_MIN_STACK_SIZE
	.align		4
.L_327:
        /*07a4*/ 	.byte	0x04, 0x12
        /*07a6*/ 	.short	(.L_329 - .L_328)
	.align		4
.L_328:
        /*07a8*/ 	.word	index@(_Z9sw_kernelILi32ELi928EEvPKhiPiS1_S2_iS2_i)
        /*07ac*/ 	.word	0x00000000


	//----- nvinfo : EIATTR_MIN_STACK_SIZE
	.align		4
.L_329:
        /*07b0*/ 	.byte	0x04, 0x12
        /*07b2*/ 	.short	(.L_331 - .L_330)
	.align		4
.L_330:
        /*07b4*/ 	.word	index@(_Z9sw_kernelILi32ELi896EEvPKhiPiS1_S2_iS2_i)
        /*07b8*/ 	.word	0x00000000


	//----- nvinfo : EIATTR_MIN_STACK_SIZE
	.align		4
.L_331:
        /*07bc*/ 	.byte	0x04, 0x12
        /*07be*/ 	.short	(.L_333 - .L_332)
	.align		4
.L_332:
        /*07c0*/ 	.word	index@(_Z9sw_kernelILi32ELi864EEvPKhiPiS1_S2_iS2_i)
        /*07c4*/ 	.word	0x00000000


	//----- nvinfo : EIATTR_MIN_STACK_SIZE
	.align		4
.L_333:
        /*07c8*/ 	.byte	0x04, 0x12
        /*07ca*/ 	.short	(.L_335 - .L_334)
	.align		4
.L_334:
        /*07cc*/ 	.word	index@(_Z9sw_kernelILi32ELi832EEvPKhiPiS1_S2_iS2_i)
        /*07d0*/ 	.word	0x00000000


	//----- nvinfo : EIATTR_MIN_STACK_SIZE
	.align		4
.L_335:
        /*07d4*/ 	.byte	0x04, 0x12
        /*07d6*/ 	.short	(.L_337 - .L_336)
	.align		4
.L_336:
        /*07d8*/ 	.word	index@(_Z9sw_kernelILi32ELi800EEvPKhiPiS1_S2_iS2_i)
        /*07dc*/ 	.word	0x00000000


	//----- nvinfo : EIATTR_MIN_STACK_SIZE
	.align		4
.L_337:
        /*07e0*/ 	.byte	0x04, 0x12
        /*07e2*/ 	.short	(.L_339 - .L_338)
	.align		4
.L_338:
        /*07e4*/ 	.word	index@(_Z9sw_kernelILi32ELi768EEvPKhiPiS1_S2_iS2_i)
        /*07e8*/ 	.word	0x00000000


	//----- nvinfo : EIATTR_MIN_STACK_SIZE
	.align		4
.L_339:
        /*07ec*/ 	.byte	0x04, 0x12
        /*07ee*/ 	.short	(.L_341 - .L_340)
	.align		4
.L_340:
        /*07f0*/ 	.word	index@(_Z9sw_kernelILi32ELi736EEvPKhiPiS1_S2_iS2_i)
        /*07f4*/ 	.word	0x00000000


	//----- nvinfo : EIATTR_MIN_STACK_SIZE
	.align		4
.L_341:
        /*07f8*/ 	.byte	0x04, 0x12
        /*07fa*/ 	.short	(.L_343 - .L_342)
	.align		4
.L_342:
        /*07fc*/ 	.word	index@(_Z9sw_kernelILi32ELi704EEvPKhiPiS1_S2_iS2_i)
        /*0800*/ 	.word	0x00000000


	//----- nvinfo : EIATTR_MIN_STACK_SIZE
	.align		4
.L_343:
        /*0804*/ 	.byte	0x04, 0x12
        /*0806*/ 	.short	(.L_345 - .L_344)
	.align		4
.L_344:
        /*0808*/ 	.word	index@(_Z9sw_kernelILi32ELi672EEvPKhiPiS1_S2_iS2_i)
        /*080c*/ 	.word	0x00000000


	//----- nvinfo : EIATTR_MIN_STACK_SIZE
	.align		4
.L_345:
        /*0810*/ 	.byte	0x04, 0x12
        /*0812*/ 	.short	(.L_347 - .L_346)
	.align		4
.L_346:
        /*0814*/ 	.word	index@(_Z9sw_kernelILi32ELi640EEvPKhiPiS1_S2_iS2_i)
        /*0818*/ 	.word	0x00000000


	//----- nvinfo : EIATTR_MIN_STACK_SIZE
	.align		4
.L_347:
        /*081c*/ 	.byte	0x04, 0x12
        /*081e*/ 	.short	(.L_349 - .L_348)
	.align		4
.L_348:
        /*0820*/ 	.word	index@(_Z9sw_kernelILi32ELi608EEvPKhiPiS1_S2_iS2_i)
        /*0824*/ 	.word	0x00000000


	//----- nvinfo : EIATTR_MIN_STACK_SIZE
	.align		4
.L_349:
        /*0828*/ 	.byte	0x04, 0x12
        /*082a*/ 	.short	(.L_351 - .L_350)
	.align		4
.L_350:
        /*082c*/ 	.word	index@(_Z9sw_kernelILi32ELi576EEvPKhiPiS1_S2_iS2_i)
        /*0830*/ 	.word	0x00000000


	//----- nvinfo : EIATTR_MIN_STACK_SIZE
	.align		4
.L_351:
        /*0834*/ 	.byte	0x04, 0x12
        /*0836*/ 	.short	(.L_353 - .L_352)
	.align		4
.L_352:
        /*0838*/ 	.word	index@(_Z9sw_kernelILi32ELi544EEvPKhiPiS1_S2_iS2_i)
        /*083c*/ 	.word	0x00000000


	//----- nvinfo : EIATTR_MIN_STACK_SIZE
	.align		4
.L_353:
        /*0840*/ 	.byte	0x04, 0x12
        /*0842*/ 	.short	(.L_355 - .L_354)
	.align		4
.L_354:
        /*0844*/ 	.word	index@(_Z9sw_kernelILi32ELi512EEvPKhiPiS1_S2_iS2_i)
        /*0848*/ 	.word	0x00000000


	//----- nvinfo : EIATTR_MIN_STACK_SIZE
	.align		4
.L_355:
        /*084c*/ 	.byte	0x04, 0x12
        /*084e*/ 	.short	(.L_357 - .L_356)
	.align		4
.L_356:
        /*0850*/ 	.word	index@(_Z9sw_kernelILi32ELi480EEvPKhiPiS1_S2_iS2_i)
        /*0854*/ 	.word	0x00000000


	//----- nvinfo : EIATTR_MIN_STACK_SIZE
	.align		4
.L_357:
        /*0858*/ 	.byte	0x04, 0x12
        /*085a*/ 	.short	(.L_359 - .L_358)
	.align		4
.L_358:
        /*085c*/ 	.word	index@(_Z9sw_kernelILi32ELi448EEvPKhiPiS1_S2_iS2_i)
        /*0860*/ 	.word	0x00000000


	//----- nvinfo : EIATTR_MIN_STACK_SIZE
	.align		4
.L_359:
        /*0864*/ 	.byte	0x04, 0x12
        /*0866*/ 	.short	(.L_361 - .L_360)
	.align		4
.L_360:
        /*0868*/ 	.word	index@(_Z9sw_kernelILi32ELi416EEvPKhiPiS1_S2_iS2_i)
        /*086c*/ 	.word	0x00000000


	//----- nvinfo : EIATTR_MIN_STACK_SIZE
	.align		4
.L_361:
        /*0870*/ 	.byte	0x04, 0x12
        /*0872*/ 	.short	(.L_363 - .L_362)
	.align		4
.L_362:
        /*0874*/ 	.word	index@(_Z9sw_kernelILi32ELi384EEvPKhiPiS1_S2_iS2_i)
        /*0878*/ 	.word	0x00000000


	//----- nvinfo : EIATTR_MIN_STACK_SIZE
	.align		4
.L_363:
        /*087c*/ 	.byte	0x04, 0x12
        /*087e*/ 	.short	(.L_365 - .L_364)
	.align		4
.L_364:
        /*0880*/ 	.word	index@(_Z9sw_kernelILi32ELi352EEvPKhiPiS1_S2_iS2_i)
        /*0884*/ 	.word	0x00000000


	//----- nvinfo : EIATTR_MIN_STACK_SIZE
	.align		4
.L_365:
        /*0888*/ 	.byte	0x04, 0x12
        /*088a*/ 	.short	(.L_367 - .L_366)
	.align		4
.L_366:
        /*088c*/ 	.word	index@(_Z9sw_kernelILi32ELi320EEvPKhiPiS1_S2_iS2_i)
        /*0890*/ 	.word	0x00000000


	//----- nvinfo : EIATTR_MIN_STACK_SIZE
	.align		4
.L_367:
        /*0894*/ 	.byte	0x04, 0x12
        /*0896*/ 	.short	(.L_369 - .L_368)
	.align		4
.L_368:
        /*0898*/ 	.word	index@(_Z9sw_kernelILi32ELi288EEvPKhiPiS1_S2_iS2_i)
        /*089c*/ 	.word	0x00000000


	//----- nvinfo : EIATTR_MIN_STACK_SIZE
	.align		4
.L_369:
        /*08a0*/ 	.byte	0x04, 0x12
        /*08a2*/ 	.short	(.L_371 - .L_370)
	.align		4
.L_370:
        /*08a4*/ 	.word	index@(_Z9sw_kernelILi32ELi256EEvPKhiPiS1_S2_iS2_i)
        /*08a8*/ 	.word	0x00000000


	//----- nvinfo : EIATTR_MIN_STACK_SIZE
	.align		4
.L_371:
        /*08ac*/ 	.byte	0x04, 0x12
        /*08ae*/ 	.short	(.L_373 - .L_372)
	.align		4
.L_372:
        /*08b0*/ 	.word	index@(_Z9sw_kernelILi32ELi224EEvPKhiPiS1_S2_iS2_i)
        /*08b4*/ 	.word	0x00000000


	//----- nvinfo : EIATTR_MIN_STACK_SIZE
	.align		4
.L_373:
        /*08b8*/ 	.byte	0x04, 0x12
        /*08ba*/ 	.short	(.L_375 - .L_374)
	.align		4
.L_374:
        /*08bc*/ 	.word	index@(_Z9sw_kernelILi32ELi192EEvPKhiPiS1_S2_iS2_i)
        /*08c0*/ 	.word	0x00000000


	//----- nvinfo : EIATTR_MIN_STACK_SIZE
	.align		4
.L_375:
        /*08c4*/ 	.byte	0x04, 0x12
        /*08c6*/ 	.short	(.L_377 - .L_376)
	.align		4
.L_376:
        /*08c8*/ 	.word	index@(_Z9sw_kernelILi32ELi160EEvPKhiPiS1_S2_iS2_i)
        /*08cc*/ 	.word	0x00000000


	//----- nvinfo : EIATTR_MIN_STACK_SIZE
	.align		4
.L_377:
        /*08d0*/ 	.byte	0x04, 0x12
        /*08d2*/ 	.short	(.L_379 - .L_378)
	.align		4
.L_378:
        /*08d4*/ 	.word	index@(_Z9sw_kernelILi32ELi128EEvPKhiPiS1_S2_iS2_i)
        /*08d8*/ 	.word	0x00000000


	//----- nvinfo : EIATTR_MIN_STACK_SIZE
	.align		4
.L_379:
        /*08dc*/ 	.byte	0x04, 0x12
        /*08de*/ 	.short	(.L_381 - .L_380)
	.align		4
.L_380:
        /*08e0*/ 	.word	index@(_Z9sw_kernelILi32ELi96EEvPKhiPiS1_S2_iS2_i)
        /*08e4*/ 	.word	0x00000000


	//----- nvinfo : EIATTR_MIN_STACK_SIZE
	.align		4
.L_381:
        /*08e8*/ 	.byte	0x04, 0x12
        /*08ea*/ 	.short	(.L_383 - .L_382)
	.align		4
.L_382:
        /*08ec*/ 	.word	index@(_Z9sw_kernelILi32ELi64EEvPKhiPiS1_S2_iS2_i)
        /*08f0*/ 	.word	0x00000000


	//----- nvinfo : EIATTR_MIN_STACK_SIZE
	.align		4
.L_383:
        /*08f4*/ 	.byte	0x04, 0x12
        /*08f6*/ 	.short	(.L_385 - .L_384)
	.align		4
.L_384:
        /*08f8*/ 	.word	index@(_Z9sw_kernelILi32ELi32EEvPKhiPiS1_S2_iS2_i)
        /*08fc*/ 	.word	0x00000000
.L_385:


//--------------------- .nv.compat                --------------------------
	.section	.nv.compat,"",@"SHT_CUDA_COMPAT_INFO"
	.align	4
        /*0000*/ 	.byte	0x02, 0x09, 0x00, 0x00, 0x02, 0x02, 0x01, 0x00, 0x02, 0x05, 0x05, 0x00, 0x03, 0x07, 0x01, 0x01
        /*0010*/ 	.byte	0x02, 0x03, 0x00, 0x00, 0x02, 0x06, 0x01, 0x00, 0x04, 0x0b, 0x08, 0x00, 0x09, 0x00, 0x00, 0x00
        /*0020*/ 	.byte	0x00, 0x00, 0x00, 0x00


//--------------------- .nv.info._Z16sw_kernel_affineILi32ELi1024EEvPKhiPiS1_S2_iS2_ii --------------------------
	.section	.nv.info._Z16sw_kernel_affineILi32ELi1024EEvPKhiPiS1_S2_iS2_ii,"",@"SHT_CUDA_INFO"
	.sectionflags	@""
	.align	4


	//----- nvinfo : EIATTR_CUDA_API_VERSION
	.align		4
        /*0000*/ 	.byte	0x04, 0x37
        /*0002*/ 	.short	(.L_387 - .L_386)
.L_386:
        /*0004*/ 	.word	0x00000082


	//----- nvinfo : EIATTR_KPARAM_INFO
	.align		4
.L_387:
        /*0008*/ 	.byte	0x04, 0x17
        /*000a*/ 	.short	(.L_389 - .L_388)
.L_388:
        /*000c*/ 	.word	0x00000000
        /*0010*/ 	.short	0x0008
        /*0012*/ 	.short	0x003c
        /*0014*/ 	.byte	0x00, 0xf0, 0x11, 0x00


	//----- nvinfo : EIATTR_KPARAM_INFO
	.align		4
.L_389:
        /*0018*/ 	.byte	0x04, 0x17
        /*001a*/ 	.short	(.L_391 - .L_390)
.L_390:
        /*001c*/ 	.word	0x00000000
        /*0020*/ 	.short	0x0007
        /*0022*/ 	.short	0x0038
        /*0024*/ 	.byte	0x00, 0xf0, 0x11, 0x00


	//----- nvinfo : EIATTR_KPARAM_INFO
	.align		4
.L_391:
        /*0028*/ 	.byte	0x04, 0x17
        /*002a*/ 	.short	(.L_393 - .L_392)
.L_392:
        /*002c*/ 	.word	0x00000000
        /*0030*/ 	.short	0x0006
        /*0032*/ 	.short	0x0030
        /*0034*/ 	.byte	0x00, 0xf5, 0x21, 0x00


	//----- nvinfo : EIATTR_KPARAM_INFO
	.align		4
.L_393:
        /*0038*/ 	.byte	0x04, 0x17
        /*003a*/ 	.short	(.L_395 - .L_394)
.L_394:
        /*003c*/ 	.word	0x00000000
        /*0040*/ 	.short	0x0005
        /*0042*/ 	.short	0x0028
        /*0044*/ 	.byte	0x00, 0xf0, 0x11, 0x00


	//----- nvinfo : EIATTR_KPARAM_INFO
	.align		4
.L_395:
        /*0048*/ 	.byte	0x04, 0x17
        /*004a*/ 	.short	(.L_397 - .L_396)
.L_396:
        /*004c*/ 	.word	0x00000000
        /*0050*/ 	.short	0x0004
        /*0052*/ 	.short	0x0020
        /*0054*/ 	.byte	0x00, 0xf5, 0x21, 0x00


	//----- nvinfo : EIATTR_KPARAM_INFO
	.align		4
.L_397:
        /*0058*/ 	.byte	0x04, 0x17
        /*005a*/ 	.short	(.L_399 - .L_398)
.L_398:
        /*005c*/ 	.word	0x00000000
        /*0060*/ 	.short	0x0003
        /*0062*/ 	.short	0x0018
        /*0064*/ 	.byte	0x00, 0xf5, 0x21, 0x00


	//----- nvinfo : EIATTR_KPARAM_INFO
	.align		4
.L_399:
        /*0068*/ 	.byte	0x04, 0x17
        /*006a*/ 	.short	(.L_401 - .L_400)
.L_400:
        /*006c*/ 	.word	0x00000000
        /*0070*/ 	.short	0x0002
        /*0072*/ 	.short	0x0010
        /*0074*/ 	.byte	0x00, 0xf5, 0x21, 0x00


	//----- nvinfo : EIATTR_KPARAM_INFO
	.align		4
.L_401:
        /*0078*/ 	.byte	0x04, 0x17
        /*007a*/ 	.short	(.L_403 - .L_402)
.L_402:
        /*007c*/ 	.word	0x00000000
        /*0080*/ 	.short	0x0001
        /*0082*/ 	.short	0x0008
        /*0084*/ 	.byte	0x00, 0xf0, 0x11, 0x00


	//----- nvinfo : EIATTR_KPARAM_INFO
	.align		4
.L_403:
        /*0088*/ 	.byte	0x04, 0x17
        /*008a*/ 	.short	(.L_405 - .L_404)
.L_404:
        /*008c*/ 	.word	0x00000000
        /*0090*/ 	.short	0x0000
        /*0092*/ 	.short	0x0000
        /*0094*/ 	.byte	0x00, 0xf5, 0x21, 0x00


	//----- nvinfo : EIATTR_SPARSE_MMA_MASK
	.align		4
.L_405:
        /*0098*/ 	.byte	0x03, 0x50
        /*009a*/ 	.short	0x0000


	//----- nvinfo : EIATTR_MAXREG_COUNT
	.align		4
        /*009c*/ 	.byte	0x03, 0x1b
        /*009e*/ 	.short	0x00ff


	//----- nvinfo : EIATTR_NUM_BARRIERS
	.align		4
        /*00a0*/ 	.byte	0x02, 0x4c
        /*00a2*/ 	.byte	0x01
	.zero		1


	//----- nvinfo : EIATTR_MERCURY_ISA_VERSION
	.align		4
        /*00a4*/ 	.byte	0x03, 0x5f
        /*00a6*/ 	.short	0x0101


	//----- nvinfo : EIATTR_COOP_GROUP_MASK_REGIDS
	.align		4
        /*00a8*/ 	.byte	0x04, 0x29
        /*00aa*/ 	.short	(.L_407 - .L_406)


	//   ....[0]....
.L_406:
        /*00ac*/ 	.word	0xffffffff


	//   ....[1]....
        /*00b0*/ 	.word	0xffffffff


	//   ....[2]....
        /*00b4*/ 	.word	0xffffffff


	//   ....[3]....
        /*00b8*/ 	.word	0xffffffff


	//   ....[4]....
        /*00bc*/ 	.word	0xffffffff


	//   ....[5]....
        /*00c0*/ 	.word	0xffffffff


	//   ....[6]....
        /*00c4*/ 	.word	0xffffffff


	//   ....[7]....
        /*00c8*/ 	.word	0xffffffff


	//   ....[8]....
        /*00cc*/ 	.word	0xffffffff


	//----- nvinfo : EIATTR_COOP_GROUP_INSTR_OFFSETS
	.align		4
.L_407:
        /*00d0*/ 	.byte	0x04, 0x28
        /*00d2*/ 	.short	(.L_409 - .L_408)


	//   ....[0]....
.L_408:
        /*00d4*/ 	.word	0x00000d50


	//   ....[1]....
        /*00d8*/ 	.word	0x00000d80


	//   ....[2]....
        /*00dc*/ 	.word	0x00000d90


	//   ....[3]....
        /*00e0*/ 	.word	0x00009160


	//   ....[4]....
        /*00e4*/ 	.word	0x000091b0


	//   ....[5]....
        /*00e8*/ 	.word	0x00009210


	//   ....[6]....
        /*00ec*/ 	.word	0x00009270


	//   ....[7]....
        /*00f0*/ 	.word	0x00009300


	//   ....[8]....
        /*00f4*/ 	.word	0x00009360


	//----- nvinfo : EIATTR_VRC_CTA_INIT_COUNT
	.align		4
.L_409:
        /*00f8*/ 	.byte	0x02, 0x4a
	.zero		1
	.zero		1


	//----- nvinfo : EIATTR_EXIT_INSTR_OFFSETS
	.align		4
        /*00fc*/ 	.byte	0x04, 0x1c
        /*00fe*/ 	.short	(.L_411 - .L_410)


	//   ....[0]....
.L_410:
        /*0100*/ 	.word	0x00000040


	//   ....[1]....
        /*0104*/ 	.word	0x00000190


	//   ....[2]....
        /*0108*/ 	.word	0x000093b0


	//----- nvinfo : EIATTR_CRS_STACK_SIZE
	.align		4
.L_411:
        /*010c*/ 	.byte	0x04, 0x1e
        /*010e*/ 	.short	(.L_413 - .L_412)
.L_412:
        /*0110*/ 	.word	0x00000000


	//----- nvinfo : EIATTR_CBANK_PARAM_SIZE
	.align		4
.L_413:
        /*0114*/ 	.byte	0x03, 0x19
        /*0116*/ 	.short	0x0040


	//----- nvinfo : EIATTR_PARAM_CBANK
	.align		4
        /*0118*/ 	.byte	0x04, 0x0a
        /*011a*/ 	.short	(.L_415 - .L_414)
	.align		4
.L_414:
        /*011c*/ 	.word	index@(.nv.constant0._Z16sw_kernel_affineILi32ELi1024EEvPKhiPiS1_S2_iS2_ii)
        /*0120*/ 	.short	0x0380
        /*0122*/ 	.short	0x0040


	//----- nvinfo : EIATTR_SW_WAR
	.align		4
.L_415:
        /*0124*/ 	.byte	0x04, 0x36
        /*0126*/ 	.short	(.L_417 - .L_416)
.L_416:
        /*0128*/ 	.word	0x00000008
.L_417:


//--------------------- .nv.info._Z16sw_kernel_affineILi32ELi992EEvPKhiPiS1_S2_iS2_ii --------------------------
	.section	.nv.info._Z16sw_kernel_affineILi32ELi992EEvPKhiPiS1_S2_iS2_ii,"",@"SHT_CUDA_INFO"
	.sectionflags	@""
	.align	4


	//----- nvinfo : EIATTR_CUDA_API_VERSION
	.align		4
        /*0000*/ 	.byte	0x04, 0x37
        /*0002*/ 	.short	(.L_419 - .L_418)
.L_418:
        /*0004*/ 	.word	0x00000082


	//----- nvinfo : EIATTR_KPARAM_INFO
	.align		4
.L_419:
        /*0008*/ 	.byte	0x04, 0x17
        /*000a*/ 	.short	(.L_421 - .L_420)
.L_420:
        /*000c*/ 	.word	0x00000000
        /*0010*/ 	.short	0x0008
        /*0012*/ 	.short	0x003c
        /*0014*/ 	.byte	0x00, 0xf0, 0x11, 0x00


	//----- nvinfo : EIATTR_KPARAM_INFO
	.align		4
.L_421:
        /*0018*/ 	.byte	0x04, 0x17
        /*001a*/ 	.short	(.L_423 - .L_422)
.L_422:
        /*001c*/ 	.word	0x00000000
        /*0020*/ 	.short	0x0007
        /*0022*/ 	.short	0x0038
        /*0024*/ 	.byte	0x00, 0xf0, 0x11, 0x00


	//----- nvinfo : EIATTR_KPARAM_INFO
	.align		4
.L_423:
        /*0028*/ 	.byte	0x04, 0x17
        /*002a*/ 	.short	(.L_425 - .L_424)
.L_424:
        /*002c*/ 	.word	0x00000000
        /*0030*/ 	.short	0x0006
        /*0032*/ 	.short	0x0030
        /*0034*/ 	.byte	0x00, 0xf5, 0x21, 0x00


	//----- nvinfo : EIATTR_KPARAM_INFO
	.align		4
.L_425:
        /*0038*/ 	.byte	0x04, 0x17
        /*003a*/ 	.short	(.L_427 - .L_426)
.L_426:
        /*003c*/ 	.word	0x00000000
        /*0040*/ 	.short	0x0005
        /*0042*/ 	.short	0x0028
        /*0044*/ 	.byte	0x00, 0xf0, 0x11, 0x00


	//----- nvinfo : EIATTR_KPARAM_INFO
	.align		4
.L_427:
        /*0048*/ 	.byte	0x04, 0x17
        /*004a*/ 	.short	(.L_429 - .L_428)
.L_428:
        /*004c*/ 	.word	0x00000000
        /*0050*/ 	.short	0x0004
        /*0052*/ 	.short	0x0020
        /*0054*/ 	.byte	0x00, 0xf5, 0x21, 0x00


	//----- nvinfo : EIATTR_KPARAM_INFO
	.align		4
.L_429:
        /*0058*/ 	.byte	0x04, 0x17
        /*005a*/ 	.short	(.L_431 - .L_430)
.L_430:
        /*005c*/ 	.word	0x00000000
        /*0060*/ 	.short	0x0003
        /*0062*/ 	.short	0x0018
        /*0064*/ 	.byte	0x00, 0xf5, 0x21, 0x00


	//----- nvinfo : EIATTR_KPARAM_INFO
	.align		4
.L_431:
        /*0068*/ 	.byte	0x04, 0x17
        /*006a*/ 	.short	(.L_433 - .L_432)
.L_432:
        /*006c*/ 	.word	0x00000000
        /*0070*/ 	.short	0x0002
        /*0072*/ 	.short	0x0010
        /*0074*/ 	.byte	0x00, 0xf5, 0x21, 0x00


	//----- nvinfo : EIATTR_KPARAM_INFO
	.align		4
.L_433:
        /*0078*/ 	.byte	0x04, 0x17
        /*007a*/ 	.short	(.L_435 - .L_434)
.L_434:
        /*007c*/ 	.word	0x00000000
        /*0080*/ 	.short	0x0001
        /*0082*/ 	.short	0x0008
        /*0084*/ 	.byte	0x00, 0xf0, 0x11, 0x00


	//----- nvinfo : EIATTR_KPARAM_INFO
	.align		4
.L_435:
        /*0088*/ 	.byte	0x04, 0x17
        /*008a*/ 	.short	(.L_437 - .L_436)
.L_436:
        /*008c*/ 	.word	0x00000000
        /*0090*/ 	.short	0x0000
        /*0092*/ 	.short	0x0000
        /*0094*/ 	.byte	0x00, 0xf5, 0x21, 0x00


	//----- nvinfo : EIATTR_SPARSE_MMA_MASK
	.align		4
.L_437:
        /*0098*/ 	.byte	0x03, 0x50
        /*009a*/ 	.short	0x0000


	//----- nvinfo : EIATTR_MAXREG_COUNT
	.align		4
        /*009c*/ 	.byte	0x03, 0x1b
        /*009e*/ 	.short	0x00ff


	//----- nvinfo : EIATTR_NUM_BARRIERS
	.align		4
        /*00a0*/ 	.byte	0x02, 0x4c
        /*00a2*/ 	.byte	0x01
	.zero		1


	//----- nvinfo : EIATTR_MERCURY_ISA_VERSION
	.align		4
        /*00a4*/ 	.byte	0x03, 0x5f
        /*00a6*/ 	.short	0x0101


	//----- nvinfo : EIATTR_COOP_GROUP_MASK_REGIDS
	.align		4
        /*00a8*/ 	.byte	0x04, 0x29
        /*00aa*/ 	.short	(.L_439 - .L_438)


	//   ....[0]....
.L_438:
        /*00ac*/ 	.word	0xffffffff


	//   ....[1]....
        /*00b0*/ 	.word	0xffffffff


	//   ....[2]....
        /*00b4*/ 	.word	0xffffffff


	//   ....[3]....
        /*00b8*/ 	.word	0xffffffff


	//   ....[4]....
        /*00bc*/ 	.word	0xffffffff


	//   ....[5]....
        /*00c0*/ 	.word	0xffffffff


	//   ....[6]....
        /*00c4*/ 	.word	0xffffffff


	//   ....[7]....
        /*00c8*/ 	.word	0xffffffff


	//   ....[8]....
        /*00cc*/ 	.word	0xffffffff


	//----- nvinfo : EIATTR_COOP_GROUP_INSTR_OFFSETS
	.align		4
.L_439:
        /*00d0*/ 	.byte	0x04, 0x28
        /*00d2*/ 	.short	(.L_441 - .L_440)


	//   ....[0]....
.L_440:
        /*00d4*/ 	.word	0x00000d30


	//   ....[1]....
        /*00d8*/ 	.word	0x00000d60


	//   ....[2]....
        /*00dc*/ 	.word	0x00000d70


	//   ....[3]....
        /*00e0*/ 	.word	0x00008e60


	//   ....[4]....
        /*00e4*/ 	.word	0x00008eb0


	//   ....[5]....
        /*00e8*/ 	.word	0x00008f10


	//   ....[6]....
        /*00ec*/ 	.word	0x00008f70


	//   ....[7]....
        /*00f0*/ 	.word	0x00009000


	//   ....[8]....
        /*00f4*/ 	.word	0x00009060


	//----- nvinfo : EIATTR_VRC_CTA_INIT_COUNT
	.align		4
.L_441:
        /*00f8*/ 	.byte	0x02, 0x4a
	.zero		1
	.zero		1


	//----- nvinfo : EIATTR_EXIT_INSTR_OFFSETS
	.align		4
        /*00fc*/ 	.byte	0x04, 0x1c
        /*00fe*/ 	.short	(.L_443 - .L_442)


	//   ....[0]....
.L_442:
        /*0100*/ 	.word	0x00000040


	//   ....[1]....
        /*0104*/ 	.word	0x00000190


	//   ....[2]....
        /*0108*/ 	.word	0x000090b0


	//----- nvinfo : EIATTR_CRS_STACK_SIZE
	.align		4
.L_443:
        /*010c*/ 	.byte	0x04, 0x1e
        /*010e*/ 	.short	(.L_445 - .L_444)
.L_444:
        /*0110*/ 	.word	0x00000000


	//----- nvinfo : EIATTR_CBANK_PARAM_SIZE
	.align		4
.L_445:
        /*0114*/ 	.byte	0x03, 0x19
        /*0116*/ 	.short	0x0040


	//----- nvinfo : EIATTR_PARAM_CBANK
	.align		4
        /*0118*/ 	.byte	0x04, 0x0a
        /*011a*/ 	.short	(.L_447 - .L_446)
	.align		4
.L_446:
        /*011c*/ 	.word	index@(.nv.constant0._Z16sw_kernel_affineILi32ELi992EEvPKhiPiS1_S2_iS2_ii)
        /*0120*/ 	.short	0x0380
        /*0122*/ 	.short	0x0040


	//----- nvinfo : EIATTR_SW_WAR
	.align		4
.L_447:
        /*0124*/ 	.byte	0x04, 0x36
        /*0126*/ 	.short	(.L_449 - .L_448)
.L_448:
        /*0128*/ 	.word	0x00000008
.L_449:


//--------------------- .nv.info._Z16sw_kernel_affineILi32ELi960EEvPKhiPiS1_S2_iS2_ii --------------------------
	.section	.nv.info._Z16sw_kernel_affineILi32ELi960EEvPKhiPiS1_S2_iS2_ii,"",@"SHT_CUDA_INFO"
	.sectionflags	@""
	.align	4


	//----- nvinfo : EIATTR_CUDA_API_VERSION
	.align		4
        /*0000*/ 	.byte	0x04, 0x37
        /*0002*/ 	.short	(.L_451 - .L_450)
.L_450:
        /*0004*/ 	.word	0x00000082


	//----- nvinfo : EIATTR_KPARAM_INFO
	.align		4
.L_451:
        /*0008*/ 	.byte	0x04, 0x17
        /*000a*/ 	.short	(.L_453 - .L_452)
.L_452:
        /*000c*/ 	.word	0x00000000
        /*0010*/ 	.short	0x0008
        /*0012*/ 	.short	0x003c
        /*0014*/ 	.byte	0x00, 0xf0, 0x11, 0x00


	//----- nvinfo : EIATTR_KPARAM_INFO
	.align		4
.L_453:
        /*0018*/ 	.byte	0x04, 0x17
        /*001a*/ 	.short	(.L_455 - .L_454)
.L_454:
        /*001c*/ 	.word	0x00000000
        /*0020*/ 	.short	0x0007
        /*0022*/ 	.short	0x0038
        /*0024*/ 	.byte	0x00, 0xf0, 0x11, 0x00


	//----- nvinfo : EIATTR_KPARAM_INFO
	.align		4
.L_455:
        /*0028*/ 	.byte	0x04, 0x17
        /*002a*/ 	.short	(.L_457 - .L_456)
.L_456:
        /*002c*/ 	.word	0x00000000
        /*0030*/ 	.short	0x0006
        /*0032*/ 	.short	0x0030
        /*0034*/ 	.byte	0x00, 0xf5, 0x21, 0x00


	//----- nvinfo : EIATTR_KPARAM_INFO
	.align		4
.L_457:
        /*0038*/ 	.byte	0x04, 0x17
        /*003a*/ 	.short	(.L_459 - .L_458)
.L_458:
        /*003c*/ 	.word	0x00000000
        /*0040*/ 	.short	0x0005
        /*0042*/ 	.short	0x0028
        /*0044*/ 	.byte	0x00, 0xf0, 0x11, 0x00


	//----- nvinfo : EIATTR_KPARAM_INFO
	.align		4
.L_459:
        /*0048*/ 	.byte	0x04, 0x17
        /*004a*/ 	.short	(.L_461 - .L_460)
.L_460:
        /*004c*/ 	.word	0x00000000
        /*0050*/ 	.short	0x0004
        /*0052*/ 	.short	0x0020
        /*0054*/ 	.byte	0x00, 0xf5, 0x21, 0x00


	//----- nvinfo : EIATTR_KPARAM_INFO
	.align		4
.L_461:
        /*0058*/ 	.byte	0x04, 0x17
        /*005a*/ 	.short	(.L_463 - .L_462)
.L_462:
        /*005c*/ 	.word	0x00000000
        /*0060*/ 	.short	0x0003
        /*0062*/ 	.short	0x0018
        /*0064*/ 	.byte	0x00, 0xf5, 0x21, 0x00


	//----- nvinfo : EIATTR_KPARAM_INFO
	.align		4
.L_463:
        /*0068*/ 	.byte	0x04, 0x17
        /*006a*/ 	.short	(.L_465 - .L_464)
.L_464:
        /*006c*/ 	.word	0x00000000
        /*0070*/ 	.short	0x0002
        /*0072*/ 	.short	0x0010
        /*0074*/ 	.byte	0x00, 0xf5, 0x21, 0x00


	//----- nvinfo : EIATTR_KPARAM_INFO
	.align		4
.L_465:
        /*0078*/ 	.byte	0x04, 0x17
        /*007a*/ 	.short	(.L_467 - .L_466)
.L_466:
        /*007c*/ 	.word	0x00000000
        /*0080*/ 	.short	0x0001
        /*0082*/ 	.short	0x0008
        /*0084*/ 	.byte	0x00, 0xf0, 0x11, 0x00


	//----- nvinfo : EIATTR_KPARAM_INFO
	.align		4
.L_467:
        /*0088*/ 	.byte	0x04, 0x17
        /*008a*/ 	.short	(.L_469 - .L_468)
.L_468:
        /*008c*/ 	.word	0x00000000
        /*0090*/ 	.short	0x0000
        /*0092*/ 	.short	0x0000
        /*0094*/ 	.byte	0x00, 0xf5, 0x21, 0x00


	//----- nvinfo : EIATTR_SPARSE_MMA_MASK
	.align		4
.L_469:
        /*0098*/ 	.byte	0x03, 0x50
        /*009a*/ 	.short	0x0000


	//----- nvinfo : EIATTR_MAXREG_COUNT
	.align		4
        /*009c*/ 	.byte	0x03, 0x1b
        /*009e*/ 	.short	0x00ff


	//----- nvinfo : EIATTR_NUM_BARRIERS
	.align		4
        /*00a0*/ 	.byte	0x02, 0x4c
        /*00a2*/ 	.byte	0x01
	.zero		1


	//----- nvinfo : EIATTR_MERCURY_ISA_VERSION
	.align		4
        /*00a4*/ 	.byte	0x03, 0x5f
        /*00a6*/ 	.short	0x0101


	//----- nvinfo : EIATTR_COOP_GROUP_MASK_REGIDS
	.align		4
        /*00a8*/ 	.byte	0x04, 0x29
        /*00aa*/ 	.short	(.L_471 - .L_470)


	//   ....[0]....
.L_470:
        /*00ac*/ 	.word	0xffffffff


	//   ....[1]....
        /*00b0*/ 	.word	0xffffffff


	//   ....[2]....
        /*00b4*/ 	.word	0xffffffff


	//   ....[3]....
        /*00b8*/ 	.word	0xffffffff


	//   ....[4]....
        /*00bc*/ 	.word	0xffffffff


	//   ....[5]....
        /*00c0*/ 	.word	0xffffffff


	//   ....[6]....
        /*00c4*/ 	.word	0xffffffff


	//   ....[7]....
        /*00c8*/ 	.word	0xffffffff


	//   ....[8]....
        /*00cc*/ 	.word	0xffffffff


	//----- nvinfo : EIATTR_COOP_GROUP_INSTR_OFFSETS
	.align		4
.L_471:
        /*00d0*/ 	.byte	0x04, 0x28
        /*00d2*/ 	.short	(.L_473 - .L_472)


	//   ....[0]....
.L_472:
        /*00d4*/ 	.word	0x00000cf0


	//   ....[1]....
        /*00d8*/ 	.word	0x00000d20


	//   ....[2]....
        /*00dc*/ 	.word	0x00000d30


	//   ....[3]....
        /*00e0*/ 	.word	0x00008470


	//   ....[4]....
        /*00e4*/ 	.word	0x000084c0


	//   ....[5]....
        /*00e8*/ 	.word	0x00008520


	//   ....[6]....
        /*00ec*/ 	.word	0x00008580


	//   ....[7]....
        /*00f0*/ 	.word	0x00008610


	//   ....[8]....
        /*00f4*/ 	.word	0x00008670


	//----- nvinfo : EIATTR_VRC_CTA_INIT_COUNT
	.align		4
.L_473:
        /*00f8*/ 	.byte	0x02, 0x4a
	.zero		1
	.zero		1


	//----- nvinfo : EIATTR_EXIT_INSTR_OFFSETS
	.align		4
        /*00fc*/ 	.byte	0x04, 0x1c
        /*00fe*/ 	.short	(.L_475 - .L_474)


	//   ....[0]....
.L_474:
        /*0100*/ 	.word	0x00000040


	//   ....[1]....
        /*0104*/ 	.word	0x00000190


	//   ....[2]....
        /*0108*/ 	.word	0x000086c0


	//----- nvinfo : EIATTR_CRS_STACK_SIZE
	.align		4
.L_475:
        /*010c*/ 	.byte	0x04, 0x1e
        /*010e*/ 	.short	(.L_477 - .L_476)
.L_476:
        /*0110*/ 	.word	0x00000000


	//----- nvinfo : EIATTR_CBANK_PARAM_SIZE
	.align		4
.L_477:
        /*0114*/ 	.byte	0x03, 0x19
        /*0116*/ 	.short	0x0040


	//----- nvinfo : EIATTR_PARAM_CBANK
	.align		4
        /*0118*/ 	.byte	0x04, 0x0a
        /*011a*/ 	.short	(.L_479 - .L_478)
	.align		4
.L_478:
        /*011c*/ 	.word	index@(.nv.constant0._Z16sw_kernel_affineILi32ELi960EEvPKhiPiS1_S2_iS2_ii)
        /*0120*/ 	.short	0x0380
        /*0122*/ 	.short	0x0040


	//----- nvinfo : EIATTR_SW_WAR
	.align		4
.L_479:
        /*0124*/ 	.byte	0x04, 0x36
        /*0126*/ 	.short	(.L_481 - .L_480)
.L_480:
        /*0128*/ 	.word	0x00000008
.L_481:


//--------------------- .nv.info._Z16sw_kernel_affineILi32ELi928EEvPKhiPiS1_S2_iS2_ii --------------------------
	.section	.nv.info._Z16sw_kernel_affineILi32ELi928EEvPKhiPiS1_S2_iS2_ii,"",@"SHT_CUDA_INFO"
	.sectionflags	@""
	.align	4


	//----- nvinfo : EIATTR_CUDA_API_VERSION
	.align		4
        /*0000*/ 	.byte	0x04, 0x37
        /*0002*/ 	.short	(.L_483 - .L_482)
.L_482:
        /*0004*/ 	.word	0x00000082


	//----- nvinfo : EIATTR_KPARAM_INFO
	.align		4
.L_483:
        /*0008*/ 	.byte	0x04, 0x17
        /*000a*/ 	.short	(.L_485 - .L_484)
.L_484:
        /*000c*/ 	.word	0x00000000
        /*0010*/ 	.short	0x0008
        /*0012*/ 	.short	0x003c
        /*0014*/ 	.byte	0x00, 0xf0, 0x11, 0x00


	//----- nvinfo : EIATTR_KPARAM_INFO
	.align		4
.L_485:
        /*0018*/ 	.byte	0x04, 0x17
        /*001a*/ 	.short	(.L_487 - .L_486)
.L_486:
        /*001c*/ 	.word	0x00000000
        /*0020*/ 	.short	0x0007
        /*0022*/ 	.short	0x0038
        /*0024*/ 	.byte	0x00, 0xf0, 0x11, 0x00


	//----- nvinfo : EIATTR_KPARAM_INFO
	.align		4
.L_487:
        /*0028*/ 	.byte	0x04, 0x17
        /*002a*/ 	.short	(.L_489 - .L_488)
.L_488:
        /*002c*/ 	.word	0x00000000
        /*0030*/ 	.short	0x0006
        /*0032*/ 	.short	0x0030
        /*0034*/ 	.byte	0x00, 0xf5, 0x21, 0x00


	//----- nvinfo : EIATTR_KPARAM_INFO
	.align		4
.L_489:
        /*0038*/ 	.byte	0x04, 0x17
        /*003a*/ 	.short	(.L_491 - .L_490)
.L_490:
        /*003c*/ 	.word	0x00000000
        /*0040*/ 	.short	0x0005
        /*0042*/ 	.short	0x0028
        /*0044*/ 	.byte	0x00, 0xf0, 0x11, 0x00


	//----- nvinfo : EIATTR_KPARAM_INFO
	.align		4
.L_491:
        /*0048*/ 	.byte	0x04, 0x17
        /*004a*/ 	.short	(.L_493 - .L_492)
.L_492:
        /*004c*/ 	.word	0x00000000
        /*0050*/ 	.short	0x0004
        /*0052*/ 	.short	0x0020
        /*0054*/ 	.byte	0x00, 0xf5, 0x21, 0x00


	//----- nvinfo : EIATTR_KPARAM_INFO
	.align		4
.L_493:
        /*0058*/ 	.byte	0x04, 0x17
        /*005a*/ 	.short	(.L_495 - .L_494)
.L_494:
        /*005c*/ 	.word	0x00000000
        /*0060*/ 	.short	0x0003
        /*0062*/ 	.short	0x0018
        /*0064*/ 	.byte	0x00, 0xf5, 0x21, 0x00


	//----- nvinfo : EIATTR_KPARAM_INFO
	.align		4
.L_495:
        /*0068*/ 	.byte	0x04, 0x17
        /*006a*/ 	.short	(.L_497 - .L_496)
.L_496:
        /*006c*/ 	.word	0x00000000
        /*0070*/ 	.short	0x0002
        /*0072*/ 	.short	0x0010
        /*0074*/ 	.byte	0x00, 0xf5, 0x21, 0x00


	//----- nvinfo : EIATTR_KPARAM_INFO
	.align		4
.L_497:
        /*0078*/ 	.byte	0x04, 0x17
        /*007a*/ 	.short	(.L_499 - .L_498)
.L_498:
        /*007c*/ 	.word	0x00000000
        /*0080*/ 	.short	0x0001
        /*0082*/ 	.short	0x0008
        /*0084*/ 	.byte	0x00, 0xf0, 0x11, 0x00


	//----- nvinfo : EIATTR_KPARAM_INFO
	.align		4
.L_499:
        /*0088*/ 	.byte	0x04, 0x17
        /*008a*/ 	.short	(.L_501 - .L_500)
.L_500:
        /*008c*/ 	.word	0x00000000
        /*0090*/ 	.short	0x0000
        /*0092*/ 	.short	0x0000
        /*0094*/ 	.byte	0x00, 0xf5, 0x21, 0x00


	//----- nvinfo : EIATTR_SPARSE_MMA_MASK
	.align		4
.L_501:
        /*0098*/ 	.byte	0x03, 0x50
        /*009a*/ 	.short	0x0000


	//----- nvinfo : EIATTR_MAXREG_COUNT
	.align		4
        /*009c*/ 	.byte	0x03, 0x1b
        /*009e*/ 	.short	0x00ff


	//----- nvinfo : EIATTR_NUM_BARRIERS
	.align		4
        /*00a0*/ 	.byte	0x02, 0x4c
        /*00a2*/ 	.byte	0x01
	.zero		1


	//----- nvinfo : EIATTR_MERCURY_ISA_VERSION
	.align		4
        /*00a4*/ 	.byte	0x03, 0x5f
        /*00a6*/ 	.short	0x0101


	//----- nvinfo : EIATTR_COOP_GROUP_MASK_REGIDS
	.align		4
        /*00a8*/ 	.byte	0x04, 0x29
        /*00aa*/ 	.short	(.L_503 - .L_502)


	//   ....[0]....
.L_502:
        /*00ac*/ 	.word	0xffffffff


	//   ....[1]....
        /*00b0*/ 	.word	0xffffffff


	//   ....[2]....
        /*00b4*/ 	.word	0xffffffff


	//   ....[3]....
        /*00b8*/ 	.word	0xffffffff


	//   ....[4]....
        /*00bc*/ 	.word	0xffffffff


	//   ....[5]....
        /*00c0*/ 	.word	0xffffffff


	//   ....[6]....
        /*00c4*/ 	.word	0xffffffff


	//   ....[7]....
        /*00c8*/ 	.word	0xffffffff


	//   ....[8]....
        /*00cc*/ 	.word	0xffffffff


	//----- nvinfo : EIATTR_COOP_GROUP_INSTR_OFFSETS
	.align		4
.L_503:
        /*00d0*/ 	.byte	0x04, 0x28
        /*00d2*/ 	.short	(.L_505 - .L_504)


	//   ....[0]....
.L_504:
        /*00d4*/ 	.word	0x00000d10


	//   ....[1]....
        /*00d8*/ 	.word	0x00000d40


	//   ....[2]....
        /*00dc*/ 	.word	0x00000d50


	//   ....[3]....
        /*00e0*/ 	.word	0x00007980


	//   ....[4]....
        /*00e4*/ 	.word	0x000079d0


	//   ....[5]....
        /*00e8*/ 	.word	0x00007a30


	//   ....[6]....
        /*00ec*/ 	.word	0x00007a90


	//   ....[7]....
        /*00f0*/ 	.word	0x00007b20


	//   ....[8]....
        /*00f4*/ 	.word	0x00007b80


	//----- nvinfo : EIATTR_VRC_CTA_INIT_COUNT
	.align		4
.L_505:
        /*00f8*/ 	.byte	0x02, 0x4a
	.zero		1
	.zero		1


	//----- nvinfo : EIATTR_EXIT_INSTR_OFFSETS
	.align		4
        /*00fc*/ 	.byte	0x04, 0x1c
        /*00fe*/ 	.short	(.L_507 - .L_506)


	//   ....[0]....
.L_506:
        /*0100*/ 	.word	0x00000040


	//   ....[1]....
        /*0104*/ 	.word	0x00000190


	//   ....[2]....
        /*0108*/ 	.word	0x00007bd0


	//----- nvinfo : EIATTR_CRS_STACK_SIZE
	.align		4
.L_507:
        /*010c*/ 	.byte	0x04, 0x1e
        /*010e*/ 	.short	(.L_509 - .L_508)
.L_508:
        /*0110*/ 	.word	0x00000000


	//----- nvinfo : EIATTR_CBANK_PARAM_SIZE
	.align		4
.L_509:
        /*0114*/ 	.byte	0x03, 0x19
        /*0116*/ 	.short	0x0040


	//----- nvinfo : EIATTR_PARAM_CBANK
	.align		4
        /*0118*/ 	.byte	0x04, 0x0a
        /*011a*/ 	.short	(.L_511 - .L_510)
	.align		4
.L_510:
        /*011c*/ 	.word	index@(.nv.constant0._Z16sw_kernel_affineILi32ELi928EEvPKhiPiS1_S2_iS2_ii)
        /*0120*/ 	.short	0x0380
        /*0122*/ 	.short	0x0040


	//----- nvinfo : EIATTR_SW_WAR
	.align		4
.L_511:
        /*0124*/ 	.byte	0x04, 0x36
        /*0126*/ 	.short	(.L_513 - .L_512)
.L_512:
        /*0128*/ 	.word	0x00000008
.L_513:


//--------------------- .nv.info._Z16sw_kernel_affineILi32ELi896EEvPKhiPiS1_S2_iS2_ii --------------------------
	.section	.nv.info._Z16sw_kernel_affineILi32ELi896EEvPKhiPiS1_S2_iS2_ii,"",@"SHT_CUDA_INFO"
	.sectionflags	@""
	.align	4


	//----- nvinfo : EIATTR_CUDA_API_VERSION
	.align		4
        /*0000*/ 	.byte	0x04, 0x37
        /*0002*/ 	.short	(.L_515 - .L_514)
.L_514:
        /*0004*/ 	.word	0x00000082


	//----- nvinfo : EIATTR_KPARAM_INFO
	.align		4
.L_515:
        /*0008*/ 	.byte	0x04, 0x17
        /*000a*/ 	.short	(.L_517 - .L_516)
.L_516:
        /*000c*/ 	.word	0x00000000
        /*0010*/ 	.short	0x0008
        /*0012*/ 	.short	0x003c
        /*0014*/ 	.byte	0x00, 0xf0, 0x11, 0x00


	//----- nvinfo : EIATTR_KPARAM_INFO
	.align		4
.L_517:
        /*0018*/ 	.byte	0x04, 0x17
        /*001a*/ 	.short	(.L_519 - .L_518)
.L_518:
        /*001c*/ 	.word	0x00000000
        /*0020*/ 	.short	0x0007
        /*0022*/ 	.short	0x0038
        /*0024*/ 	.byte	0x00, 0xf0, 0x11, 0x00


	//----- nvinfo : EIATTR_KPARAM_INFO
	.align		4
.L_519:
        /*0028*/ 	.byte	0x04, 0x17
        /*002a*/ 	.short	(.L_521 - .L_520)
.L_520:
        /*002c*/ 	.word	0x00000000
        /*0030*/ 	.short	0x0006
        /*0032*/ 	.short	0x0030
        /*0034*/ 	.byte	0x00, 0xf5, 0x21, 0x00


	//----- nvinfo : EIATTR_KPARAM_INFO
	.align		4
.L_521:
        /*0038*/ 	.byte	0x04, 0x17
        /*003a*/ 	.short	(.L_523 - .L_522)
.L_522:
        /*003c*/ 	.word	0x00000000
        /*0040*/ 	.short	0x0005
        /*0042*/ 	.short	0x0028
        /*0044*/ 	.byte	0x00, 0xf0, 0x11, 0x00


	//----- nvinfo : EIATTR_KPARAM_INFO
	.align		4
.L_523:
        /*0048*/ 	.byte	0x04, 0x17
        /*004a*/ 	.short	(.L_525 - .L_524)
.L_524:
        /*004c*/ 	.word	0x00000000
        /*0050*/ 	.short	0x0004
        /*0052*/ 	.short	0x0020
        /*0054*/ 	.byte	0x00, 0xf5, 0x21, 0x00


	//----- nvinfo : EIATTR_KPARAM_INFO
	.align		4
.L_525:
        /*0058*/ 	.byte	0x04, 0x17
        /*005a*/ 	.short	(.L_527 - .L_526)
.L_526:
        /*005c*/ 	.word	0x00000000
        /*0060*/ 	.short	0x0003
        /*0062*/ 	.short	0x0018
        /*0064*/ 	.byte	0x00, 0xf5, 0x21, 0x00


	//----- nvinfo : EIATTR_KPARAM_INFO
	.align		4
.L_527:
        /*0068*/ 	.byte	0x04, 0x17
        /*006a*/ 	.short	(.L_529 - .L_528)
.L_528:
        /*006c*/ 	.word	0x00000000
        /*0070*/ 	.short	0x0002
        /*0072*/ 	.short	0x0010
        /*0074*/ 	.byte	0x00, 0xf5, 0x21, 0x00


	//----- nvinfo : EIATTR_KPARAM_INFO
	.align		4
.L_529:
        /*0078*/ 	.byte	0x04, 0x17
        /*007a*/ 	.short	(.L_531 - .L_530)
.L_530:
        /*007c*/ 	.word	0x00000000
        /*0080*/ 	.short	0x0001
        /*0082*/ 	.short	0x0008
        /*0084*/ 	.byte	0x00, 0xf0, 0x11, 0x00


	//----- nvinfo : EIATTR_KPARAM_INFO
	.align		4
.L_531:
        /*0088*/ 	.byte	0x04, 0x17
        /*008a*/ 	.short	(.L_533 - .L_532)
.L_532:
        /*008c*/ 	.word	0x00000000
        /*0090*/ 	.short	0x0000
        /*0092*/ 	.short	0x0000
        /*0094*/ 	.byte	0x00, 0xf5, 0x21, 0x00


	//----- nvinfo : EIATTR_SPARSE_MMA_MASK
	.align		4
.L_533:
        /*0098*/ 	.byte	0x03, 0x50
        /*009a*/ 	.short	0x0000


	//----- nvinfo : EIATTR_MAXREG_COUNT
	.align		4
        /*009c*/ 	.byte	0x03, 0x1b
        /*009e*/ 	.short	0x00ff


	//----- nvinfo : EIATTR_NUM_BARRIERS
	.align		4
        /*00a0*/ 	.byte	0x02, 0x4c
        /*00a2*/ 	.byte	0x01
	.zero		1


	//----- nvinfo : EIATTR_MERCURY_ISA_VERSION
	.align		4
        /*00a4*/ 	.byte	0x03, 0x5f
        /*00a6*/ 	.short	0x0101


	//----- nvinfo : EIATTR_COOP_GROUP_MASK_REGIDS
	.align		4
        /*00a8*/ 	.byte	0x04, 0x29
        /*00aa*/ 	.short	(.L_535 - .L_534)


	//   ....[0]....
.L_534:
        /*00ac*/ 	.word	0xffffffff


	//   ....[1]....
        /*00b0*/ 	.word	0xffffffff


	//   ....[2]....
        /*00b4*/ 	.word	0xffffffff


	//   ....[3]....
        /*00b8*/ 	.word	0xffffffff


	//   ....[4]....
        /*00bc*/ 	.word	0xffffffff


	//   ....[5]....
        /*00c0*/ 	.word	0xffffffff


	//   ....[6]....
        /*00c4*/ 	.word	0xffffffff


	//   ....[7]....
        /*00c8*/ 	.word	0xffffffff


	//   ....[8]....
        /*00cc*/ 	.word	0xffffffff


	//----- nvinfo : EIATTR_COOP_GROUP_INSTR_OFFSETS
	.align		4
.L_535:
        /*00d0*/ 	.byte	0x04, 0x28
        /*00d2*/ 	.short	(.L_537 - .L_536)


	//   ....[0]....
.L_536:
        /*00d4*/ 	.word	0x00000cf0


	//   ....[1]....
        /*00d8*/ 	.word	0x00000d20


	//   ....[2]....
        /*00dc*/ 	.word	0x00000d30


	//   ....[3]....
        /*00e0*/ 	.word	0x000074c0


	//   ....[4]....
        /*00e4*/ 	.word	0x00007510


	//   ....[5]....
        /*00e8*/ 	.word	0x00007570


	//   ....[6]....
        /*00ec*/ 	.word	0x000075d0


	//   ....[7]....
        /*00f0*/ 	.word	0x00007660


	//   ....[8]....
        /*00f4*/ 	.word	0x000076c0


	//----- nvinfo : EIATTR_VRC_CTA_INIT_COUNT
	.align		4
.L_537:
        /*00f8*/ 	.byte	0x02, 0x4a
	.zero		1
	.zero		1


	//----- nvinfo : EIATTR_EXIT_INSTR_OFFSETS
	.align		4
        /*00fc*/ 	.byte	0x04, 0x1c
        /*00fe*/ 	.short	(.L_539 - .L_538)


	//   ....[0]....
.L_538:
        /*0100*/ 	.word	0x00000040


	//   ....[1]....
        /*0104*/ 	.word	0x00000190


	//   ....[2]....
        /*0108*/ 	.word	0x00007710


	//----- nvinfo : EIATTR_CRS_STACK_SIZE
	.align		4
.L_539:
        /*010c*/ 	.byte	0x04, 0x1e
        /*010e*/ 	.short	(.L_541 - .L_540)
.L_540:
        /*0110*/ 	.word	0x00000000


	//----- nvinfo : EIATTR_CBANK_PARAM_SIZE
	.align		4
.L_541:
        /*0114*/ 	.byte	0x03, 0x19
        /*0116*/ 	.short	0x0040


	//----- nvinfo : EIATTR_PARAM_CBANK
	.align		4
        /*0118*/ 	.byte	0x04, 0x0a
        /*011a*/ 	.short	(.L_543 - .L_542)
	.align		4
.L_542:
        /*011c*/ 	.word	index@(.nv.constant0._Z16sw_kernel_affineILi32ELi896EEvPKhiPiS1_S2_iS2_ii)
        /*0120*/ 	.short	0x0380
        /*0122*/ 	.short	0x0040


	//----- nvinfo : EIATTR_SW_WAR
	.align		4
.L_543:
        /*0124*/ 	.byte	0x04, 0x36
        /*0126*/ 	.short	(.L_545 - .L_544)
.L_544:
        /*0128*/ 	.word	0x00000008
.L_545:


//--------------------- .nv.info._Z16sw_kernel_affineILi32ELi864EEvPKhiPiS1_S2_iS2_ii --------------------------
	.section	.nv.info._Z16sw_kernel_affineILi32ELi864EEvPKhiPiS1_S2_iS2_ii,"",@"SHT_CUDA_INFO"
	.sectionflags	@""
	.align	4


	//----- nvinfo : EIATTR_CUDA_API_VERSION
	.align		4
        /*0000*/ 	.byte	0x04, 0x37
        /*0002*/ 	.short	(.L_547 - .L_546)
.L_546:
        /*0004*/ 	.word	0x00000082


	//----- nvinfo : EIATTR_KPARAM_INFO
	.align		4
.L_547:
        /*0008*/ 	.byte	0x04, 0x17
        /*000a*/ 	.short	(.L_549 - .L_548)
.L_548:
        /*000c*/ 	.word	0x00000000
        /*0010*/ 	.short	0x0008
        /*0012*/ 	.short	0x003c
        /*0014*/ 	.byte	0x00, 0xf0, 0x11, 0x00


	//----- nvinfo : EIATTR_KPARAM_INFO
	.align		4
.L_549:
        /*0018*/ 	.byte	0x04, 0x17
        /*001a*/ 	.short	(.L_551 - .L_550)
.L_550:
        /*001c*/ 	.word	0x00000000
        /*0020*/ 	.short	0x0007
        /*0022*/ 	.short	0x0038
        /*0024*/ 	.byte	0x00, 0xf0, 0x11, 0x00


	//----- nvinfo : EIATTR_KPARAM_INFO
	.align		4
.L_551:
        /*0028*/ 	.byte	0x04, 0x17
        /*002a*/ 	.short	(.L_553 - .L_552)
.L_552:
        /*002c*/ 	.word	0x00000000
        /*0030*/ 	.short	0x0006
        /*0032*/ 	.short	0x0030
        /*0034*/ 	.byte	0x00, 0xf5, 0x21, 0x00


	//----- nvinfo : EIATTR_KPARAM_INFO
	.align		4
.L_553:
        /*0038*/ 	.byte	0x04, 0x17
        /*003a*/ 	.short	(.L_555 - .L_554)
.L_554:
        /*003c*/ 	.word	0x00000000
        /*0040*/ 	.short	0x0005
        /*0042*/ 	.short	0x0028
        /*0044*/ 	.byte	0x00, 0xf0, 0x11, 0x00


	//----- nvinfo : EIATTR_KPARAM_INFO
	.align		4
.L_555:
        /*0048*/ 	.byte	0x04, 0x17
        /*004a*/ 	.short	(.L_557 - .L_556)
.L_556:
        /*004c*/ 	.word	0x00000000
        /*0050*/ 	.short	0x0004
        /*0052*/ 	.short	0x0020
        /*0054*/ 	.byte	0x00, 0xf5, 0x21, 0x00


	//----- nvinfo : EIATTR_KPARAM_INFO
	.align		4
.L_557:
        /*0058*/ 	.byte	0x04, 0x17
        /*005a*/ 	.short	(.L_559 - .L_558)
.L_558:
        /*005c*/ 	.word	0x00000000
        /*0060*/ 	.short	0x0003
        /*0062*/ 	.short	0x0018
        /*0064*/ 	.byte	0x00, 0xf5, 0x21, 0x00


	//----- nvinfo : EIATTR_KPARAM_INFO
	.align		4
.L_559:
        /*0068*/ 	.byte	0x04, 0x17
        /*006a*/ 	.short	(.L_561 - .L_560)
.L_560:
        /*006c*/ 	.word	0x00000000
        /*0070*/ 	.short	0x0002
        /*0072*/ 	.short	0x0010
        /*0074*/ 	.byte	0x00, 0xf5, 0x21, 0x00


	//----- nvinfo : EIATTR_KPARAM_INFO
	.align		4
.L_561:
        /*0078*/ 	.byte	0x04, 0x17
        /*007a*/ 	.short	(.L_563 - .L_562)
.L_562:
        /*007c*/ 	.word	0x00000000
        /*0080*/ 	.short	0x0001
        /*0082*/ 	.short	0x0008
        /*0084*/ 	.byte	0x00, 0xf0, 0x11, 0x00


	//----- nvinfo : EIATTR_KPARAM_INFO
	.align		4
.L_563:
        /*0088*/ 	.byte	0x04, 0x17
        /*008a*/ 	.short	(.L_565 - .L_564)
.L_564:
        /*008c*/ 	.word	0x00000000
        /*0090*/ 	.short	0x0000
        /*0092*/ 	.short	0x0000
        /*0094*/ 	.byte	0x00, 0xf5, 0x21, 0x00


	//----- nvinfo : EIATTR_SPARSE_MMA_MASK
	.align		4
.L_565:
        /*0098*/ 	.byte	0x03, 0x50
        /*009a*/ 	.short	0x0000


	//----- nvinfo : EIATTR_MAXREG_COUNT
	.align		4
        /*009c*/ 	.byte	0x03, 0x1b
        /*009e*/ 	.short	0x00ff


	//----- nvinfo : EIATTR_NUM_BARRIERS
	.align		4
        /*00a0*/ 	.byte	0x02, 0x4c
        /*00a2*/ 	.byte	0x01
	.zero		1


	//----- nvinfo : EIATTR_MERCURY_ISA_VERSION
	.align		4
        /*00a4*/ 	.byte	0x03, 0x5f
        /*00a6*/ 	.short	0x0101


	//----- nvinfo : EIATTR_COOP_GROUP_MASK_REGIDS
	.align		4
        /*00a8*/ 	.byte	0x04, 0x29
        /*00aa*/ 	.short	(.L_567 - .L_566)


	//   ....[0]....
.L_566:
        /*00ac*/ 	.word	0xffffffff


	//   ....[1]....
        /*00b0*/ 	.word	0xffffffff


	//   ....[2]....
        /*00b4*/ 	.word	0xffffffff


	//   ....[3]....
        /*00b8*/ 	.word	0xffffffff


	//   ....[4]....
        /*00bc*/ 	.word	0xffffffff


	//   ....[5]....
        /*00c0*/ 	.word	0xffffffff


	//   ....[6]....
        /*00c4*/ 	.word	0xffffffff


	//   ....[7]....
        /*00c8*/ 	.word	0xffffffff


	//   ....[8]....
        /*00cc*/ 	.word	0xffffffff


	//----- nvinfo : EIATTR_COOP_GROUP_INSTR_OFFSETS
	.align		4
.L_567:
        /*00d0*/ 	.byte	0x04, 0x28
        /*00d2*/ 	.short	(.L_569 - .L_568)


	//   ....[0]....
.L_568:
        /*00d4*/ 	.word	0x00000cd0


	//   ....[1]....
        /*00d8*/ 	.word	0x00000d00


	//   ....[2]....
        /*00dc*/ 	.word	0x00000d10


	//   ....[3]....
        /*00e0*/ 	.word	0x00006f40


	//   ....[4]....
        /*00e4*/ 	.word	0x00006f90


	//   ....[5]....
        /*00e8*/ 	.word	0x00006ff0


	//   ....[6]....
        /*00ec*/ 	.word	0x00007050


	//   ....[7]....
        /*00f0*/ 	.word	0x000070e0


	//   ....[8]....
        /*00f4*/ 	.word	0x00007140


	//----- nvinfo : EIATTR_VRC_CTA_INIT_COUNT
	.align		4
.L_569:
        /*00f8*/ 	.byte	0x02, 0x4a
	.zero		1
	.zero		1


	//----- nvinfo : EIATTR_EXIT_INSTR_OFFSETS
	.align		4
        /*00fc*/ 	.byte	0x04, 0x1c
        /*00fe*/ 	.short	(.L_571 - .L_570)


	//   ....[0]....
.L_570:
        /*0100*/ 	.word	0x00000040


	//   ....[1]....
        /*0104*/ 	.word	0x00000190


	//   ....[2]....
        /*0108*/ 	.word	0x00007190


	//----- nvinfo : EIATTR_CRS_STACK_SIZE
	.align		4
.L_571:
        /*010c*/ 	.byte	0x04, 0x1e
        /*010e*/ 	.short	(.L_573 - .L_572)
.L_572:
        /*0110*/ 	.word	0x00000000


	//----- nvinfo : EIATTR_CBANK_PARAM_SIZE
	.align		4
.L_573:
        /*0114*/ 	.byte	0x03, 0x19
        /*0116*/ 	.short	0x0040


	//----- nvinfo : EIATTR_PARAM_CBANK
	.align		4
        /*0118*/ 	.byte	0x04, 0x0a
        /*011a*/ 	.short	(.L_575 - .L_574)
	.align		4
.L_574:
        /*011c*/ 	.word	index@(.nv.constant0._Z16sw_kernel_affineILi32ELi864EEvPKhiPiS1_S2_iS2_ii)
        /*0120*/ 	.short	0x0380
        /*0122*/ 	.short	0x0040


	//----- nvinfo : EIATTR_SW_WAR
	.align		4
.L_575:
        /*0124*/ 	.byte	0x04, 0x36
        /*0126*/ 	.short	(.L_577 - .L_576)
.L_576:
        /*0128*/ 	.word	0x00000008
.L_577:


//--------------------- .nv.info._Z16sw_kernel_affineILi32ELi832EEvPKhiPiS1_S2_iS2_ii --------------------------
	.section	.nv.info._Z16sw_kernel_affineILi32ELi832EEvPKhiPiS1_S2_iS2_ii,"",@"SHT_CUDA_INFO"
	.sectionflags	@""
	.align	4


	//----- nvinfo : EIATTR_CUDA_API_VERSION
	.align		4
        /*0000*/ 	.byte	0x04, 0x37
        /*0002*/ 	.short	(.L_579 - .L_578)
.L_578:
        /*0004*/ 	.word	0x00000082


	//----- nvinfo : EIATTR_KPARAM_INFO
	.align		4
.L_579:
        /*0008*/ 	.byte	0x04, 0x17
        /*000a*/ 	.short	(.L_581 - .L_580)
.L_580:
        /*000c*/ 	.word	0x00000000
        /*0010*/ 	.short	0x0008
        /*0012*/ 	.short	0x003c
        /*0014*/ 	.byte	0x00, 0xf0, 0x11, 0x00


	//----- nvinfo : EIATTR_KPARAM_INFO
	.align		4
.L_581:
        /*0018*/ 	.byte	0x04, 0x17
        /*001a*/ 	.short	(.L_583 - .L_582)
.L_582:
        /*001c*/ 	.word	0x00000000
        /*0020*/ 	.short	0x0007
        /*0022*/ 	.short	0x0038
        /*0024*/ 	.byte	0x00, 0xf0, 0x11, 0x00


	//----- nvinfo : EIATTR_KPARAM_INFO
	.align		4
.L_583:
        /*0028*/ 	.byte	0x04, 0x17
        /*002a*/ 	.short	(.L_585 - .L_584)
.L_584:
        /*002c*/ 	.word	0x00000000
        /*0030*/ 	.short	0x0006
        /*0032*/ 	.short	0x0030
        /*0034*/ 	.byte	0x00, 0xf5, 0x21, 0x00


	//----- nvinfo : EIATTR_KPARAM_INFO
	.align		4
.L_585:
        /*0038*/ 	.byte	0x04, 0x17
        /*003a*/ 	.short	(.L_587 - .L_586)
.L_586:
        /*003c*/ 	.word	0x00000000
        /*0040*/ 	.short	0x0005
        /*0042*/ 	.short	0x0028
        /*0044*/ 	.byte	0x00, 0xf0, 0x11, 0x00


	//----- nvinfo : EIATTR_KPARAM_INFO
	.align		4
.L_587:
        /*0048*/ 	.byte	0x04, 0x17
        /*004a*/ 	.short	(.L_589 - .L_588)
.L_588:
        /*004c*/ 	.word	0x00000000
        /*0050*/ 	.short	0x0004
        /*0052*/ 	.short	0x0020
        /*0054*/ 	.byte	0x00, 0xf5, 0x21, 0x00


	//----- nvinfo : EIATTR_KPARAM_INFO
	.align		4
.L_589:
        /*0058*/ 	.byte	0x04, 0x17
        /*005a*/ 	.short	(.L_591 - .L_590)
.L_590:
        /*005c*/ 	.word	0x00000000
        /*0060*/ 	.short	0x0003
        /*0062*/ 	.short	0x0018
        /*0064*/ 	.byte	0x00, 0xf5, 0x21, 0x00


	//----- nvinfo : EIATTR_KPARAM_INFO
	.align		4
.L_591:
        /*0068*/ 	.byte	0x04, 0x17
        /*006a*/ 	.short	(.L_593 - .L_592)
.L_592:
        /*006c*/ 	.word	0x00000000
        /*0070*/ 	.short	0x0002
        /*0072*/ 	.short	0x0010
        /*0074*/ 	.byte	0x00, 0xf5, 0x21, 0x00


	//----- nvinfo : EIATTR_KPARAM_INFO
	.align		4
.L_593:
        /*0078*/ 	.byte	0x04, 0x17
        /*007a*/ 	.short	(.L_595 - .L_594)
.L_594:
        /*007c*/ 	.word	0x00000000
        /*0080*/ 	.short	0x0001
        /*0082*/ 	.short	0x0008
        /*0084*/ 	.byte	0x00, 0xf0, 0x11, 0x00


	//----- nvinfo : EIATTR_KPARAM_INFO
	.align		4
.L_595:
        /*0088*/ 	.byte	0x04, 0x17
        /*008a*/ 	.short	(.L_597 - .L_596)
.L_596:
        /*008c*/ 	.word	0x00000000
        /*0090*/ 	.short	0x0000
        /*0092*/ 	.short	0x0000
        /*0094*/ 	.byte	0x00, 0xf5, 0x21, 0x00


	//----- nvinfo : EIATTR_SPARSE_MMA_MASK
	.align		4
.L_597:
        /*0098*/ 	.byte	0x03, 0x50
        /*009a*/ 	.short	0x0000


	//----- nvinfo : EIATTR_MAXREG_COUNT
	.align		4
        /*009c*/ 	.byte	0x03, 0x1b
        /*009e*/ 	.short	0x00ff


	//----- nvinfo : EIATTR_NUM_BARRIERS
	.align		4
        /*00a0*/ 	.byte	0x02, 0x4c
        /*00a2*/ 	.byte	0x01
	.zero		1


	//----- nvinfo : EIATTR_MERCURY_ISA_VERSION
	.align		4
        /*00a4*/ 	.byte	0x03, 0x5f
        /*00a6*/ 	.short	0x0101


	//----- nvinfo : EIATTR_COOP_GROUP_MASK_REGIDS
	.align		4
        /*00a8*/ 	.byte	0x04, 0x29
        /*00aa*/ 	.short	(.L_599 - .L_598)


	//   ....[0]....
.L_598:
        /*00ac*/ 	.word	0xffffffff


	//   ....[1]....
        /*00b0*/ 	.word	0xffffffff


	//   ....[2]....
        /*00b4*/ 	.word	0xffffffff


	//   ....[3]....
        /*00b8*/ 	.word	0xffffffff


	//   ....[4]....
        /*00bc*/ 	.word	0xffffffff


	//   ....[5]....
        /*00c0*/ 	.word	0xffffffff


	//   ....[6]....
        /*00c4*/ 	.word	0xffffffff


	//   ....[7]....
        /*00c8*/ 	.word	0xffffffff


	//   ....[8]....
        /*00cc*/ 	.word	0xffffffff


	//----- nvinfo : EIATTR_COOP_GROUP_INSTR_OFFSETS
	.align		4
.L_599:
        /*00d0*/ 	.byte	0x04, 0x28
        /*00d2*/ 	.short	(.L_601 - .L_600)


	//   ....[0]....
.L_600:
        /*00d4*/ 	.word	0x00000cb0


	//   ....[1]....
        /*00d8*/ 	.word	0x00000ce0


	//   ....[2]....
        /*00dc*/ 	.word	0x00000cf0


	//   ....[3]....
        /*00e0*/ 	.word	0x000065c0


	//   ....[4]....
        /*00e4*/ 	.word	0x00006610


	//   ....[5]....
        /*00e8*/ 	.word	0x00006670


	//   ....[6]....
        /*00ec*/ 	.word	0x000066d0


	//   ....[7]....
        /*00f0*/ 	.word	0x00006760


	//   ....[8]....
        /*00f4*/ 	.word	0x000067c0


	//----- nvinfo : EIATTR_VRC_CTA_INIT_COUNT
	.align		4
.L_601:
        /*00f8*/ 	.byte	0x02, 0x4a
	.zero		1
	.zero		1


	//----- nvinfo : EIATTR_EXIT_INSTR_OFFSETS
	.align		4
        /*00fc*/ 	.byte	0x04, 0x1c
        /*00fe*/ 	.short	(.L_603 - .L_602)


	//   ....[0]....
.L_602:
        /*0100*/ 	.word	0x00000040


	//   ....[1]....
        /*0104*/ 	.word	0x00000190


	//   ....[2]....
        /*0108*/ 	.word	0x00006810


	//----- nvinfo : EIATTR_CRS_STACK_SIZE
	.align		4
.L_603:
        /*010c*/ 	.byte	0x04, 0x1e
        /*010e*/ 	.short	(.L_605 - .L_604)
.L_604:
        /*0110*/ 	.word	0x00000000


	//----- nvinfo : EIATTR_CBANK_PARAM_SIZE
	.align		4
.L_605:
        /*0114*/ 	.byte	0x03, 0x19
        /*0116*/ 	.short	0x0040


	//----- nvinfo : EIATTR_PARAM_CBANK
	.align		4
        /*0118*/ 	.byte	0x04, 0x0a
        /*011a*/ 	.short	(.L_607 - .L_606)
	.align		4
.L_606:
        /*011c*/ 	.word	index@(.nv.constant0._Z16sw_kernel_affineILi32ELi832EEvPKhiPiS1_S2_iS2_ii)
        /*0120*/ 	.short	0x0380
        /*0122*/ 	.short	0x0040


	//----- nvinfo : EIATTR_SW_WAR
	.align		4
.L_607:
        /*0124*/ 	.byte	0x04, 0x36
        /*0126*/ 	.short	(.L_609 - .L_608)
.L_608:
        /*0128*/ 	.word	0x00000008
.L_609:


//--------------------- .nv.info._Z16sw_kernel_affineILi32ELi800EEvPKhiPiS1_S2_iS2_ii --------------------------
	.section	.nv.info._Z16sw_kernel_affineILi32ELi800EEvPKhiPiS1_S2_iS2_ii,"",@"SHT_CUDA_INFO"
	.sectionflags	@""
	.align	4


	//----- nvinfo : EIATTR_CUDA_API_VERSION
	.align		4
        /*0000*/ 	.byte	0x04, 0x37
        /*0002*/ 	.short	(.L_611 - .L_610)
.L_610:
        /*0004*/ 	.word	0x00000082


	//----- nvinfo : EIATTR_KPARAM_INFO
	.align		4
.L_611:
        /*0008*/ 	.byte	0x04, 0x17
        /*000a*/ 	.short	(.L_613 - .L_612)
.L_612:
        /*000c*/ 	.word	0x00000000
        /*0010*/ 	.short	0x0008
        /*0012*/ 	.short	0x003c
        /*0014*/ 	.byte	0x00, 0xf0, 0x11, 0x00


	//----- nvinfo : EIATTR_KPARAM_INFO
	.align		4
.L_613:
        /*0018*/ 	.byte	0x04, 0x17
        /*001a*/ 	.short	(.L_615 - .L_614)
.L_614:
        /*001c*/ 	.word	0x00000000
        /*0020*/ 	.short	0x0007
        /*0022*/ 	.short	0x0038
        /*0024*/ 	.byte	0x00, 0xf0, 0x11, 0x00


	//----- nvinfo : EIATTR_KPARAM_INFO
	.align		4
.L_615:
        /*0028*/ 	.byte	0x04, 0x17
        /*002a*/ 	.short	(.L_617 - .L_616)
.L_616:
        /*002c*/ 	.word	0x00000000
        /*0030*/ 	.short	0x0006
        /*0032*/ 	.short	0x0030
        /*0034*/ 	.byte	0x00, 0xf5, 0x21, 0x00


	//----- nvinfo : EIATTR_KPARAM_INFO
	.align		4
.L_617:
        /*0038*/ 	.byte	0x04, 0x17
        /*003a*/ 	.short	(.L_619 - .L_618)
.L_618:
        /*003c*/ 	.word	0x00000000
        /*0040*/ 	.short	0x0005
        /*0042*/ 	.short	0x0028
        /*0044*/ 	.byte	0x00, 0xf0, 0x11, 0x00


	//----- nvinfo : EIATTR_KPARAM_INFO
	.align		4
.L_619:
        /*0048*/ 	.byte	0x04, 0x17
        /*004a*/ 	.short	(.L_621 - .L_620)
.L_620:
        /*004c*/ 	.word	0x00000000
        /*0050*/ 	.short	0x0004
        /*0052*/ 	.short	0x0020
        /*0054*/ 	.byte	0x00, 0xf5, 0x21, 0x00


	//----- nvinfo : EIATTR_KPARAM_INFO
	.align		4
.L_621:
        /*0058*/ 	.byte	0x04, 0x17
        /*005a*/ 	.short	(.L_623 - .L_622)
.L_622:
        /*005c*/ 	.word	0x00000000
        /*0060*/ 	.short	0x0003
        /*0062*/ 	.short	0x0018
        /*0064*/ 	.byte	0x00, 0xf5, 0x21, 0x00


	//----- nvinfo : EIATTR_KPARAM_INFO
	.align		4
.L_623:
        /*0068*/ 	.byte	0x04, 0x17
        /*006a*/ 	.short	(.L_625 - .L_624)
.L_624:
        /*006c*/ 	.word	0x00000000
        /*0070*/ 	.short	0x0002
        /*0072*/ 	.short	0x0010
        /*0074*/ 	.byte	0x00, 0xf5, 0x21, 0x00


	//----- nvinfo : EIATTR_KPARAM_INFO
	.align		4
.L_625:
        /*0078*/ 	.byte	0x04, 0x17
        /*007a*/ 	.short	(.L_627 - .L_626)
.L_626:
        /*007c*/ 	.word	0x00000000
        /*0080*/ 	.short	0x0001
        /*0082*/ 	.short	0x0008
        /*0084*/ 	.byte	0x00, 0xf0, 0x11, 0x00


	//----- nvinfo : EIATTR_KPARAM_INFO
	.align		4
.L_627:
        /*0088*/ 	.byte	0x04, 0x17
        /*008a*/ 	.short	(.L_629 - .L_628)
.L_628:
        /*008c*/ 	.word	0x00000000
        /*0090*/ 	.short	0x0000
        /*0092*/ 	.short	0x0000
        /*0094*/ 	.byte	0x00, 0xf5, 0x21, 0x00


	//----- nvinfo : EIATTR_SPARSE_MMA_MASK
	.align		4
.L_629:
        /*0098*/ 	.byte	0x03, 0x50
        /*009a*/ 	.short	0x0000


	//----- nvinfo : EIATTR_MAXREG_COUNT
	.align		4
        /*009c*/ 	.byte	0x03, 0x1b
        /*009e*/ 	.short	0x00ff


	//----- nvinfo : EIATTR_NUM_BARRIERS
	.align		4
        /*00a0*/ 	.byte	0x02, 0x4c
        /*00a2*/ 	.byte	0x01
	.zero		1


	//----- nvinfo : EIATTR_MERCURY_ISA_VERSION
	.align		4
        /*00a4*/ 	.byte	0x03, 0x5f
        /*00a6*/ 	.short	0x0101


	//----- nvinfo : EIATTR_COOP_GROUP_MASK_REGIDS
	.align		4
        /*00a8*/ 	.byte	0x04, 0x29
        /*00aa*/ 	.short	(.L_631 - .L_630)


	//   ....[0]....
.L_630:
        /*00ac*/ 	.word	0xffffffff


	//   ....[1]....
        /*00b0*/ 	.word	0xffffffff


	//   ....[2]....
        /*00b4*/ 	.word	0xffffffff


	//   ....[3]....
        /*00b8*/ 	.word	0xffffffff


	//   ....[4]....
        /*00bc*/ 	.word	0xffffffff


	//   ....[5]....
        /*00c0*/ 	.word	0xffffffff


	//   ....[6]....
        /*00c4*/ 	.word	0xffffffff


	//   ....[7]....
        /*00c8*/ 	.word	0xffffffff


	//   ....[8]....
        /*00cc*/ 	.word	0xffffffff


	//----- nvinfo : EIATTR_COOP_GROUP_INSTR_OFFSETS
	.align		4
.L_631:
        /*00d0*/ 	.byte	0x04, 0x28
        /*00d2*/ 	.short	(.L_633 - .L_632)


	//   ....[0]....
.L_632:
        /*00d4*/ 	.word	0x00000ca0


	//   ....[1]....
        /*00d8*/ 	.word	0x00000cd0


	//   ....[2]....
        /*00dc*/ 	.word	0x00000ce0


	//   ....[3]....
        /*00e0*/ 	.word	0x000062b0


	//   ....[4]....
        /*00e4*/ 	.word	0x00006300


	//   ....[5]....
        /*00e8*/ 	.word	0x00006360


	//   ....[6]....
        /*00ec*/ 	.word	0x000063c0


	//   ....[7]....
        /*00f0*/ 	.word	0x00006450


	//   ....[8]....
        /*00f4*/ 	.word	0x000064b0


	//----- nvinfo : EIATTR_VRC_CTA_INIT_COUNT
	.align		4
.L_633:
        /*00f8*/ 	.byte	0x02, 0x4a
	.zero		1
	.zero		1


	//----- nvinfo : EIATTR_EXIT_INSTR_OFFSETS
	.align		4
        /*00fc*/ 	.byte	0x04, 0x1c
        /*00fe*/ 	.short	(.L_635 - .L_634)


	//   ....[0]....
.L_634:
        /*0100*/ 	.word	0x00000040


	//   ....[1]....
        /*0104*/ 	.word	0x00000190


	//   ....[2]....
        /*0108*/ 	.word	0x00006500


	//----- nvinfo : EIATTR_CRS_STACK_SIZE
	.align		4
.L_635:
        /*010c*/ 	.byte	0x04, 0x1e
        /*010e*/ 	.short	(.L_637 - .L_636)
.L_636:
        /*0110*/ 	.word	0x00000000


	//----- nvinfo : EIATTR_CBANK_PARAM_SIZE
	.align		4
.L_637:
        /*0114*/ 	.byte	0x03, 0x19
        /*0116*/ 	.short	0x0040


	//----- nvinfo : EIATTR_PARAM_CBANK
	.align		4
        /*0118*/ 	.byte	0x04, 0x0a
        /*011a*/ 	.short	(.L_639 - .L_638)
	.align		4
.L_638:
        /*011c*/ 	.word	index@(.nv.constant0._Z16sw_kernel_affineILi32ELi800EEvPKhiPiS1_S2_iS2_ii)
        /*0120*/ 	.short	0x0380
        /*0122*/ 	.short	0x0040


	//----- nvinfo : EIATTR_SW_WAR
	.align		4
.L_639:
        /*0124*/ 	.byte	0x04, 0x36
        /*0126*/ 	.short	(.L_641 - .L_640)
.L_640:
        /*0128*/ 	.word	0x00000008
.L_641:


//--------------------- .nv.info._Z16sw_kernel_affineILi32ELi768EEvPKhiPiS1_S2_iS2_ii --------------------------
	.section	.nv.info._Z16sw_kernel_affineILi32ELi768EEvPKhiPiS1_S2_iS2_ii,"",@"SHT_CUDA_INFO"
	.sectionflags	@""
	.align	4


	//----- nvinfo : EIATTR_CUDA_API_VERSION
	.align		4
        /*0000*/ 	.byte	0x04, 0x37
        /*0002*/ 	.short	(.L_643 - .L_642)
.L_642:
        /*0004*/ 	.word	0x00000082


	//----- nvinfo : EIATTR_KPARAM_INFO
	.align		4
.L_643:
        /*0008*/ 	.byte	0x04, 0x17
        /*000a*/ 	.short	(.L_645 - .L_644)
.L_644:
        /*000c*/ 	.word	0x00000000
        /*0010*/ 	.short	0x0008
        /*0012*/ 	.short	0x003c
        /*0014*/ 	.byte	0x00, 0xf0, 0x11, 0x00


	//----- nvinfo : EIATTR_KPARAM_INFO
	.align		4
.L_645:
        /*0018*/ 	.byte	0x04, 0x17
        /*001a*/ 	.short	(.L_647 - .L_646)
.L_646:
        /*001c*/ 	.word	0x00000000
        /*0020*/ 	.short	0x0007
        /*0022*/ 	.short	0x0038
        /*0024*/ 	.byte	0x00, 0xf0, 0x11, 0x00


	//----- nvinfo : EIATTR_KPARAM_INFO
	.align		4
.L_647:
        /*0028*/ 	.byte	0x04, 0x17
        /*002a*/ 	.short	(.L_649 - .L_648)
.L_648:
        /*002c*/ 	.word	0x00000000
        /*0030*/ 	.short	0x0006
        /*0032*/ 	.short	0x0030
        /*0034*/ 	.byte	0x00, 0xf5, 0x21, 0x00


	//----- nvinfo : EIATTR_KPARAM_INFO
	.align		4
.L_649:
        /*0038*/ 	.byte	0x04, 0x17
        /*003a*/ 	.short	(.L_651 - .L_650)
.L_650:
        /*003c*/ 	.word	0x00000000
        /*0040*/ 	.short	0x0005
        /*0042*/ 	.short	0x0028
        /*0044*/ 	.byte	0x00, 0xf0, 0x11, 0x00


	//----- nvinfo : EIATTR_KPARAM_INFO
	.align		4
.L_651:
        /*0048*/ 	.byte	0x04, 0x17
        /*004a*/ 	.short	(.L_653 - .L_652)
.L_652:
        /*004c*/ 	.word	0x00000000
        /*0050*/ 	.short	0x0004
        /*0052*/ 	.short	0x0020
        /*0054*/ 	.byte	0x00, 0xf5, 0x21, 0x00


	//----- nvinfo : EIATTR_KPARAM_INFO
	.align		4
.L_653:
        /*0058*/ 	.byte	0x04, 0x17
        /*005a*/ 	.short	(.L_655 - .L_654)
.L_654:
        /*005c*/ 	.word	0x00000000
        /*0060*/ 	.short	0x0003
        /*0062*/ 	.short	0x0018
        /*0064*/ 	.byte	0x00, 0xf5, 0x21, 0x00


	//----- nvinfo : EIATTR_KPARAM_INFO
	.align		4
.L_655:
        /*0068*/ 	.byte	0x04, 0x17
        /*006a*/ 	.short	(.L_657 - .L_656)
.L_656:
        /*006c*/ 	.word	0x00000000
        /*0070*/ 	.short	0x0002
        /*0072*/ 	.short	0x0010
        /*0074*/ 	.byte	0x00, 0xf5, 0x21, 0x00


	//----- nvinfo : EIATTR_KPARAM_INFO
	.align		4
.L_657:
        /*0078*/ 	.byte	0x04, 0x17
        /*007a*/ 	.short	(.L_659 - .L_658)
.L_658:
        /*007c*/ 	.word	0x00000000
        /*0080*/ 	.short	0x0001
        /*0082*/ 	.short	0x0008
        /*0084*/ 	.byte	0x00, 0xf0, 0x11, 0x00


	//----- nvinfo : EIATTR_KPARAM_INFO
	.align		4
.L_659:
        /*0088*/ 	.byte	0x04, 0x17
        /*008a*/ 	.short	(.L_661 - .L_660)
.L_660:
        /*008c*/ 	.word	0x00000000
        /*0090*/ 	.short	0x0000
        /*0092*/ 	.short	0x0000
        /*0094*/ 	.byte	0x00, 0xf5, 0x21, 0x00


	//----- nvinfo : EIATTR_SPARSE_MMA_MASK
	.align		4
.L_661:
        /*0098*/ 	.byte	0x03, 0x50
        /*009a*/ 	.short	0x0000


	//----- nvinfo : EIATTR_MAXREG_COUNT
	.align		4
        /*009c*/ 	.byte	0x03, 0x1b
        /*009e*/ 	.short	0x00ff


	//----- nvinfo : EIATTR_NUM_BARRIERS
	.align		4
        /*00a0*/ 	.byte	0x02, 0x4c
        /*00a2*/ 	.byte	0x01
	.zero		1


	//----- nvinfo : EIATTR_MERCURY_ISA_VERSION
	.align		4
        /*00a4*/ 	.byte	0x03, 0x5f
        /*00a6*/ 	.short	0x0101


	//----- nvinfo : EIATTR_COOP_GROUP_MASK_REGIDS
	.align		4
        /*00a8*/ 	.byte	0x04, 0x29
        /*00aa*/ 	.short	(.L_663 - .L_662)


	//   ....[0]....
.L_662:
        /*00ac*/ 	.word	0xffffffff


	//   ....[1]....
        /*00b0*/ 	.word	0xffffffff


	//   ....[2]....
        /*00b4*/ 	.word	0xffffffff


	//   ....[3]....
        /*00b8*/ 	.word	0xffffffff


	//   ....[4]....
        /*00bc*/ 	.word	0xffffffff


	//   ....[5]....
        /*00c0*/ 	.word	0xffffffff


	//   ....[6]....
        /*00c4*/ 	.word	0xffffffff


	//   ....[7]....
        /*00c8*/ 	.word	0xffffffff


	//   ....[8]....
        /*00cc*/ 	.word	0xffffffff


	//----- nvinfo : EIATTR_COOP_GROUP_INSTR_OFFSETS
	.align		4
.L_663:
        /*00d0*/ 	.byte	0x04, 0x28
        /*00d2*/ 	.short	(.L_665 - .L_664)


	//   ....[0]....
.L_664:
        /*00d4*/ 	.word	0x00000c60


	//   ....[1]....
        /*00d8*/ 	.word	0x00000c90


	//   ....[2]....
        /*00dc*/ 	.word	0x00000ca0


	//   ....[3]....
        /*00e0*/ 	.word	0x00006370


	//   ....[4]....
        /*00e4*/ 	.word	0x000063c0


	//   ....[5]....
        /*00e8*/ 	.word	0x00006420


	//   ....[6]....
        /*00ec*/ 	.word	0x00006480


	//   ....[7]....
        /*00f0*/ 	.word	0x00006510


	//   ....[8]....
        /*00f4*/ 	.word	0x00006570


	//----- nvinfo : EIATTR_VRC_CTA_INIT_COUNT
	.align		4
.L_665:
        /*00f8*/ 	.byte	0x02, 0x4a
	.zero		1
	.zero		1


	//----- nvinfo : EIATTR_EXIT_INSTR_OFFSETS
	.align		4
        /*00fc*/ 	.byte	0x04, 0x1c
        /*00fe*/ 	.short	(.L_667 - .L_666)


	//   ....[0]....
.L_666:
        /*0100*/ 	.word	0x00000040


	//   ....[1]....
        /*0104*/ 	.word	0x00000190


	//   ....[2]....
        /*0108*/ 	.word	0x000065c0


	//----- nvinfo : EIATTR_CRS_STACK_SIZE
	.align		4
.L_667:
        /*010c*/ 	.byte	0x04, 0x1e
        /*010e*/ 	.short	(.L_669 - .L_668)
.L_668:
        /*0110*/ 	.word	0x00000000


	//----- nvinfo : EIATTR_CBANK_PARAM_SIZE
	.align		4
.L_669:
        /*0114*/ 	.byte	0x03, 0x19
        /*0116*/ 	.short	0x0040


	//----- nvinfo : EIATTR_PARAM_CBANK
	.align		4
        /*0118*/ 	.byte	0x04, 0x0a
        /*011a*/ 	.short	(.L_671 - .L_670)
	.align		4
.L_670:
        /*011c*/ 	.word	index@(.nv.constant0._Z16sw_kernel_affineILi32ELi768EEvPKhiPiS1_S2_iS2_ii)
        /*0120*/ 	.short	0x0380
        /*0122*/ 	.short	0x0040


	//----- nvinfo : EIATTR_SW_WAR
	.align		4
.L_671:
        /*0124*/ 	.byte	0x04, 0x36
        /*0126*/ 	.short	(.L_673 - .L_672)
.L_672:
        /*0128*/ 	.word	0x00000008
.L_673:


//--------------------- .nv.info._Z16sw_kernel_affineILi32ELi736EEvPKhiPiS1_S2_iS2_ii --------------------------
	.section	.nv.info._Z16sw_kernel_affineILi32ELi736EEvPKhiPiS1_S2_iS2_ii,"",@"SHT_CUDA_INFO"
	.sectionflags	@""
	.align	4


	//----- nvinfo : EIATTR_CUDA_API_VERSION
	.align		4
        /*0000*/ 	.byte	0x04, 0x37
        /*0002*/ 	.short	(.L_675 - .L_674)
.L_674:
        /*0004*/ 	.word	0x00000082


	//----- nvinfo : EIATTR_KPARAM_INFO
	.align		4
.L_675:
        /*0008*/ 	.byte	0x04, 0x17
        /*000a*/ 	.short	(.L_677 - .L_676)
.L_676:
        /*000c*/ 	.word	0x00000000
        /*0010*/ 	.short	0x0008
        /*0012*/ 	.short	0x003c
        /*0014*/ 	.byte	0x00, 0xf0, 0x11, 0x00


	//----- nvinfo : EIATTR_KPARAM_INFO
	.align		4
.L_677:
        /*0018*/ 	.byte	0x04, 0x17
        /*001a*/ 	.short	(.L_679 - .L_678)
.L_678:
        /*001c*/ 	.word	0x00000000
        /*0020*/ 	.short	0x0007
        /*0022*/ 	.short	0x0038
        /*0024*/ 	.byte	0x00, 0xf0, 0x11, 0x00


	//----- nvinfo : EIATTR_KPARAM_INFO
	.align		4
.L_679:
        /*0028*/ 	.byte	0x04, 0x17
        /*002a*/ 	.short	(.L_681 - .L_680)
.L_680:
        /*002c*/ 	.word	0x00000000
        /*0030*/ 	.short	0x0006
        /*0032*/ 	.short	0x0030
        /*0034*/ 	.byte	0x00, 0xf5, 0x21, 0x00


	//----- nvinfo : EIATTR_KPARAM_INFO
	.align		4
.L_681:
        /*0038*/ 	.byte	0x04, 0x17
        /*003a*/ 	.short	(.L_683 - .L_682)
.L_682:
        /*003c*/ 	.word	0x00000000
        /*0040*/ 	.short	0x0005
        /*0042*/ 	.short	0x0028
        /*0044*/ 	.byte	0x00, 0xf0, 0x11, 0x00


	//----- nvinfo : EIATTR_KPARAM_INFO
	.align		4
.L_683:
        /*0048*/ 	.byte	0x04, 0x17
        /*004a*/ 	.short	(.L_685 - .L_684)
.L_684:
        /*004c*/ 	.word	0x00000000
        /*0050*/ 	.short	0x0004
        /*0052*/ 	.short	0x0020
        /*0054*/ 	.byte	0x00, 0xf5, 0x21, 0x00


	//----- nvinfo : EIATTR_KPARAM_INFO
	.align		4
.L_685:
        /*0058*/ 	.byte	0x04, 0x17
        /*005a*/ 	.short	(.L_687 - .L_686)
.L_686:
        /*005c*/ 	.word	0x00000000
        /*0060*/ 	.short	0x0003
        /*0062*/ 	.short	0x0018
        /*0064*/ 	.byte	0x00, 0xf5, 0x21, 0x00


	//----- nvinfo : EIATTR_KPARAM_INFO
	.align		4
.L_687:
        /*0068*/ 	.byte	0x04, 0x17
        /*006a*/ 	.short	(.L_689 - .L_688)
.L_688:
        /*006c*/ 	.word	0x00000000
        /*0070*/ 	.short	0x0002
        /*0072*/ 	.short	0x0010
        /*0074*/ 	.byte	0x00, 0xf5, 0x21, 0x00


	//----- nvinfo : EIATTR_KPARAM_INFO
	.align		4
.L_689:
        /*0078*/ 	.byte	0x04, 0x17
        /*007a*/ 	.short	(.L_691 - .L_690)
.L_690:
        /*007c*/ 	.word	0x00000000
        /*0080*/ 	.short	0x0001
        /*0082*/ 	.short	0x0008
        /*0084*/ 	.byte	0x00, 0xf0, 0x11, 0x00


	//----- nvinfo : EIATTR_KPARAM_INFO
	.align		4
.L_691:
        /*0088*/ 	.byte	0x04, 0x17
        /*008a*/ 	.short	(.L_693 - .L_692)
.L_692:
        /*008c*/ 	.word	0x00000000
        /*0090*/ 	.short	0x0000
        /*0092*/ 	.short	0x0000
        /*0094*/ 	.byte	0x00, 0xf5, 0x21, 0x00


	//----- nvinfo : EIATTR_SPARSE_MMA_MASK
	.align		4
.L_693:
        /*0098*/ 	.byte	0x03, 0x50
        /*009a*/ 	.short	0x0000


	//----- nvinfo : EIATTR_MAXREG_COUNT
	.align		4
        /*009c*/ 	.byte	0x03, 0x1b
        /*009e*/ 	.short	0x00ff


	//----- nvinfo : EIATTR_NUM_BARRIERS
	.align		4
        /*00a0*/ 	.byte	0x02, 0x4c
        /*00a2*/ 	.byte	0x01
	.zero		1


	//----- nvinfo : EIATTR_MERCURY_ISA_VERSION
	.align		4
        /*00a4*/ 	.byte	0x03, 0x5f
        /*00a6*/ 	.short	0x0101


	//----- nvinfo : EIATTR_COOP_GROUP_MASK_REGIDS
	.align		4
        /*00a8*/ 	.byte	0x04, 0x29
        /*00aa*/ 	.short	(.L_695 - .L_694)


	//   ....[0]....
.L_694:
        /*00ac*/ 	.word	0xffffffff


	//   ....[1]....
        /*00b0*/ 	.word	0xffffffff


	//   ....[2]....
        /*00b4*/ 	.word	0xffffffff


	//   ....[3]....
        /*00b8*/ 	.word	0xffffffff


	//   ....[4]....
        /*00bc*/ 	.word	0xffffffff


	//   ....[5]....
        /*00c0*/ 	.word	0xffffffff


	//   ....[6]....
        /*00c4*/ 	.word	0xffffffff


	//   ....[7]....
        /*00c8*/ 	.word	0xffffffff


	//   ....[8]....
        /*00cc*/ 	.word	0xffffffff


	//----- nvinfo : EIATTR_COOP_GROUP_INSTR_OFFSETS
	.align		4
.L_695:
        /*00d0*/ 	.byte	0x04, 0x28
        /*00d2*/ 	.short	(.L_697 - .L_696)


	//   ....[0]....
.L_696:
        /*00d4*/ 	.word	0x00000c30


	//   ....[1]....
        /*00d8*/ 	.word	0x00000c60


	//   ....[2]....
        /*00dc*/ 	.word	0x00000c70


	//   ....[3]....
        /*00e0*/ 	.word	0x00005f30


	//   ....[4]....
        /*00e4*/ 	.word	0x00005f80


	//   ....[5]....
        /*00e8*/ 	.word	0x00005fe0


	//   ....[6]....
        /*00ec*/ 	.word	0x00006040


	//   ....[7]....
        /*00f0*/ 	.word	0x000060d0


	//   ....[8]....
        /*00f4*/ 	.word	0x00006130


	//----- nvinfo : EIATTR_VRC_CTA_INIT_COUNT
	.align		4
.L_697:
        /*00f8*/ 	.byte	0x02, 0x4a
	.zero		1
	.zero		1


	//----- nvinfo : EIATTR_EXIT_INSTR_OFFSETS
	.align		4
        /*00fc*/ 	.byte	0x04, 0x1c
        /*00fe*/ 	.short	(.L_699 - .L_698)


	//   ....[0]....
.L_698:
        /*0100*/ 	.word	0x00000040


	//   ....[1]....
        /*0104*/ 	.word	0x00000190


	//   ....[2]....
        /*0108*/ 	.word	0x00006180


	//----- nvinfo : EIATTR_CRS_STACK_SIZE
	.align		4
.L_699:
        /*010c*/ 	.byte	0x04, 0x1e
        /*010e*/ 	.short	(.L_701 - .L_700)
.L_700:
        /*0110*/ 	.word	0x00000000


	//----- nvinfo : EIATTR_CBANK_PARAM_SIZE
	.align		4
.L_701:
        /*0114*/ 	.byte	0x03, 0x19
        /*0116*/ 	.short	0x0040


	//----- nvinfo : EIATTR_PARAM_CBANK
	.align		4
        /*0118*/ 	.byte	0x04, 0x0a
        /*011a*/ 	.short	(.L_703 - .L_702)
	.align		4
.L_702:
        /*011c*/ 	.word	index@(.nv.constant0._Z16sw_kernel_affineILi32ELi736EEvPKhiPiS1_S2_iS2_ii)
        /*0120*/ 	.short	0x0380
        /*0122*/ 	.short	0x0040


	//----- nvinfo : EIATTR_SW_WAR
	.align		4
.L_703:
        /*0124*/ 	.byte	0x04, 0x36
        /*0126*/ 	.short	(.L_705 - .L_704)
.L_704:
        /*0128*/ 	.word	0x00000008
.L_705:


//--------------------- .nv.info._Z16sw_kernel_affineILi32ELi704EEvPKhiPiS1_S2_iS2_ii --------------------------
	.section	.nv.info._Z16sw_kernel_affineILi32ELi704EEvPKhiPiS1_S2_iS2_ii,"",@"SHT_CUDA_INFO"
	.sectionflags	@""
	.align	4


	//----- nvinfo : EIATTR_CUDA_API_VERSION
	.align		4
        /*0000*/ 	.byte	0x04, 0x37
        /*0002*/ 	.short	(.L_707 - .L_706)
.L_706:
        /*0004*/ 	.word	0x00000082


	//----- nvinfo : EIATTR_KPARAM_INFO
	.align		4
.L_707:
        /*0008*/ 	.byte	0x04, 0x17
        /*000a*/ 	.short	(.L_709 - .L_708)
.L_708:
        /*000c*/ 	.word	0x00000000
        /*0010*/ 	.short	0x0008
        /*0012*/ 	.short	0x003c
        /*0014*/ 	.byte	0x00, 0xf0, 0x11, 0x00


	//----- nvinfo : EIATTR_KPARAM_INFO
	.align		4
.L_709:
        /*0018*/ 	.byte	0x04, 0x17
        /*001a*/ 	.short	(.L_711 - .L_710)
.L_710:
        /*001c*/ 	.word	0x00000000
        /*0020*/ 	.short	0x0007
        /*0022*/ 	.short	0x0038
        /*0024*/ 	.byte	0x00, 0xf0, 0x11, 0x00


	//----- nvinfo : EIATTR_KPARAM_INFO
	.align		4
.L_711:
        /*0028*/ 	.byte	0x04, 0x17
        /*002a*/ 	.short	(.L_713 - .L_712)
.L_712:
        /*002c*/ 	.word	0x00000000
        /*0030*/ 	.short	0x0006
        /*0032*/ 	.short	0x0030
        /*0034*/ 	.byte	0x00, 0xf5, 0x21, 0x00


	//----- nvinfo : EIATTR_KPARAM_INFO
	.align		4
.L_713:
        /*0038*/ 	.byte	0x04, 0x17
        /*003a*/ 	.short	(.L_715 - .L_714)
.L_714:
        /*003c*/ 	.word	0x00000000
        /*0040*/ 	.short	0x0005
        /*0042*/ 	.short	0x0028
        /*0044*/ 	.byte	0x00, 0xf0, 0x11, 0x00


	//----- nvinfo : EIATTR_KPARAM_INFO
	.align		4
.L_715:
        /*0048*/ 	.byte	0x04, 0x17
        /*004a*/ 	.short	(.L_717 - .L_716)
.L_716:
        /*004c*/ 	.word	0x00000000
        /*0050*/ 	.short	0x0004
        /*0052*/ 	.short	0x0020
        /*0054*/ 	.byte	0x00, 0xf5, 0x21, 0x00


	//----- nvinfo : EIATTR_KPARAM_INFO
	.align		4
.L_717:
        /*0058*/ 	.byte	0x04, 0x17
        /*005a*/ 	.short	(.L_719 - .L_718)
.L_718:
        /*005c*/ 	.word	0x00000000
        /*0060*/ 	.short	0x0003
        /*0062*/ 	.short	0x0018
        /*0064*/ 	.byte	0x00, 0xf5, 0x21, 0x00


	//----- nvinfo : EIATTR_KPARAM_INFO
	.align		4
.L_719:
        /*0068*/ 	.byte	0x04, 0x17
        /*006a*/ 	.short	(.L_721 - .L_720)
.L_720:
        /*006c*/ 	.word	0x00000000
        /*0070*/ 	.short	0x0002
        /*0072*/ 	.short	0x0010
        /*0074*/ 	.byte	0x00, 0xf5, 0x21, 0x00


	//----- nvinfo : EIATTR_KPARAM_INFO
	.align		4
.L_721:
        /*0078*/ 	.byte	0x04, 0x17
        /*007a*/ 	.short	(.L_723 - .L_722)
.L_722:
        /*007c*/ 	.word	0x00000000
        /*0080*/ 	.short	0x0001
        /*0082*/ 	.short	0x0008
        /*0084*/ 	.byte	0x00, 0xf0, 0x11, 0x00


	//----- nvinfo : EIATTR_KPARAM_INFO
	.align		4
.L_723:
        /*0088*/ 	.byte	0x04, 0x17
        /*008a*/ 	.short	(.L_725 - .L_724)
.L_724:
        /*008c*/ 	.word	0x00000000
        /*0090*/ 	.short	0x0000
        /*0092*/ 	.short	0x0000
        /*0094*/ 	.byte	0x00, 0xf5, 0x21, 0x00


	//----- nvinfo : EIATTR_SPARSE_MMA_MASK
	.align		4
.L_725:
        /*0098*/ 	.byte	0x03, 0x50
        /*009a*/ 	.short	0x0000


	//----- nvinfo : EIATTR_MAXREG_COUNT
	.align		4
        /*009c*/ 	.byte	0x03, 0x1b
        /*009e*/ 	.short	0x00ff


	//----- nvinfo : EIATTR_NUM_BARRIERS
	.align		4
        /*00a0*/ 	.byte	0x02, 0x4c
        /*00a2*/ 	.byte	0x01
	.zero		1


	//----- nvinfo : EIATTR_MERCURY_ISA_VERSION
	.align		4
        /*00a4*/ 	.byte	0x03, 0x5f
        /*00a6*/ 	.short	0x0101


	//----- nvinfo : EIATTR_COOP_GROUP_MASK_REGIDS
	.align		4
        /*00a8*/ 	.byte	0x04, 0x29
        /*00aa*/ 	.short	(.L_727 - .L_726)


	//   ....[0]....
.L_726:
        /*00ac*/ 	.word	0xffffffff


	//   ....[1]....
        /*00b0*/ 	.word	0xffffffff


	//   ....[2]....
        /*00b4*/ 	.word	0xffffffff


	//   ....[3]....
        /*00b8*/ 	.word	0xffffffff


	//   ....[4]....
        /*00bc*/ 	.word	0xffffffff


	//   ....[5]....
        /*00c0*/ 	.word	0xffffffff


	//   ....[6]....
        /*00c4*/ 	.word	0xffffffff


	//   ....[7]....
        /*00c8*/ 	.word	0xffffffff


	//   ....[8]....
        /*00cc*/ 	.word	0xffffffff


	//----- nvinfo : EIATTR_COOP_GROUP_INSTR_OFFSETS
	.align		4
.L_727:
        /*00d0*/ 	.byte	0x04, 0x28
        /*00d2*/ 	.short	(.L_729 - .L_728)


	//   ....[0]....
.L_728:
        /*00d4*/ 	.word	0x00000bf0


	//   ....[1]....
        /*00d8*/ 	.word	0x00000c20


	//   ....[2]....
        /*00dc*/ 	.word	0x00000c30


	//   ....[3]....
        /*00e0*/ 	.word	0x00005770


	//   ....[4]....
        /*00e4*/ 	.word	0x000057c0


	//   ....[5]....
        /*00e8*/ 	.word	0x00005820


	//   ....[6]....
        /*00ec*/ 	.word	0x00005880


	//   ....[7]....
        /*00f0*/ 	.word	0x00005910


	//   ....[8]....
        /*00f4*/ 	.word	0x00005970


	//----- nvinfo : EIATTR_VRC_CTA_INIT_COUNT
	.align		4
.L_729:
        /*00f8*/ 	.byte	0x02, 0x4a
	.zero		1
	.zero		1


	//----- nvinfo : EIATTR_EXIT_INSTR_OFFSETS
	.align		4
        /*00fc*/ 	.byte	0x04, 0x1c
        /*00fe*/ 	.short	(.L_731 - .L_730)


	//   ....[0]....
.L_730:
        /*0100*/ 	.word	0x00000040


	//   ....[1]....
        /*0104*/ 	.word	0x00000190


	//   ....[2]....
        /*0108*/ 	.word	0x000059c0


	//----- nvinfo : EIATTR_CRS_STACK_SIZE
	.align		4
.L_731:
        /*010c*/ 	.byte	0x04, 0x1e
        /*010e*/ 	.short	(.L_733 - .L_732)
.L_732:
        /*0110*/ 	.word	0x00000000


	//----- nvinfo : EIATTR_CBANK_PARAM_SIZE
	.align		4
.L_733:
        /*0114*/ 	.byte	0x03, 0x19
        /*0116*/ 	.short	0x0040


	//----- nvinfo : EIATTR_PARAM_CBANK
	.align		4
        /*0118*/ 	.byte	0x04, 0x0a
        /*011a*/ 	.short	(.L_735 - .L_734)
	.align		4
.L_734:
        /*011c*/ 	.word	index@(.nv.constant0._Z16sw_kernel_affineILi32ELi704EEvPKhiPiS1_S2_iS2_ii)
        /*0120*/ 	.short	0x0380
        /*0122*/ 	.short	0x0040


	//----- nvinfo : EIATTR_SW_WAR
	.align		4
.L_735:
        /*0124*/ 	.byte	0x04, 0x36
        /*0126*/ 	.short	(.L_737 - .L_736)
.L_736:
        /*0128*/ 	.word	0x00000008
.L_737:


//--------------------- .nv.info._Z16sw_kernel_affineILi32ELi672EEvPKhiPiS1_S2_iS2_ii --------------------------
	.section	.nv.info._Z16sw_kernel_affineILi32ELi672EEvPKhiPiS1_S2_iS2_ii,"",@"SHT_CUDA_INFO"
	.sectionflags	@""
	.align	4


	//----- nvinfo : EIATTR_CUDA_API_VERSION
	.align		4
        /*0000*/ 	.byte	0x04, 0x37
        /*0002*/ 	.short	(.L_739 - .L_738)
.L_738:
        /*0004*/ 	.word	0x00000082


	//----- nvinfo : EIATTR_KPARAM_INFO
	.align		4
.L_739:
        /*0008*/ 	.byte	0x04, 0x17
        /*000a*/ 	.short	(.L_741 - .L_740)
.L_740:
        /*000c*/ 	.word	0x00000000
        /*0010*/ 	.short	0x0008
        /*0012*/ 	.short	0x003c
        /*0014*/ 	.byte	0x00, 0xf0, 0x11, 0x00


	//----- nvinfo : EIATTR_KPARAM_INFO
	.align		4
.L_741:
        /*0018*/ 	.byte	0x04, 0x17
        /*001a*/ 	.short	(.L_743 - .L_742)
.L_742:
        /*001c*/ 	.word	0x00000000
        /*0020*/ 	.short	0x0007
        /*0022*/ 	.short	0x0038
        /*0024*/ 	.byte	0x00, 0xf0, 0x11, 0x00


	//----- nvinfo : EIATTR_KPARAM_INFO
	.align		4
.L_743:
        /*0028*/ 	.byte	0x04, 0x17
        /*002a*/ 	.short	(.L_745 - .L_744)
.L_744:
        /*002c*/ 	.word	0x00000000
        /*0030*/ 	.short	0x0006
        /*0032*/ 	.short	0x0030
        /*0034*/ 	.byte	0x00, 0xf5, 0x21, 0x00


	//----- nvinfo : EIATTR_KPARAM_INFO
	.align		4
.L_745:
        /*0038*/ 	.byte	0x04, 0x17
        /*003a*/ 	.short	(.L_747 - .L_746)
.L_746:
        /*003c*/ 	.word	0x00000000
        /*0040*/ 	.short	0x0005
        /*0042*/ 	.short	0x0028
        /*0044*/ 	.byte	0x00, 0xf0, 0x11, 0x00


	//----- nvinfo : EIATTR_KPARAM_INFO
	.align		4
.L_747:
        /*0048*/ 	.byte	0x04, 0x17
        /*004a*/ 	.short	(.L_749 - .L_748)
.L_748:
        /*004c*/ 	.word	0x00000000
        /*0050*/ 	.short	0x0004
        /*0052*/ 	.short	0x0020
        /*0054*/ 	.byte	0x00, 0xf5, 0x21, 0x00


	//----- nvinfo : EIATTR_KPARAM_INFO
	.align		4
.L_749:
        /*0058*/ 	.byte	0x04, 0x17
        /*005a*/ 	.short	(.L_751 - .L_750)
.L_750:
        /*005c*/ 	.word	0x00000000
        /*0060*/ 	.short	0x0003
        /*0062*/ 	.short	0x0018
        /*0064*/ 	.byte	0x00, 0xf5, 0x21, 0x00


	//----- nvinfo : EIATTR_KPARAM_INFO
	.align		4
.L_751:
        /*0068*/ 	.byte	0x04, 0x17
        /*006a*/ 	.short	(.L_753 - .L_752)
.L_752:
        /*006c*/ 	.word	0x00000000
        /*0070*/ 	.short	0x0002
        /*0072*/ 	.short	0x0010
        /*0074*/ 	.byte	0x00, 0xf5, 0x21, 0x00


	//----- nvinfo : EIATTR_KPARAM_INFO
	.align		4
.L_753:
        /*0078*/ 	.byte	0x04, 0x17
        /*007a*/ 	.short	(.L_755 - .L_754)
.L_754:
        /*007c*/ 	.word	0x00000000
        /*0080*/ 	.short	0x0001
        /*0082*/ 	.short	0x0008
        /*0084*/ 	.byte	0x00, 0xf0, 0x11, 0x00


	//----- nvinfo : EIATTR_KPARAM_INFO
	.align		4
.L_755:
        /*0088*/ 	.byte	0x04, 0x17
        /*008a*/ 	.short	(.L_757 - .L_756)
.L_756:
        /*008c*/ 	.word	0x00000000
        /*0090*/ 	.short	0x0000
        /*0092*/ 	.short	0x0000
        /*0094*/ 	.byte	0x00, 0xf5, 0x21, 0x00


	//----- nvinfo : EIATTR_SPARSE_MMA_MASK
	.align		4
.L_757:
        /*0098*/ 	.byte	0x03, 0x50
        /*009a*/ 	.short	0x0000


	//----- nvinfo : EIATTR_MAXREG_COUNT
	.align		4
        /*009c*/ 	.byte	0x03, 0x1b
        /*009e*/ 	.short	0x00ff


	//----- nvinfo : EIATTR_NUM_BARRIERS
	.align		4
        /*00a0*/ 	.byte	0x02, 0x4c
        /*00a2*/ 	.byte	0x01
	.zero		1


	//----- nvinfo : EIATTR_MERCURY_ISA_VERSION
	.align		4
        /*00a4*/ 	.byte	0x03, 0x5f
        /*00a6*/ 	.short	0x0101


	//----- nvinfo : EIATTR_COOP_GROUP_MASK_REGIDS
	.align		4
        /*00a8*/ 	.byte	0x04, 0x29
        /*00aa*/ 	.short	(.L_759 - .L_758)


	//   ....[0]....
.L_758:
        /*00ac*/ 	.word	0xffffffff


	//   ....[1]....
        /*00b0*/ 	.word	0xffffffff


	//   ....[2]....
        /*00b4*/ 	.word	0xffffffff


	//   ....[3]....
        /*00b8*/ 	.word	0xffffffff


	//   ....[4]....
        /*00bc*/ 	.word	0xffffffff


	//   ....[5]....
        /*00c0*/ 	.word	0xffffffff


	//   ....[6]....
        /*00c4*/ 	.word	0xffffffff


	//   ....[7]....
        /*00c8*/ 	.word	0xffffffff


	//   ....[8]....
        /*00cc*/ 	.word	0xffffffff


	//----- nvinfo : EIATTR_COOP_GROUP_INSTR_OFFSETS
	.align		4
.L_759:
        /*00d0*/ 	.byte	0x04, 0x28
        /*00d2*/ 	.short	(.L_761 - .L_760)


	//   ....[0]....
.L_760:
        /*00d4*/ 	.word	0x00000bf0


	//   ....[1]....
        /*00d8*/ 	.word	0x00000c20


	//   ....[2]....
        /*00dc*/ 	.word	0x00000c40


	//   ....[3]....
        /*00e0*/ 	.word	0x000050a0


	//   ....[4]....
        /*00e4*/ 	.word	0x000050f0


	//   ....[5]....
        /*00e8*/ 	.word	0x00005150


	//   ....[6]....
        /*00ec*/ 	.word	0x000051b0


	//   ....[7]....
        /*00f0*/ 	.word	0x00005240


	//   ....[8]....
        /*00f4*/ 	.word	0x000052a0


	//----- nvinfo : EIATTR_VRC_CTA_INIT_COUNT
	.align		4
.L_761:
        /*00f8*/ 	.byte	0x02, 0x4a
	.zero		1
	.zero		1


	//----- nvinfo : EIATTR_EXIT_INSTR_OFFSETS
	.align		4
        /*00fc*/ 	.byte	0x04, 0x1c
        /*00fe*/ 	.short	(.L_763 - .L_762)


	//   ....[0]....
.L_762:
        /*0100*/ 	.word	0x00000040


	//   ....[1]....
        /*0104*/ 	.word	0x00000190


	//   ....[2]....
        /*0108*/ 	.word	0x000052f0


	//----- nvinfo : EIATTR_CRS_STACK_SIZE
	.align		4
.L_763:
        /*010c*/ 	.byte	0x04, 0x1e
        /*010e*/ 	.short	(.L_765 - .L_764)
.L_764:
        /*0110*/ 	.word	0x00000000


	//----- nvinfo : EIATTR_CBANK_PARAM_SIZE
	.align		4
.L_765:
        /*0114*/ 	.byte	0x03, 0x19
        /*0116*/ 	.short	0x0040


	//----- nvinfo : EIATTR_PARAM_CBANK
	.align		4
        /*0118*/ 	.byte	0x04, 0x0a
        /*011a*/ 	.short	(.L_767 - .L_766)
	.align		4
.L_766:
        /*011c*/ 	.word	index@(.nv.constant0._Z16sw_kernel_affineILi32ELi672EEvPKhiPiS1_S2_iS2_ii)
        /*0120*/ 	.short	0x0380
        /*0122*/ 	.short	0x0040


	//----- nvinfo : EIATTR_SW_WAR
	.align		4
.L_767:
        /*0124*/ 	.byte	0x04, 0x36
        /*0126*/ 	.short	(.L_769 - .L_768)
.L_768:
        /*0128*/ 	.word	0x00000008
.L_769:


//--------------------- .nv.info._Z16sw_kernel_affineILi32ELi640EEvPKhiPiS1_S2_iS2_ii --------------------------
	.section	.nv.info._Z16sw_kernel_affineILi32ELi640EEvPKhiPiS1_S2_iS2_ii,"",@"SHT_CUDA_INFO"
	.sectionflags	@""
	.align	4


	//----- nvinfo : EIATTR_CUDA_API_VERSION
	.align		4
        /*0000*/ 	.byte	0x04, 0x37
        /*0002*/ 	.short	(.L_771 - .L_770)
.L_770:
        /*0004*/ 	.word	0x00000082


	//----- nvinfo : EIATTR_KPARAM_INFO
	.align		4
.L_771:
        /*0008*/ 	.byte	0x04, 0x17
        /*000a*/ 	.short	(.L_773 - .L_772)
.L_772:
        /*000c*/ 	.word	0x00000000
        /*0010*/ 	.short	0x0008
        /*0012*/ 	.short	0x003c
        /*0014*/ 	.byte	0x00, 0xf0, 0x11, 0x00


	//----- nvinfo : EIATTR_KPARAM_INFO
	.align		4
.L_773:
        /*0018*/ 	.byte	0x04, 0x17
        /*001a*/ 	.short	(.L_775 - .L_774)
.L_774:
        /*001c*/ 	.word	0x00000000
        /*0020*/ 	.short	0x0007
        /*0022*/ 	.short	0x0038
        /*0024*/ 	.byte	0x00, 0xf0, 0x11, 0x00


	//----- nvinfo : EIATTR_KPARAM_INFO
	.align		4
.L_775:
        /*0028*/ 	.byte	0x04, 0x17
        /*002a*/ 	.short	(.L_777 - .L_776)
.L_776:
        /*002c*/ 	.word	0x00000000
        /*0030*/ 	.short	0x0006
        /*0032*/ 	.short	0x0030
        /*0034*/ 	.byte	0x00, 0xf5, 0x21, 0x00


	//----- nvinfo : EIATTR_KPARAM_INFO
	.align		4
.L_777:
        /*0038*/ 	.byte	0x04, 0x17
        /*003a*/ 	.short	(.L_779 - .L_778)
.L_778:
        /*003c*/ 	.word	0x00000000
        /*0040*/ 	.short	0x0005
        /*0042*/ 	.short	0x0028
        /*0044*/ 	.byte	0x00, 0xf0, 0x11, 0x00


	//----- nvinfo : EIATTR_KPARAM_INFO
	.align		4
.L_779:
        /*0048*/ 	.byte	0x04, 0x17
        /*004a*/ 	.short	(.L_781 - .L_780)
.L_780:
        /*004c*/ 	.word	0x00000000
        /*0050*/ 	.short	0x0004
        /*0052*/ 	.short	0x0020
        /*0054*/ 	.byte	0x00, 0xf5, 0x21, 0x00


	//----- nvinfo : EIATTR_KPARAM_INFO
	.align		4
.L_781:
        /*0058*/ 	.byte	0x04, 0x17
        /*005a*/ 	.short	(.L_783 - .L_782)
.L_782:
        /*005c*/ 	.word	0x00000000
        /*0060*/ 	.short	0x0003
        /*0062*/ 	.short	0x0018
        /*0064*/ 	.byte	0x00, 0xf5, 0x21, 0x00


	//----- nvinfo : EIATTR_KPARAM_INFO
	.align		4
.L_783:
        /*0068*/ 	.byte	0x04, 0x17
        /*006a*/ 	.short	(.L_785 - .L_784)
.L_784:
        /*006c*/ 	.word	0x00000000
        /*0070*/ 	.short	0x0002
        /*0072*/ 	.short	0x0010
        /*0074*/ 	.byte	0x00, 0xf5, 0x21, 0x00


	//----- nvinfo : EIATTR_KPARAM_INFO
	.align		4
.L_785:
        /*0078*/ 	.byte	0x04, 0x17
        /*007a*/ 	.short	(.L_787 - .L_786)
.L_786:
        /*007c*/ 	.word	0x00000000
        /*0080*/ 	.short	0x0001
        /*0082*/ 	.short	0x0008
        /*0084*/ 	.byte	0x00, 0xf0, 0x11, 0x00


	//----- nvinfo : EIATTR_KPARAM_INFO
	.align		4
.L_787:
        /*0088*/ 	.byte	0x04, 0x17
        /*008a*/ 	.short	(.L_789 - .L_788)
.L_788:
        /*008c*/ 	.word	0x00000000
        /*0090*/ 	.short	0x0000
        /*0092*/ 	.short	0x0000
        /*0094*/ 	.byte	0x00, 0xf5, 0x21, 0x00


	//----- nvinfo : EIATTR_SPARSE_MMA_MASK
	.align		4
.L_789:
        /*0098*/ 	.byte	0x03, 0x50
        /*009a*/ 	.short	0x0000


	//----- nvinfo : EIATTR_MAXREG_COUNT
	.align		4
        /*009c*/ 	.byte	0x03, 0x1b
        /*009e*/ 	.short	0x00ff


	//----- nvinfo : EIATTR_NUM_BARRIERS
	.align		4
        /*00a0*/ 	.byte	0x02, 0x4c
        /*00a2*/ 	.byte	0x01
	.zero		1


	//----- nvinfo : EIATTR_MERCURY_ISA_VERSION
	.align		4
        /*00a4*/ 	.byte	0x03, 0x5f
        /*00a6*/ 	.short	0x0101


	//----- nvinfo : EIATTR_COOP_GROUP_MASK_REGIDS
	.align		4
        /*00a8*/ 	.byte	0x04, 0x29
        /*00aa*/ 	.short	(.L_791 - .L_790)


	//   ....[0]....
.L_790:
        /*00ac*/ 	.word	0xffffffff


	//   ....[1]....
        /*00b0*/ 	.word	0xffffffff


	//   ....[2]....
        /*00b4*/ 	.word	0xffffffff


	//   ....[3]....
        /*00b8*/ 	.word	0xffffffff


	//   ....[4]....
        /*00bc*/ 	.word	0xffffffff


	//   ....[5]....
        /*00c0*/ 	.word	0xffffffff


	//   ....[6]....
        /*00c4*/ 	.word	0xffffffff


	//   ....[7]....
        /*00c8*/ 	.word	0xffffffff


	//   ....[8]....
        /*00cc*/ 	.word	0xffffffff


	//----- nvinfo : EIATTR_COOP_GROUP_INSTR_OFFSETS
	.align		4
.L_791:
        /*00d0*/ 	.byte	0x04, 0x28
        /*00d2*/ 	.short	(.L_793 - .L_792)


	//   ....[0]....
.L_792:
        /*00d4*/ 	.word	0x000008f0


	//   ....[1]....
        /*00d8*/ 	.word	0x00000920


	//   ....[2]....
        /*00dc*/ 	.word	0x00000940


	//   ....[3]....
        /*00e0*/ 	.word	0x00004580


	//   ....[4]....
        /*00e4*/ 	.word	0x000045d0


	//   ....[5]....
        /*00e8*/ 	.word	0x00004630


	//   ....[6]....
        /*00ec*/ 	.word	0x00004690


	//   ....[7]....
        /*00f0*/ 	.word	0x00004710


	//   ....[8]....
        /*00f4*/ 	.word	0x00004770


	//----- nvinfo : EIATTR_VRC_CTA_INIT_COUNT
	.align		4
.L_793:
        /*00f8*/ 	.byte	0x02, 0x4a
	.zero		1
	.zero		1


	//----- nvinfo : EIATTR_EXIT_INSTR_OFFSETS
	.align		4
        /*00fc*/ 	.byte	0x04, 0x1c
        /*00fe*/ 	.short	(.L_795 - .L_794)


	//   ....[0]....
.L_794:
        /*0100*/ 	.word	0x00000040


	//   ....[1]....
        /*0104*/ 	.word	0x00000190


	//   ....[2]....
        /*0108*/ 	.word	0x000047c0


	//----- nvinfo : EIATTR_CRS_STACK_SIZE
	.align		4
.L_795:
        /*010c*/ 	.byte	0x04, 0x1e
        /*010e*/ 	.short	(.L_797 - .L_796)
.L_796:
        /*0110*/ 	.word	0x00000000


	//----- nvinfo : EIATTR_CBANK_PARAM_SIZE
	.align		4
.L_797:
        /*0114*/ 	.byte	0x03, 0x19
        /*0116*/ 	.short	0x0040


	//----- nvinfo : EIATTR_PARAM_CBANK
	.align		4
        /*0118*/ 	.byte	0x04, 0x0a
        /*011a*/ 	.short	(.L_799 - .L_798)
	.align		4
.L_798:
        /*011c*/ 	.word	index@(.nv.constant0._Z16sw_kernel_affineILi32ELi640EEvPKhiPiS1_S2_iS2_ii)
        /*0120*/ 	.short	0x0380
        /*0122*/ 	.short	0x0040


	//----- nvinfo : EIATTR_SW_WAR
	.align		4
.L_799:
        /*0124*/ 	.byte	0x04, 0x36
        /*0126*/ 	.short	(.L_801 - .L_800)
.L_800:
        /*0128*/ 	.word	0x00000008
.L_801:


//--------------------- .nv.info._Z16sw_kernel_affineILi32ELi608EEvPKhiPiS1_S2_iS2_ii --------------------------
	.section	.nv.info._Z16sw_kernel_affineILi32ELi608EEvPKhiPiS1_S2_iS2_ii,"",@"SHT_CUDA_INFO"
	.sectionflags	@""
	.align	4


	//----- nvinfo : EIATTR_CUDA_API_VERSION
	.align		4
        /*0000*/ 	.byte	0x04, 0x37
        /*0002*/ 	.short	(.L_803 - .L_802)
.L_802:
        /*0004*/ 	.word	0x00000082


	//----- nvinfo : EIATTR_KPARAM_INFO
	.align		4
.L_803:
        /*0008*/ 	.byte	0x04, 0x17
        /*000a*/ 	.short	(.L_805 - .L_804)
.L_804:
        /*000c*/ 	.word	0x00000000
        /*0010*/ 	.short	0x0008
        /*0012*/ 	.short	0x003c
        /*0014*/ 	.byte	0x00, 0xf0, 0x11, 0x00


	//----- nvinfo : EIATTR_KPARAM_INFO
	.align		4
.L_805:
        /*0018*/ 	.byte	0x04, 0x17
        /*001a*/ 	.short	(.L_807 - .L_806)
.L_806:
        /*001c*/ 	.word	0x00000000
        /*0020*/ 	.short	0x0007
        /*0022*/ 	.short	0x0038
        /*0024*/ 	.byte	0x00, 0xf0, 0x11, 0x00


	//----- nvinfo : EIATTR_KPARAM_INFO
	.align		4
.L_807:
        /*0028*/ 	.byte	0x04, 0x17
        /*002a*/ 	.short	(.L_809 - .L_808)
.L_808:
        /*002c*/ 	.word	0x00000000
        /*0030*/ 	.short	0x0006
        /*0032*/ 	.short	0x0030
        /*0034*/ 	.byte	0x00, 0xf5, 0x21, 0x00


	//----- nvinfo : EIATTR_KPARAM_INFO
	.align		4
.L_809:
        /*0038*/ 	.byte	0x04, 0x17
        /*003a*/ 	.short	(.L_811 - .L_810)
.L_810:
        /*003c*/ 	.word	0x00000000
        /*0040*/ 	.short	0x0005
        /*0042*/ 	.short	0x0028
        /*0044*/ 	.byte	0x00, 0xf0, 0x11, 0x00


	//----- nvinfo : EIATTR_KPARAM_INFO
	.align		4
.L_811:
        /*0048*/ 	.byte	0x04, 0x17
        /*004a*/ 	.short	(.L_813 - .L_812)
.L_812:
        /*004c*/ 	.word	0x00000000
        /*0050*/ 	.short	0x0004
        /*0052*/ 	.short	0x0020
        /*0054*/ 	.byte	0x00, 0xf5, 0x21, 0x00


	//----- nvinfo : EIATTR_KPARAM_INFO
	.align		4
.L_813:
        /*0058*/ 	.byte	0x04, 0x17
        /*005a*/ 	.short	(.L_815 - .L_814)
.L_814:
        /*005c*/ 	.word	0x00000000
        /*0060*/ 	.short	0x0003
        /*0062*/ 	.short	0x0018
        /*0064*/ 	.byte	0x00, 0xf5, 0x21, 0x00


	//----- nvinfo : EIATTR_KPARAM_INFO
	.align		4
.L_815:
        /*0068*/ 	.byte	0x04, 0x17
        /*006a*/ 	.short	(.L_817 - .L_816)
.L_816:
        /*006c*/ 	.word	0x00000000
        /*0070*/ 	.short	0x0002
        /*0072*/ 	.short	0x0010
        /*0074*/ 	.byte	0x00, 0xf5, 0x21, 0x00


	//----- nvinfo : EIATTR_KPARAM_INFO
	.align		4
.L_817:
        /*0078*/ 	.byte	0x04, 0x17
        /*007a*/ 	.short	(.L_819 - .L_818)
.L_818:
        /*007c*/ 	.word	0x00000000
        /*0080*/ 	.short	0x0001
        /*0082*/ 	.short	0x0008
        /*0084*/ 	.byte	0x00, 0xf0, 0x11, 0x00


	//----- nvinfo : EIATTR_KPARAM_INFO
	.align		4
.L_819:
        /*0088*/ 	.byte	0x04, 0x17
        /*008a*/ 	.short	(.L_821 - .L_820)
.L_820:
        /*008c*/ 	.word	0x00000000
        /*0090*/ 	.short	0x0000
        /*0092*/ 	.short	0x0000
        /*0094*/ 	.byte	0x00, 0xf5, 0x21, 0x00


	//----- nvinfo : EIATTR_SPARSE_MMA_MASK
	.align		4
.L_821:
        /*0098*/ 	.byte	0x03, 0x50
        /*009a*/ 	.short	0x0000


	//----- nvinfo : EIATTR_MAXREG_COUNT
	.align		4
        /*009c*/ 	.byte	0x03, 0x1b
        /*009e*/ 	.short	0x00ff


	//----- nvinfo : EIATTR_NUM_BARRIERS
	.align		4
        /*00a0*/ 	.byte	0x02, 0x4c
        /*00a2*/ 	.byte	0x01
	.zero		1


	//----- nvinfo : EIATTR_MERCURY_ISA_VERSION
	.align		4
        /*00a4*/ 	.byte	0x03, 0x5f
        /*00a6*/ 	.short	0x0101


	//----- nvinfo : EIATTR_COOP_GROUP_MASK_REGIDS
	.align		4
        /*00a8*/ 	.byte	0x04, 0x29
        /*00aa*/ 	.short	(.L_823 - .L_822)


	//   ....[0]....
.L_822:
        /*00ac*/ 	.word	0xffffffff


	//   ....[1]....
        /*00b0*/ 	.word	0xffffffff


	//   ....[2]....
        /*00b4*/ 	.word	0xffffffff


	//   ....[3]....
        /*00b8*/ 	.word	0xffffffff


	//   ....[4]....
        /*00bc*/ 	.word	0xffffffff


	//   ....[5]....
        /*00c0*/ 	.word	0xffffffff


	//   ....[6]....
        /*00c4*/ 	.word	0xffffffff


	//   ....[7]....
        /*00c8*/ 	.word	0xffffffff


	//   ....[8]....
        /*00cc*/ 	.word	0xffffffff


	//----- nvinfo : EIATTR_COOP_GROUP_INSTR_OFFSETS
	.align		4
.L_823:
        /*00d0*/ 	.byte	0x04, 0x28
        /*00d2*/ 	.short	(.L_825 - .L_824)


	//   ....[0]....
.L_824:
        /*00d4*/ 	.word	0x000008a0


	//   ....[1]....
        /*00d8*/ 	.word	0x000008d0


	//   ....[2]....
        /*00dc*/ 	.word	0x000008e0


	//   ....[3]....
        /*00e0*/ 	.word	0x00004550


	//   ....[4]....
        /*00e4*/ 	.word	0x000045a0


	//   ....[5]....
        /*00e8*/ 	.word	0x00004600


	//   ....[6]....
        /*00ec*/ 	.word	0x00004660


	//   ....[7]....
        /*00f0*/ 	.word	0x000046f0


	//   ....[8]....
        /*00f4*/ 	.word	0x00004750


	//----- nvinfo : EIATTR_VRC_CTA_INIT_COUNT
	.align		4
.L_825:
        /*00f8*/ 	.byte	0x02, 0x4a
	.zero		1
	.zero		1


	//----- nvinfo : EIATTR_EXIT_INSTR_OFFSETS
	.align		4
        /*00fc*/ 	.byte	0x04, 0x1c
        /*00fe*/ 	.short	(.L_827 - .L_826)


	//   ....[0]....
.L_826:
        /*0100*/ 	.word	0x00000040


	//   ....[1]....
        /*0104*/ 	.word	0x00000190


	//   ....[2]....
        /*0108*/ 	.word	0x000047a0


	//----- nvinfo : EIATTR_CRS_STACK_SIZE
	.align		4
.L_827:
        /*010c*/ 	.byte	0x04, 0x1e
        /*010e*/ 	.short	(.L_829 - .L_828)
.L_828:
        /*0110*/ 	.word	0x00000000


	//----- nvinfo : EIATTR_CBANK_PARAM_SIZE
	.align		4
.L_829:
        /*0114*/ 	.byte	0x03, 0x19
        /*0116*/ 	.short	0x0040


	//----- nvinfo : EIATTR_PARAM_CBANK
	.align		4
        /*0118*/ 	.byte	0x04, 0x0a
        /*011a*/ 	.short	(.L_831 - .L_830)
	.align		4
.L_830:
        /*011c*/ 	.word	index@(.nv.constant0._Z16sw_kernel_affineILi32ELi608EEvPKhiPiS1_S2_iS2_ii)
        /*0120*/ 	.short	0x0380
        /*0122*/ 	.short	0x0040


	//----- nvinfo : EIATTR_SW_WAR
	.align		4
.L_831:
        /*0124*/ 	.byte	0x04, 0x36
        /*0126*/ 	.short	(.L_833 - .L_832)
.L_832:
        /*0128*/ 	.word	0x00000008
.L_833:


//--------------------- .nv.info._Z16sw_kernel_affineILi32ELi576EEvPKhiPiS1_S2_iS2_ii --------------------------
	.section	.nv.info._Z16sw_kernel_affineILi32ELi576EEvPKhiPiS1_S2_iS2_ii,"",@"SHT_CUDA_INFO"
	.sectionflags	@""
	.align	4


	//----- nvinfo : EIATTR_CUDA_API_VERSION
	.align		4
        /*0000*/ 	.byte	0x04, 0x37
        /*0002*/ 	.short	(.L_835 - .L_834)
.L_834:
        /*0004*/ 	.word	0x00000082


	//----- nvinfo : EIATTR_KPARAM_INFO
	.align		4
.L_835:
        /*0008*/ 	.byte	0x04, 0x17
        /*000a*/ 	.short	(.L_837 - .L_836)
.L_836:
        /*000c*/ 	.word	0x00000000
        /*0010*/ 	.short	0x0008
        /*0012*/ 	.short	0x003c
        /*0014*/ 	.byte	0x00, 0xf0, 0x11, 0x00


	//----- nvinfo : EIATTR_KPARAM_INFO
	.align		4
.L_837:
        /*0018*/ 	.byte	0x04, 0x17
        /*001a*/ 	.short	(.L_839 - .L_838)
.L_838:
        /*001c*/ 	.word	0x00000000
        /*0020*/ 	.short	0x0007
        /*0022*/ 	.short	0x0038
        /*0024*/ 	.byte	0x00, 0xf0, 0x11, 0x00


	//----- nvinfo : EIATTR_KPARAM_INFO
	.align		4
.L_839:
        /*0028*/ 	.byte	0x04, 0x17
        /*002a*/ 	.short	(.L_841 - .L_840)
.L_840:
        /*002c*/ 	.word	0x00000000
        /*0030*/ 	.short	0x0006
        /*0032*/ 	.short	0x0030
        /*0034*/ 	.byte	0x00, 0xf5, 0x21, 0x00


	//----- nvinfo : EIATTR_KPARAM_INFO
	.align		4
.L_841:
        /*0038*/ 	.byte	0x04, 0x17
        /*003a*/ 	.short	(.L_843 - .L_842)
.L_842:
        /*003c*/ 	.word	0x00000000
        /*0040*/ 	.short	0x0005
        /*0042*/ 	.short	0x0028
        /*0044*/ 	.byte	0x00, 0xf0, 0x11, 0x00


	//----- nvinfo : EIATTR_KPARAM_INFO
	.align		4
.L_843:
        /*0048*/ 	.byte	0x04, 0x17
        /*004a*/ 	.short	(.L_845 - .L_844)
.L_844:
        /*004c*/ 	.word	0x00000000
        /*0050*/ 	.short	0x0004
        /*0052*/ 	.short	0x0020
        /*0054*/ 	.byte	0x00, 0xf5, 0x21, 0x00


	//----- nvinfo : EIATTR_KPARAM_INFO
	.align		4
.L_845:
        /*0058*/ 	.byte	0x04, 0x17
        /*005a*/ 	.short	(.L_847 - .L_846)
.L_846:
        /*005c*/ 	.word	0x00000000
        /*0060*/ 	.short	0x0003
        /*0062*/ 	.short	0x0018
        /*0064*/ 	.byte	0x00, 0xf5, 0x21, 0x00


	//----- nvinfo : EIATTR_KPARAM_INFO
	.align		4
.L_847:
        /*0068*/ 	.byte	0x04, 0x17
        /*006a*/ 	.short	(.L_849 - .L_848)
.L_848:
        /*006c*/ 	.word	0x00000000
        /*0070*/ 	.short	0x0002
        /*0072*/ 	.short	0x0010
        /*0074*/ 	.byte	0x00, 0xf5, 0x21, 0x00


	//----- nvinfo : EIATTR_KPARAM_INFO
	.align		4
.L_849:
        /*0078*/ 	.byte	0x04, 0x17
        /*007a*/ 	.short	(.L_851 - .L_850)
.L_850:
        /*007c*/ 	.word	0x00000000
        /*0080*/ 	.short	0x0001
        /*0082*/ 	.short	0x0008
        /*0084*/ 	.byte	0x00, 0xf0, 0x11, 0x00


	//----- nvinfo : EIATTR_KPARAM_INFO
	.align		4
.L_851:
        /*0088*/ 	.byte	0x04, 0x17
        /*008a*/ 	.short	(.L_853 - .L_852)
.L_852:
        /*008c*/ 	.word	0x00000000
        /*0090*/ 	.short	0x0000
        /*0092*/ 	.short	0x0000
        /*0094*/ 	.byte	0x00, 0xf5, 0x21, 0x00


	//----- nvinfo : EIATTR_SPARSE_MMA_MASK
	.align		4
.L_853:
        /*0098*/ 	.byte	0x03, 0x50
        /*009a*/ 	.short	0x0000


	//----- nvinfo : EIATTR_MAXREG_COUNT
	.align		4
        /*009c*/ 	.byte	0x03, 0x1b
        /*009e*/ 	.short	0x00ff


	//----- nvinfo : EIATTR_NUM_BARRIERS
	.align		4
        /*00a0*/ 	.byte	0x02, 0x4c
        /*00a2*/ 	.byte	0x01
	.zero		1


	//----- nvinfo : EIATTR_MERCURY_ISA_VERSION
	.align		4
        /*00a4*/ 	.byte	0x03, 0x5f
        /*00a6*/ 	.short	0x0101


	//----- nvinfo : EIATTR_COOP_GROUP_MASK_REGIDS
	.align		4
        /*00a8*/ 	.byte	0x04, 0x29
        /*00aa*/ 	.short	(.L_855 - .L_854)


	//   ....[0]....
.L_854:
        /*00ac*/ 	.word	0xffffffff


	//   ....[1]....
        /*00b0*/ 	.word	0xffffffff


	//   ....[2]....
        /*00b4*/ 	.word	0xffffffff


	//   ....[3]....
        /*00b8*/ 	.word	0xffffffff


	//   ....[4]....
        /*00bc*/ 	.word	0xffffffff


	//   ....[5]....
        /*00c0*/ 	.word	0xffffffff


	//   ....[6]....
        /*00c4*/ 	.word	0xffffffff


	//   ....[7]....
        /*00c8*/ 	.word	0xffffffff


	//   ....[8]....
        /*00cc*/ 	.word	0xffffffff


	//----- nvinfo : EIATTR_COOP_GROUP_INSTR_OFFSETS
	.align		4
.L_855:
        /*00d0*/ 	.byte	0x04, 0x28
        /*00d2*/ 	.short	(.L_857 - .L_856)


	//   ....[0]....
.L_856:
        /*00d4*/ 	.word	0x00000880


	//   ....[1]....
        /*00d8*/ 	.word	0x000008b0


	//   ....[2]....
        /*00dc*/ 	.word	0x000008c0


	//   ....[3]....
        /*00e0*/ 	.word	0x00004190


	//   ....[4]....
        /*00e4*/ 	.word	0x000041e0


	//   ....[5]....
        /*00e8*/ 	.word	0x00004240


	//   ....[6]....
        /*00ec*/ 	.word	0x000042a0


	//   ....[7]....
        /*00f0*/ 	.word	0x00004330


	//   ....[8]....
        /*00f4*/ 	.word	0x00004390


	//----- nvinfo : EIATTR_VRC_CTA_INIT_COUNT
	.align		4
.L_857:
        /*00f8*/ 	.byte	0x02, 0x4a
	.zero		1
	.zero		1


	//----- nvinfo : EIATTR_EXIT_INSTR_OFFSETS
	.align		4
        /*00fc*/ 	.byte	0x04, 0x1c
        /*00fe*/ 	.short	(.L_859 - .L_858)


	//   ....[0]....
.L_858:
        /*0100*/ 	.word	0x00000040


	//   ....[1]....
        /*0104*/ 	.word	0x00000190


	//   ....[2]....
        /*0108*/ 	.word	0x000043e0


	//----- nvinfo : EIATTR_CRS_STACK_SIZE
	.align		4
.L_859:
        /*010c*/ 	.byte	0x04, 0x1e
        /*010e*/ 	.short	(.L_861 - .L_860)
.L_860:
        /*0110*/ 	.word	0x00000000


	//----- nvinfo : EIATTR_CBANK_PARAM_SIZE
	.align		4
.L_861:
        /*0114*/ 	.byte	0x03, 0x19
        /*0116*/ 	.short	0x0040


	//----- nvinfo : EIATTR_PARAM_CBANK
	.align		4
        /*0118*/ 	.byte	0x04, 0x0a
        /*011a*/ 	.short	(.L_863 - .L_862)
	.align		4
.L_862:
        /*011c*/ 	.word	index@(.nv.constant0._Z16sw_kernel_affineILi32ELi576EEvPKhiPiS1_S2_iS2_ii)
        /*0120*/ 	.short	0x0380
        /*0122*/ 	.short	0x0040


	//----- nvinfo : EIATTR_SW_WAR
	.align		4
.L_863:
        /*0124*/ 	.byte	0x04, 0x36
        /*0126*/ 	.short	(.L_865 - .L_864)
.L_864:
        /*0128*/ 	.word	0x00000008
.L_865:


//--------------------- .nv.info._Z16sw_kernel_affineILi32ELi544EEvPKhiPiS1_S2_iS2_ii --------------------------
	.section	.nv.info._Z16sw_kernel_affineILi32ELi544EEvPKhiPiS1_S2_iS2_ii,"",@"SHT_CUDA_INFO"
	.sectionflags	@""
	.align	4


	//----- nvinfo : EIATTR_CUDA_API_VERSION
	.align		4
        /*0000*/ 	.byte	0x04, 0x37
        /*0002*/ 	.short	(.L_867 - .L_866)
.L_866:
        /*0004*/ 	.word	0x00000082


	//----- nvinfo : EIATTR_KPARAM_INFO
	.align		4
.L_867:
        /*0008*/ 	.byte	0x04, 0x17
        /*000a*/ 	.short	(.L_869 - .L_868)
.L_868:
        /*000c*/ 	.word	0x00000000
        /*0010*/ 	.short	0x0008
        /*0012*/ 	.short	0x003c
        /*0014*/ 	.byte	0x00, 0xf0, 0x11, 0x00


	//----- nvinfo : EIATTR_KPARAM_INFO
	.align		4
.L_869:
        /*0018*/ 	.byte	0x04, 0x17
        /*001a*/ 	.short	(.L_871 - .L_870)
.L_870:
        /*001c*/ 	.word	0x00000000
        /*0020*/ 	.short	0x0007
        /*0022*/ 	.short	0x0038
        /*0024*/ 	.byte	0x00, 0xf0, 0x11, 0x00


	//----- nvinfo : EIATTR_KPARAM_INFO
	.align		4
.L_871:
        /*0028*/ 	.byte	0x04, 0x17
        /*002a*/ 	.short	(.L_873 - .L_872)
.L_872:
        /*002c*/ 	.word	0x00000000
        /*0030*/ 	.short	0x0006
        /*0032*/ 	.short	0x0030
        /*0034*/ 	.byte	0x00, 0xf5, 0x21, 0x00


	//----- nvinfo : EIATTR_KPARAM_INFO
	.align		4
.L_873:
        /*0038*/ 	.byte	0x04, 0x17
        /*003a*/ 	.short	(.L_875 - .L_874)
.L_874:
        /*003c*/ 	.word	0x00000000
        /*0040*/ 	.short	0x0005
        /*0042*/ 	.short	0x0028
        /*0044*/ 	.byte	0x00, 0xf0, 0x11, 0x00


	//----- nvinfo : EIATTR_KPARAM_INFO
	.align		4
.L_875:
        /*0048*/ 	.byte	0x04, 0x17
        /*004a*/ 	.short	(.L_877 - .L_876)
.L_876:
        /*004c*/ 	.word	0x00000000
        /*0050*/ 	.short	0x0004
        /*0052*/ 	.short	0x0020
        /*0054*/ 	.byte	0x00, 0xf5, 0x21, 0x00


	//----- nvinfo : EIATTR_KPARAM_INFO
	.align		4
.L_877:
        /*0058*/ 	.byte	0x04, 0x17
        /*005a*/ 	.short	(.L_879 - .L_878)
.L_878:
        /*005c*/ 	.word	0x00000000
        /*0060*/ 	.short	0x0003
        /*0062*/ 	.short	0x0018
        /*0064*/ 	.byte	0x00, 0xf5, 0x21, 0x00


	//----- nvinfo : EIATTR_KPARAM_INFO
	.align		4
.L_879:
        /*0068*/ 	.byte	0x04, 0x17
        /*006a*/ 	.short	(.L_881 - .L_880)
.L_880:
        /*006c*/ 	.word	0x00000000
        /*0070*/ 	.short	0x0002
        /*0072*/ 	.short	0x0010
        /*0074*/ 	.byte	0x00, 0xf5, 0x21, 0x00


	//----- nvinfo : EIATTR_KPARAM_INFO
	.align		4
.L_881:
        /*0078*/ 	.byte	0x04, 0x17
        /*007a*/ 	.short	(.L_883 - .L_882)
.L_882:
        /*007c*/ 	.word	0x00000000
        /*0080*/ 	.short	0x0001
        /*0082*/ 	.short	0x0008
        /*0084*/ 	.byte	0x00, 0xf0, 0x11, 0x00


	//----- nvinfo : EIATTR_KPARAM_INFO
	.align		4
.L_883:
        /*0088*/ 	.byte	0x04, 0x17
        /*008a*/ 	.short	(.L_885 - .L_884)
.L_884:
        /*008c*/ 	.word	0x00000000
        /*0090*/ 	.short	0x0000
        /*0092*/ 	.short	0x0000
        /*0094*/ 	.byte	0x00, 0xf5, 0x21, 0x00


	//----- nvinfo : EIATTR_SPARSE_MMA_MASK
	.align		4
.L_885:
        /*0098*/ 	.byte	0x03, 0x50
        /*009a*/ 	.short	0x0000


	//----- nvinfo : EIATTR_MAXREG_COUNT
	.align		4
        /*009c*/ 	.byte	0x03, 0x1b
        /*009e*/ 	.short	0x00ff


	//----- nvinfo : EIATTR_NUM_BARRIERS
	.align		4
        /*00a0*/ 	.byte	0x02, 0x4c
        /*00a2*/ 	.byte	0x01
	.zero		1


	//----- nvinfo : EIATTR_MERCURY_ISA_VERSION
	.align		4
        /*00a4*/ 	.byte	0x03, 0x5f
        /*00a6*/ 	.short	0x0101


	//----- nvinfo : EIATTR_COOP_GROUP_MASK_REGIDS
	.align		4
        /*00a8*/ 	.byte	0x04, 0x29
        /*00aa*/ 	.short	(.L_887 - .L_886)


	//   ....[0]....
.L_886:
        /*00ac*/ 	.word	0xffffffff


	//   ....[1]....
        /*00b0*/ 	.word	0xffffffff


	//   ....[2]....
        /*00b4*/ 	.word	0xffffffff


	//   ....[3]....
        /*00b8*/ 	.word	0xffffffff


	//   ....[4]....
        /*00bc*/ 	.word	0xffffffff


	//   ....[5]....
        /*00c0*/ 	.word	0xffffffff


	//   ....[6]....
        /*00c4*/ 	.word	0xffffffff


	//   ....[7]....
        /*00c8*/ 	.word	0xffffffff


	//   ....[8]....
        /*00cc*/ 	.word	0xffffffff


	//----- nvinfo : EIATTR_COOP_GROUP_INSTR_OFFSETS
	.align		4
.L_887:
        /*00d0*/ 	.byte	0x04, 0x28
        /*00d2*/ 	.short	(.L_889 - .L_888)


	//   ....[0]....
.L_888:
        /*00d4*/ 	.word	0x00000850


	//   ....[1]....
        /*00d8*/ 	.word	0x00000880


	//   ....[2]....
        /*00dc*/ 	.word	0x00000890


	//   ....[3]....
        /*00e0*/ 	.word	0x00003b70


	//   ....[4]....
        /*00e4*/ 	.word	0x00003bc0


	//   ....[5]....
        /*00e8*/ 	.word	0x00003c20


	//   ....[6]....
        /*00ec*/ 	.word	0x00003c80


	//   ....[7]....
        /*00f0*/ 	.word	0x00003d10


	//   ....[8]....
        /*00f4*/ 	.word	0x00003d70


	//----- nvinfo : EIATTR_VRC_CTA_INIT_COUNT
	.align		4
.L_889:
        /*00f8*/ 	.byte	0x02, 0x4a
	.zero		1
	.zero		1


	//----- nvinfo : EIATTR_EXIT_INSTR_OFFSETS
	.align		4
        /*00fc*/ 	.byte	0x04, 0x1c
        /*00fe*/ 	.short	(.L_891 - .L_890)


	//   ....[0]....
.L_890:
        /*0100*/ 	.word	0x00000040


	//   ....[1]....
        /*0104*/ 	.word	0x00000190


	//   ....[2]....
        /*0108*/ 	.word	0x00003dc0


	//----- nvinfo : EIATTR_CRS_STACK_SIZE
	.align		4
.L_891:
        /*010c*/ 	.byte	0x04, 0x1e
        /*010e*/ 	.short	(.L_893 - .L_892)
.L_892:
        /*0110*/ 	.word	0x00000000


	//----- nvinfo : EIATTR_CBANK_PARAM_SIZE
	.align		4
.L_893:
        /*0114*/ 	.byte	0x03, 0x19
        /*0116*/ 	.short	0x0040


	//----- nvinfo : EIATTR_PARAM_CBANK
	.align		4
        /*0118*/ 	.byte	0x04, 0x0a
        /*011a*/ 	.short	(.L_895 - .L_894)
	.align		4
.L_894:
        /*011c*/ 	.word	index@(.nv.constant0._Z16sw_kernel_affineILi32ELi544EEvPKhiPiS1_S2_iS2_ii)
        /*0120*/ 	.short	0x0380
        /*0122*/ 	.short	0x0040


	//----- nvinfo : EIATTR_SW_WAR
	.align		4
.L_895:
        /*0124*/ 	.byte	0x04, 0x36
        /*0126*/ 	.short	(.L_897 - .L_896)
.L_896:
        /*0128*/ 	.word	0x00000008
.L_897:


//--------------------- .nv.info._Z16sw_kernel_affineILi32ELi512EEvPKhiPiS1_S2_iS2_ii --------------------------
	.section	.nv.info._Z16sw_kernel_affineILi32ELi512EEvPKhiPiS1_S2_iS2_ii,"",@"SHT_CUDA_INFO"
	.sectionflags	@""
	.align	4


	//----- nvinfo : EIATTR_CUDA_API_VERSION
	.align		4
        /*0000*/ 	.byte	0x04, 0x37
        /*0002*/ 	.short	(.L_899 - .L_898)
.L_898:
        /*0004*/ 	.word	0x00000082


	//----- nvinfo : EIATTR_KPARAM_INFO
	.align		4
.L_899:
        /*0008*/ 	.byte	0x04, 0x17
        /*000a*/ 	.short	(.L_901 - .L_900)
.L_900:
        /*000c*/ 	.word	0x00000000
        /*0010*/ 	.short	0x0008
        /*0012*/ 	.short	0x003c
        /*0014*/ 	.byte	0x00, 0xf0, 0x11, 0x00


	//----- nvinfo : EIATTR_KPARAM_INFO
	.align		4
.L_901:
        /*0018*/ 	.byte	0x04, 0x17
        /*001a*/ 	.short	(.L_903 - .L_902)
.L_902:
        /*001c*/ 	.word	0x00000000
        /*0020*/ 	.short	0x0007
        /*0022*/ 	.short	0x0038
        /*0024*/ 	.byte	0x00, 0xf0, 0x11, 0x00


	//----- nvinfo : EIATTR_KPARAM_INFO
	.align		4
.L_903:
        /*0028*/ 	.byte	0x04, 0x17
        /*002a*/ 	.short	(.L_905 - .L_904)
.L_904:
        /*002c*/ 	.word	0x00000000
        /*0030*/ 	.short	0x0006
        /*0032*/ 	.short	0x0030
        /*0034*/ 	.byte	0x00, 0xf5, 0x21, 0x00


	//----- nvinfo : EIATTR_KPARAM_INFO
	.align		4
.L_905:
        /*0038*/ 	.byte	0x04, 0x17
        /*003a*/ 	.short	(.L_907 - .L_906)
.L_906:
        /*003c*/ 	.word	0x00000000
        /*0040*/ 	.short	0x0005
        /*0042*/ 	.short	0x0028
        /*0044*/ 	.byte	0x00, 0xf0, 0x11, 0x00


	//----- nvinfo : EIATTR_KPARAM_INFO
	.align		4
.L_907:
        /*0048*/ 	.byte	0x04, 0x17
        /*004a*/ 	.short	(.L_909 - .L_908)
.L_908:
        /*004c*/ 	.word	0x00000000
        /*0050*/ 	.short	0x0004
        /*0052*/ 	.short	0x0020
        /*0054*/ 	.byte	0x00, 0xf5, 0x21, 0x00


	//----- nvinfo : EIATTR_KPARAM_INFO
	.align		4
.L_909:
        /*0058*/ 	.byte	0x04, 0x17
        /*005a*/ 	.short	(.L_911 - .L_910)
.L_910:
        /*005c*/ 	.word	0x00000000
        /*0060*/ 	.short	0x0003
        /*0062*/ 	.short	0x0018
        /*0064*/ 	.byte	0x00, 0xf5, 0x21, 0x00


	//----- nvinfo : EIATTR_KPARAM_INFO
	.align		4
.L_911:
        /*0068*/ 	.byte	0x04, 0x17
        /*006a*/ 	.short	(.L_913 - .L_912)
.L_912:
        /*006c*/ 	.word	0x00000000
        /*0070*/ 	.short	0x0002
        /*0072*/ 	.short	0x0010
        /*0074*/ 	.byte	0x00, 0xf5, 0x21, 0x00


	//----- nvinfo : EIATTR_KPARAM_INFO
	.align		4
.L_913:
        /*0078*/ 	.byte	0x04, 0x17
        /*007a*/ 	.short	(.L_915 - .L_914)
.L_914:
        /*007c*/ 	.word	0x00000000
        /*0080*/ 	.short	0x0001
        /*0082*/ 	.short	0x0008
        /*0084*/ 	.byte	0x00, 0xf0, 0x11, 0x00


	//----- nvinfo : EIATTR_KPARAM_INFO
	.align		4
.L_915:
        /*0088*/ 	.byte	0x04, 0x17
        /*008a*/ 	.short	(.L_917 - .L_916)
.L_916:
        /*008c*/ 	.word	0x00000000
        /*0090*/ 	.short	0x0000
        /*0092*/ 	.short	0x0000
        /*0094*/ 	.byte	0x00, 0xf5, 0x21, 0x00


	//----- nvinfo : EIATTR_SPARSE_MMA_MASK
	.align		4
.L_917:
        /*0098*/ 	.byte	0x03, 0x50
        /*009a*/ 	.short	0x0000


	//----- nvinfo : EIATTR_MAXREG_COUNT
	.align		4
        /*009c*/ 	.byte	0x03, 0x1b
        /*009e*/ 	.short	0x00ff


	//----- nvinfo : EIATTR_NUM_BARRIERS
	.align		4
        /*00a0*/ 	.byte	0x02, 0x4c
        /*00a2*/ 	.byte	0x01
	.zero		1


	//----- nvinfo : EIATTR_MERCURY_ISA_VERSION
	.align		4
        /*00a4*/ 	.byte	0x03, 0x5f
        /*00a6*/ 	.short	0x0101


	//----- nvinfo : EIATTR_COOP_GROUP_MASK_REGIDS
	.align		4
        /*00a8*/ 	.byte	0x04, 0x29
        /*00aa*/ 	.short	(.L_919 - .L_918)


	//   ....[0]....
.L_918:
        /*00ac*/ 	.word	0xffffffff


	//   ....[1]....
        /*00b0*/ 	.word	0xffffffff


	//   ....[2]....
        /*00b4*/ 	.word	0xffffffff


	//   ....[3]....
        /*00b8*/ 	.word	0xffffffff


	//   ....[4]....
        /*00bc*/ 	.word	0xffffffff


	//   ....[5]....
        /*00c0*/ 	.word	0xffffffff


	//   ....[6]....
        /*00c4*/ 	.word	0xffffffff


	//   ....[7]....
        /*00c8*/ 	.word	0xffffffff


	//   ....[8]....
        /*00cc*/ 	.word	0xffffffff


	//----- nvinfo : EIATTR_COOP_GROUP_INSTR_OFFSETS
	.align		4
.L_919:
        /*00d0*/ 	.byte	0x04, 0x28
        /*00d2*/ 	.short	(.L_921 - .L_920)


	//   ....[0]....
.L_920:
        /*00d4*/ 	.word	0x00000830


	//   ....[1]....
        /*00d8*/ 	.word	0x00000860


	//   ....[2]....
        /*00dc*/ 	.word	0x00000880


	//   ....[3]....
        /*00e0*/ 	.word	0x00003740


	//   ....[4]....
        /*00e4*/ 	.word	0x00003790


	//   ....[5]....
        /*00e8*/ 	.word	0x000037f0


	//   ....[6]....
        /*00ec*/ 	.word	0x00003850


	//   ....[7]....
        /*00f0*/ 	.word	0x000038e0


	//   ....[8]....
        /*00f4*/ 	.word	0x00003940


	//----- nvinfo : EIATTR_VRC_CTA_INIT_COUNT
	.align		4
.L_921:
        /*00f8*/ 	.byte	0x02, 0x4a
	.zero		1
	.zero		1


	//----- nvinfo : EIATTR_EXIT_INSTR_OFFSETS
	.align		4
        /*00fc*/ 	.byte	0x04, 0x1c
        /*00fe*/ 	.short	(.L_923 - .L_922)


	//   ....[0]....
.L_922:
        /*0100*/ 	.word	0x00000040


	//   ....[1]....
        /*0104*/ 	.word	0x00000190


	//   ....[2]....
        /*0108*/ 	.word	0x00003990


	//----- nvinfo : EIATTR_CRS_STACK_SIZE
	.align		4
.L_923:
        /*010c*/ 	.byte	0x04, 0x1e
        /*010e*/ 	.short	(.L_925 - .L_924)
.L_924:
        /*0110*/ 	.word	0x00000000


	//----- nvinfo : EIATTR_CBANK_PARAM_SIZE
	.align		4
.L_925:
        /*0114*/ 	.byte	0x03, 0x19
        /*0116*/ 	.short	0x0040


	//----- nvinfo : EIATTR_PARAM_CBANK
	.align		4
        /*0118*/ 	.byte	0x04, 0x0a
        /*011a*/ 	.short	(.L_927 - .L_926)
	.align		4
.L_926:
        /*011c*/ 	.word	index@(.nv.constant0._Z16sw_kernel_affineILi32ELi512EEvPKhiPiS1_S2_iS2_ii)
        /*0120*/ 	.short	0x0380
        /*0122*/ 	.short	0x0040


	//----- nvinfo : EIATTR_SW_WAR
	.align		4
.L_927:
        /*0124*/ 	.byte	0x04, 0x36
        /*0126*/ 	.short	(.L_929 - .L_928)
.L_928:
        /*0128*/ 	.word	0x00000008
.L_929:


//--------------------- .nv.info._Z16sw_kernel_affineILi32ELi480EEvPKhiPiS1_S2_iS2_ii --------------------------
	.section	.nv.info._Z16sw_kernel_affineILi32ELi480EEvPKhiPiS1_S2_iS2_ii,"",@"SHT_CUDA_INFO"
	.sectionflags	@""
	.align	4


	//----- nvinfo : EIATTR_CUDA_API_VERSION
	.align		4
        /*0000*/ 	.byte	0x04, 0x37
        /*0002*/ 	.short	(.L_931 - .L_930)
.L_930:
        /*0004*/ 	.word	0x00000082


	//----- nvinfo : EIATTR_KPARAM_INFO
	.align		4
.L_931:
        /*0008*/ 	.byte	0x04, 0x17
        /*000a*/ 	.short	(.L_933 - .L_932)
.L_932:
        /*000c*/ 	.word	0x00000000
        /*0010*/ 	.short	0x0008
        /*0012*/ 	.short	0x003c
        /*0014*/ 	.byte	0x00, 0xf0, 0x11, 0x00


	//----- nvinfo : EIATTR_KPARAM_INFO
	.align		4
.L_933:
        /*0018*/ 	.byte	0x04, 0x17
        /*001a*/ 	.short	(.L_935 - .L_934)
.L_934:
        /*001c*/ 	.word	0x00000000
        /*0020*/ 	.short	0x0007
        /*0022*/ 	.short	0x0038
        /*0024*/ 	.byte	0x00, 0xf0, 0x11, 0x00


	//----- nvinfo : EIATTR_KPARAM_INFO
	.align		4
.L_935:
        /*0028*/ 	.byte	0x04, 0x17
        /*002a*/ 	.short	(.L_937 - .L_936)
.L_936:
        /*002c*/ 	.word	0x00000000
        /*0030*/ 	.short	0x0006
        /*0032*/ 	.short	0x0030
        /*0034*/ 	.byte	0x00, 0xf5, 0x21, 0x00


	//----- nvinfo : EIATTR_KPARAM_INFO
	.align		4
.L_937:
        /*0038*/ 	.byte	0x04, 0x17
        /*003a*/ 	.short	(.L_939 - .L_938)
.L_938:
        /*003c*/ 	.word	0x00000000
        /*0040*/ 	.short	0x0005
        /*0042*/ 	.short	0x0028
        /*0044*/ 	.byte	0x00, 0xf0, 0x11, 0x00


	//----- nvinfo : EIATTR_KPARAM_INFO
	.align		4
.L_939:
        /*0048*/ 	.byte	0x04, 0x17
        /*004a*/ 	.short	(.L_941 - .L_940)
.L_940:
        /*004c*/ 	.word	0x00000000
        /*0050*/ 	.short	0x0004
        /*0052*/ 	.short	0x0020
        /*0054*/ 	.byte	0x00, 0xf5, 0x21, 0x00


	//----- nvinfo : EIATTR_KPARAM_INFO
	.align		4
.L_941:
        /*0058*/ 	.byte	0x04, 0x17
        /*005a*/ 	.short	(.L_943 - .L_942)
.L_942:
        /*005c*/ 	.word	0x00000000
        /*0060*/ 	.short	0x0003
        /*0062*/ 	.short	0x0018
        /*0064*/ 	.byte	0x00, 0xf5, 0x21, 0x00


	//----- nvinfo : EIATTR_KPARAM_INFO
	.align		4
.L_943:
        /*0068*/ 	.byte	0x04, 0x17
        /*006a*/ 	.short	(.L_945 - .L_944)
.L_944:
        /*006c*/ 	.word	0x00000000
        /*0070*/ 	.short	0x0002
        /*0072*/ 	.short	0x0010
        /*0074*/ 	.byte	0x00, 0xf5, 0x21, 0x00


	//----- nvinfo : EIATTR_KPARAM_INFO
	.align		4
.L_945:
        /*0078*/ 	.byte	0x04, 0x17
        /*007a*/ 	.short	(.L_947 - .L_946)
.L_946:
        /*007c*/ 	.word	0x00000000
        /*0080*/ 	.short	0x0001
        /*0082*/ 	.short	0x0008
        /*0084*/ 	.byte	0x00, 0xf0, 0x11, 0x00


	//----- nvinfo : EIATTR_KPARAM_INFO
	.align		4
.L_947:
        /*0088*/ 	.byte	0x04, 0x17
        /*008a*/ 	.short	(.L_949 - .L_948)
.L_948:
        /*008c*/ 	.word	0x00000000
        /*0090*/ 	.short	0x0000
        /*0092*/ 	.short	0x0000
        /*0094*/ 	.byte	0x00, 0xf5, 0x21, 0x00


	//----- nvinfo : EIATTR_SPARSE_MMA_MASK
	.align		4
.L_949:
        /*0098*/ 	.byte	0x03, 0x50
        /*009a*/ 	.short	0x0000


	//----- nvinfo : EIATTR_MAXREG_COUNT
	.align		4
        /*009c*/ 	.byte	0x03, 0x1b
        /*009e*/ 	.short	0x00ff


	//----- nvinfo : EIATTR_NUM_BARRIERS
	.align		4
        /*00a0*/ 	.byte	0x02, 0x4c
        /*00a2*/ 	.byte	0x01
	.zero		1


	//----- nvinfo : EIATTR_MERCURY_ISA_VERSION
	.align		4
        /*00a4*/ 	.byte	0x03, 0x5f
        /*00a6*/ 	.short	0x0101


	//----- nvinfo : EIATTR_COOP_GROUP_MASK_REGIDS
	.align		4
        /*00a8*/ 	.byte	0x04, 0x29
        /*00aa*/ 	.short	(.L_951 - .L_950)


	//   ....[0]....
.L_950:
        /*00ac*/ 	.word	0xffffffff


	//   ....[1]....
        /*00b0*/ 	.word	0xffffffff


	//   ....[2]....
        /*00b4*/ 	.word	0xffffffff


	//   ....[3]....
        /*00b8*/ 	.word	0xffffffff


	//   ....[4]....
        /*00bc*/ 	.word	0xffffffff


	//   ....[5]....
        /*00c0*/ 	.word	0xffffffff


	//   ....[6]....
        /*00c4*/ 	.word	0xffffffff


	//   ....[7]....
        /*00c8*/ 	.word	0xffffffff


	//   ....[8]....
        /*00cc*/ 	.word	0xffffffff


	//----- nvinfo : EIATTR_COOP_GROUP_INSTR_OFFSETS
	.align		4
.L_951:
        /*00d0*/ 	.byte	0x04, 0x28
        /*00d2*/ 	.short	(.L_953 - .L_952)


	//   ....[0]....
.L_952:
        /*00d4*/ 	.word	0x00000850


	//   ....[1]....
        /*00d8*/ 	.word	0x00000880


	//   ....[2]....
        /*00dc*/ 	.word	0x000008a0


	//   ....[3]....
        /*00e0*/ 	.word	0x00002ec0


	//   ....[4]....
        /*00e4*/ 	.word	0x00002f10


	//   ....[5]....
        /*00e8*/ 	.word	0x00002f70


	//   ....[6]....
        /*00ec*/ 	.word	0x00002fd0


	//   ....[7]....
        /*00f0*/ 	.word	0x00003060


	//   ....[8]....
        /*00f4*/ 	.word	0x000030c0


	//----- nvinfo : EIATTR_VRC_CTA_INIT_COUNT
	.align		4
.L_953:
        /*00f8*/ 	.byte	0x02, 0x4a
	.zero		1
	.zero		1


	//----- nvinfo : EIATTR_EXIT_INSTR_OFFSETS
	.align		4
        /*00fc*/ 	.byte	0x04, 0x1c
        /*00fe*/ 	.short	(.L_955 - .L_954)


	//   ....[0]....
.L_954:
        /*0100*/ 	.word	0x00000040


	//   ....[1]....
        /*0104*/ 	.word	0x00000190


	//   ....[2]....
        /*0108*/ 	.word	0x00003110


	//----- nvinfo : EIATTR_CRS_STACK_SIZE
	.align		4
.L_955:
        /*010c*/ 	.byte	0x04, 0x1e
        /*010e*/ 	.short	(.L_957 - .L_956)
.L_956:
        /*0110*/ 	.word	0x00000000


	//----- nvinfo : EIATTR_CBANK_PARAM_SIZE
	.align		4
.L_957:
        /*0114*/ 	.byte	0x03, 0x19
        /*0116*/ 	.short	0x0040


	//----- nvinfo : EIATTR_PARAM_CBANK
	.align		4
        /*0118*/ 	.byte	0x04, 0x0a
        /*011a*/ 	.short	(.L_959 - .L_958)
	.align		4
.L_958:
        /*011c*/ 	.word	index@(.nv.constant0._Z16sw_kernel_affineILi32ELi480EEvPKhiPiS1_S2_iS2_ii)
        /*0120*/ 	.short	0x0380
        /*0122*/ 	.short	0x0040


	//----- nvinfo : EIATTR_SW_WAR
	.align		4
.L_959:
        /*0124*/ 	.byte	0x04, 0x36
        /*0126*/ 	.short	(.L_961 - .L_960)
.L_960:
        /*0128*/ 	.word	0x00000008
.L_961:


//--------------------- .nv.info._Z16sw_kernel_affineILi32ELi448EEvPKhiPiS1_S2_iS2_ii --------------------------
	.section	.nv.info._Z16sw_kernel_affineILi32ELi448EEvPKhiPiS1_S2_iS2_ii,"",@"SHT_CUDA_INFO"
	.sectionflags	@""
	.align	4


	//----- nvinfo : EIATTR_CUDA_API_VERSION
	.align		4
        /*0000*/ 	.byte	0x04, 0x37
        /*0002*/ 	.short	(.L_963 - .L_962)
.L_962:
        /*0004*/ 	.word	0x00000082


	//----- nvinfo : EIATTR_KPARAM_INFO
	.align		4
.L_963:
        /*0008*/ 	.byte	0x04, 0x17
        /*000a*/ 	.short	(.L_965 - .L_964)
.L_964:
        /*000c*/ 	.word	0x00000000
        /*0010*/ 	.short	0x0008
        /*0012*/ 	.short	0x003c
        /*0014*/ 	.byte	0x00, 0xf0, 0x11, 0x00


	//----- nvinfo : EIATTR_KPARAM_INFO
	.align		4
.L_965:
        /*0018*/ 	.byte	0x04, 0x17
        /*001a*/ 	.short	(.L_967 - .L_966)
.L_966:
        /*001c*/ 	.word	0x00000000
        /*0020*/ 	.short	0x0007
        /*0022*/ 	.short	0x0038
        /*0024*/ 	.byte	0x00, 0xf0, 0x11, 0x00


	//----- nvinfo : EIATTR_KPARAM_INFO
	.align		4
.L_967:
        /*0028*/ 	.byte	0x04, 0x17
        /*002a*/ 	.short	(.L_969 - .L_968)
.L_968:
        /*002c*/ 	.word	0x00000000
        /*0030*/ 	.short	0x0006
        /*0032*/ 	.short	0x0030
        /*0034*/ 	.byte	0x00, 0xf5, 0x21, 0x00


	//----- nvinfo : EIATTR_KPARAM_INFO
	.align		4
.L_969:
        /*0038*/ 	.byte	0x04, 0x17
        /*003a*/ 	.short	(.L_971 - .L_970)
.L_970:
        /*003c*/ 	.word	0x00000000
        /*0040*/ 	.short	0x0005
        /*0042*/ 	.short	0x0028
        /*0044*/ 	.byte	0x00, 0xf0, 0x11, 0x00


	//----- nvinfo : EIATTR_KPARAM_INFO
	.align		4
.L_971:
        /*0048*/ 	.byte	0x04, 0x17
        /*004a*/ 	.short	(.L_973 - .L_972)
.L_972:
        /*004c*/ 	.word	0x00000000
        /*0050*/ 	.short	0x0004
        /*0052*/ 	.short	0x0020
        /*0054*/ 	.byte	0x00, 0xf5, 0x21, 0x00


	//----- nvinfo : EIATTR_KPARAM_INFO
	.align		4
.L_973:
        /*0058*/ 	.byte	0x04, 0x17
        /*005a*/ 	.short	(.L_975 - .L_974)
.L_974:
        /*005c*/ 	.word	0x00000000
        /*0060*/ 	.short	0x0003
        /*0062*/ 	.short	0x0018
        /*0064*/ 	.byte	0x00, 0xf5, 0x21, 0x00


	//----- nvinfo : EIATTR_KPARAM_INFO
	.align		4
.L_975:
        /*0068*/ 	.byte	0x04, 0x17
        /*006a*/ 	.short	(.L_977 - .L_976)
.L_976:
        /*006c*/ 	.word	0x00000000
        /*0070*/ 	.short	0x0002
        /*0072*/ 	.short	0x0010
        /*0074*/ 	.byte	0x00, 0xf5, 0x21, 0x00


	//----- nvinfo : EIATTR_KPARAM_INFO
	.align		4
.L_977:
        /*0078*/ 	.byte	0x04, 0x17
        /*007a*/ 	.short	(.L_979 - .L_978)
.L_978:
        /*007c*/ 	.word	0x00000000
        /*0080*/ 	.short	0x0001
        /*0082*/ 	.short	0x0008
        /*0084*/ 	.byte	0x00, 0xf0, 0x11, 0x00


	//----- nvinfo : EIATTR_KPARAM_INFO
	.align		4
.L_979:
        /*0088*/ 	.byte	0x04, 0x17
        /*008a*/ 	.short	(.L_981 - .L_980)
.L_980:
        /*008c*/ 	.word	0x00000000
        /*0090*/ 	.short	0x0000
        /*0092*/ 	.short	0x0000
        /*0094*/ 	.byte	0x00, 0xf5, 0x21, 0x00


	//----- nvinfo : EIATTR_SPARSE_MMA_MASK
	.align		4
.L_981:
        /*0098*/ 	.byte	0x03, 0x50
        /*009a*/ 	.short	0x0000


	//----- nvinfo : EIATTR_MAXREG_COUNT
	.align		4
        /*009c*/ 	.byte	0x03, 0x1b
        /*009e*/ 	.short	0x00ff


	//----- nvinfo : EIATTR_NUM_BARRIERS
	.align		4
        /*00a0*/ 	.byte	0x02, 0x4c
        /*00a2*/ 	.byte	0x01
	.zero		1


	//----- nvinfo : EIATTR_MERCURY_ISA_VERSION
	.align		4
        /*00a4*/ 	.byte	0x03, 0x5f
        /*00a6*/ 	.short	0x0101


	//----- nvinfo : EIATTR_COOP_GROUP_MASK_REGIDS
	.align		4
        /*00a8*/ 	.byte	0x04, 0x29
        /*00aa*/ 	.short	(.L_983 - .L_982)


	//   ....[0]....
.L_982:
        /*00ac*/ 	.word	0xffffffff


	//   ....[1]....
        /*00b0*/ 	.word	0xffffffff


	//   ....[2]....
        /*00b4*/ 	.word	0xffffffff


	//   ....[3]....
        /*00b8*/ 	.word	0xffffffff


	//   ....[4]....
        /*00bc*/ 	.word	0xffffffff


	//   ....[5]....
        /*00c0*/ 	.word	0xffffffff


	//   ....[6]....
        /*00c4*/ 	.word	0xffffffff


	//   ....[7]....
        /*00c8*/ 	.word	0xffffffff


	//   ....[8]....
        /*00cc*/ 	.word	0xffffffff


	//----- nvinfo : EIATTR_COOP_GROUP_INSTR_OFFSETS
	.align		4
.L_983:
        /*00d0*/ 	.byte	0x04, 0x28
        /*00d2*/ 	.short	(.L_985 - .L_984)


	//   ....[0]....
.L_984:
        /*00d4*/ 	.word	0x00000810


	//   ....[1]....
        /*00d8*/ 	.word	0x00000840


	//   ....[2]....
        /*00dc*/ 	.word	0x00000850


	//   ....[3]....
        /*00e0*/ 	.word	0x00003140


	//   ....[4]....
        /*00e4*/ 	.word	0x00003190


	//   ....[5]....
        /*00e8*/ 	.word	0x000031f0


	//   ....[6]....
        /*00ec*/ 	.word	0x00003250


	//   ....[7]....
        /*00f0*/ 	.word	0x000032e0


	//   ....[8]....
        /*00f4*/ 	.word	0x00003340


	//----- nvinfo : EIATTR_VRC_CTA_INIT_COUNT
	.align		4
.L_985:
        /*00f8*/ 	.byte	0x02, 0x4a
	.zero		1
	.zero		1


	//----- nvinfo : EIATTR_EXIT_INSTR_OFFSETS
	.align		4
        /*00fc*/ 	.byte	0x04, 0x1c
        /*00fe*/ 	.short	(.L_987 - .L_986)


	//   ....[0]....
.L_986:
        /*0100*/ 	.word	0x00000040


	//   ....[1]....
        /*0104*/ 	.word	0x00000190


	//   ....[2]....
        /*0108*/ 	.word	0x00003390


	//----- nvinfo : EIATTR_CRS_STACK_SIZE
	.align		4
.L_987:
        /*010c*/ 	.byte	0x04, 0x1e
        /*010e*/ 	.short	(.L_989 - .L_988)
.L_988:
        /*0110*/ 	.word	0x00000000


	//----- nvinfo : EIATTR_CBANK_PARAM_SIZE
	.align		4
.L_989:
        /*0114*/ 	.byte	0x03, 0x19
        /*0116*/ 	.short	0x0040


	//----- nvinfo : EIATTR_PARAM_CBANK
	.align		4
        /*0118*/ 	.byte	0x04, 0x0a
        /*011a*/ 	.short	(.L_991 - .L_990)
	.align		4
.L_990:
        /*011c*/ 	.word	index@(.nv.constant0._Z16sw_kernel_affineILi32ELi448EEvPKhiPiS1_S2_iS2_ii)
        /*0120*/ 	.short	0x0380
        /*0122*/ 	.short	0x0040


	//----- nvinfo : EIATTR_SW_WAR
	.align		4
.L_991:
        /*0124*/ 	.byte	0x04, 0x36
        /*0126*/ 	.short	(.L_993 - .L_992)
.L_992:
        /*0128*/ 	.word	0x00000008
.L_993:


//--------------------- .nv.info._Z16sw_kernel_affineILi32ELi416EEvPKhiPiS1_S2_iS2_ii --------------------------
	.section	.nv.info._Z16sw_kernel_affineILi32ELi416EEvPKhiPiS1_S2_iS2_ii,"",@"SHT_CUDA_INFO"
	.sectionflags	@""
	.align	4


	//----- nvinfo : EIATTR_CUDA_API_VERSION
	.align		4
        /*0000*/ 	.byte	0x04, 0x37
        /*0002*/ 	.short	(.L_995 - .L_994)
.L_994:
        /*0004*/ 	.word	0x00000082


	//----- nvinfo : EIATTR_KPARAM_INFO
	.align		4
.L_995:
        /*0008*/ 	.byte	0x04, 0x17
        /*000a*/ 	.short	(.L_997 - .L_996)
.L_996:
        /*000c*/ 	.word	0x00000000
        /*0010*/ 	.short	0x0008
        /*0012*/ 	.short	0x003c
        /*0014*/ 	.byte	0x00, 0xf0, 0x11, 0x00


	//----- nvinfo : EIATTR_KPARAM_INFO
	.align		4
.L_997:
        /*0018*/ 	.byte	0x04, 0x17
        /*001a*/ 	.short	(.L_999 - .L_998)
.L_998:
        /*001c*/ 	.word	0x00000000
        /*0020*/ 	.short	0x0007
        /*0022*/ 	.short	0x0038
        /*0024*/ 	.byte	0x00, 0xf0, 0x11, 0x00


	//----- nvinfo : EIATTR_KPARAM_INFO
	.align		4
.L_999:
        /*0028*/ 	.byte	0x04, 0x17
        /*002a*/ 	.short	(.L_1001 - .L_1000)
.L_1000:
        /*002c*/ 	.word	0x00000000
        /*0030*/ 	.short	0x0006
        /*0032*/ 	.short	0x0030
        /*0034*/ 	.byte	0x00, 0xf5, 0x21, 0x00


	//----- nvinfo : EIATTR_KPARAM_INFO
	.align		4
.L_1001:
        /*0038*/ 	.byte	0x04, 0x17
        /*003a*/ 	.short	(.L_1003 - .L_1002)
.L_1002:
        /*003c*/ 	.word	0x00000000
        /*0040*/ 	.short	0x0005
        /*0042*/ 	.short	0x0028
        /*0044*/ 	.byte	0x00, 0xf0, 0x11, 0x00


	//----- nvinfo : EIATTR_KPARAM_INFO
	.align		4
.L_1003:
        /*0048*/ 	.byte	0x04, 0x17
        /*004a*/ 	.short	(.L_1005 - .L_1004)
.L_1004:
        /*004c*/ 	.word	0x00000000
        /*0050*/ 	.short	0x0004
        /*0052*/ 	.short	0x0020
        /*0054*/ 	.byte	0x00, 0xf5, 0x21, 0x00


	//----- nvinfo : EIATTR_KPARAM_INFO
	.align		4
.L_1005:
        /*0058*/ 	.byte	0x04, 0x17
        /*005a*/ 	.short	(.L_1007 - .L_1006)
.L_1006:
        /*005c*/ 	.word	0x00000000
        /*0060*/ 	.short	0x0003
        /*0062*/ 	.short	0x0018
        /*0064*/ 	.byte	0x00, 0xf5, 0x21, 0x00


	//----- nvinfo : EIATTR_KPARAM_INFO
	.align		4
.L_1007:
        /*0068*/ 	.byte	0x04, 0x17
        /*006a*/ 	.short	(.L_1009 - .L_1008)
.L_1008:
        /*006c*/ 	.word	0x00000000
        /*0070*/ 	.short	0x0002
        /*0072*/ 	.short	0x0010
        /*0074*/ 	.byte	0x00, 0xf5, 0x21, 0x00


	//----- nvinfo : EIATTR_KPARAM_INFO
	.align		4
.L_1009:
        /*0078*/ 	.byte	0x04, 0x17
        /*007a*/ 	.short	(.L_1011 - .L_1010)
.L_1010:
        /*007c*/ 	.word	0x00000000
        /*0080*/ 	.short	0x0001
        /*0082*/ 	.short	0x0008
        /*0084*/ 	.byte	0x00, 0xf0, 0x11, 0x00


	//----- nvinfo : EIATTR_KPARAM_INFO
	.align		4
.L_1011:
        /*0088*/ 	.byte	0x04, 0x17
        /*008a*/ 	.short	(.L_1013 - .L_1012)
.L_1012:
        /*008c*/ 	.word	0x00000000
        /*0090*/ 	.short	0x0000
        /*0092*/ 	.short	0x0000
        /*0094*/ 	.byte	0x00, 0xf5, 0x21, 0x00


	//----- nvinfo : EIATTR_SPARSE_MMA_MASK
	.align		4
.L_1013:
        /*0098*/ 	.byte	0x03, 0x50
        /*009a*/ 	.short	0x0000


	//----- nvinfo : EIATTR_MAXREG_COUNT
	.align		4
        /*009c*/ 	.byte	0x03, 0x1b
        /*009e*/ 	.short	0x00ff


	//----- nvinfo : EIATTR_NUM_BARRIERS
	.align		4
        /*00a0*/ 	.byte	0x02, 0x4c
        /*00a2*/ 	.byte	0x01
	.zero		1


	//----- nvinfo : EIATTR_MERCURY_ISA_VERSION
	.align		4
        /*00a4*/ 	.byte	0x03, 0x5f
        /*00a6*/ 	.short	0x0101


	//----- nvinfo : EIATTR_COOP_GROUP_MASK_REGIDS
	.align		4
        /*00a8*/ 	.byte	0x04, 0x29
        /*00aa*/ 	.short	(.L_1015 - .L_1014)


	//   ....[0]....
.L_1014:
        /*00ac*/ 	.word	0xffffffff


	//   ....[1]....
        /*00b0*/ 	.word	0xffffffff


	//   ....[2]....
        /*00b4*/ 	.word	0xffffffff


	//   ....[3]....
        /*00b8*/ 	.word	0xffffffff


	//   ....[4]....
        /*00bc*/ 	.word	0xffffffff


	//   ....[5]....
        /*00c0*/ 	.word	0xffffffff


	//   ....[6]....
        /*00c4*/ 	.word	0xffffffff


	//   ....[7]....
        /*00c8*/ 	.word	0xffffffff


	//   ....[8]....
        /*00cc*/ 	.word	0xffffffff


	//----- nvinfo : EIATTR_COOP_GROUP_INSTR_OFFSETS
	.align		4
.L_1015:
        /*00d0*/ 	.byte	0x04, 0x28
        /*00d2*/ 	.short	(.L_1017 - .L_1016)


	//   ....[0]....
.L_1016:
        /*00d4*/ 	.word	0x000007f0


	//   ....[1]....
        /*00d8*/ 	.word	0x00000820


	//   ....[2]....
        /*00dc*/ 	.word	0x00000830


	//   ....[3]....
        /*00e0*/ 	.word	0x00002d90


	//   ....[4]....
        /*00e4*/ 	.word	0x00002de0


	//   ....[5]....
        /*00e8*/ 	.word	0x00002e40


	//   ....[6]....
        /*00ec*/ 	.word	0x00002ea0


	//   ....[7]....
        /*00f0*/ 	.word	0x00002f30


	//   ....[8]....
        /*00f4*/ 	.word	0x00002f90


	//----- nvinfo : EIATTR_VRC_CTA_INIT_COUNT
	.align		4
.L_1017:
        /*00f8*/ 	.byte	0x02, 0x4a
	.zero		1
	.zero		1


	//----- nvinfo : EIATTR_EXIT_INSTR_OFFSETS
	.align		4
        /*00fc*/ 	.byte	0x04, 0x1c
        /*00fe*/ 	.short	(.L_1019 - .L_1018)


	//   ....[0]....
.L_1018:
        /*0100*/ 	.word	0x00000040


	//   ....[1]....
        /*0104*/ 	.word	0x00000190


	//   ....[2]....
        /*0108*/ 	.word	0x00002fe0


	//----- nvinfo : EIATTR_CRS_STACK_SIZE
	.align		4
.L_1019:
        /*010c*/ 	.byte	0x04, 0x1e
        /*010e*/ 	.short	(.L_1021 - .L_1020)
.L_1020:
        /*0110*/ 	.word	0x00000000


	//----- nvinfo : EIATTR_CBANK_PARAM_SIZE
	.align		4
.L_1021:
        /*0114*/ 	.byte	0x03, 0x19
        /*0116*/ 	.short	0x0040


	//----- nvinfo : EIATTR_PARAM_CBANK
	.align		4
        /*0118*/ 	.byte	0x04, 0x0a
        /*011a*/ 	.short	(.L_1023 - .L_1022)
	.align		4
.L_1022:
        /*011c*/ 	.word	index@(.nv.constant0._Z16sw_kernel_affineILi32ELi416EEvPKhiPiS1_S2_iS2_ii)
        /*0120*/ 	.short	0x0380
        /*0122*/ 	.short	0x0040


	//----- nvinfo : EIATTR_SW_WAR
	.align		4
.L_1023:
        /*0124*/ 	.byte	0x04, 0x36
        /*0126*/ 	.short	(.L_1025 - .L_1024)
.L_1024:
        /*0128*/ 	.word	0x00000008
.L_1025:


//--------------------- .nv.info._Z16sw_kernel_affineILi32ELi384EEvPKhiPiS1_S2_iS2_ii --------------------------
	.section	.nv.info._Z16sw_kernel_affineILi32ELi384EEvPKhiPiS1_S2_iS2_ii,"",@"SHT_CUDA_INFO"
	.sectionflags	@""
	.align	4


	//----- nvinfo : EIATTR_CUDA_API_VERSION
	.align		4
        /*0000*/ 	.byte	0x04, 0x37
        /*0002*/ 	.short	(.L_1027 - .L_1026)
.L_1026:
        /*0004*/ 	.word	0x00000082


	//----- nvinfo : EIATTR_KPARAM_INFO
	.align		4
.L_1027:
        /*0008*/ 	.byte	0x04, 0x17
        /*000a*/ 	.short	(.L_1029 - .L_1028)
.L_1028:
        /*000c*/ 	.word	0x00000000
        /*0010*/ 	.short	0x0008
        /*0012*/ 	.short	0x003c
        /*0014*/ 	.byte	0x00, 0xf0, 0x11, 0x00


	//----- nvinfo : EIATTR_KPARAM_INFO
	.align		4
.L_1029:
        /*0018*/ 	.byte	0x04, 0x17
        /*001a*/ 	.short	(.L_1031 - .L_1030)
.L_1030:
        /*001c*/ 	.word	0x00000000
        /*0020*/ 	.short	0x0007
        /*0022*/ 	.short	0x0038
        /*0024*/ 	.byte	0x00, 0xf0, 0x11, 0x00


	//----- nvinfo : EIATTR_KPARAM_INFO
	.align		4
.L_1031:
        /*0028*/ 	.byte	0x04, 0x17
        /*002a*/ 	.short	(.L_1033 - .L_1032)
.L_1032:
        /*002c*/ 	.word	0x00000000
        /*0030*/ 	.short	0x0006
        /*0032*/ 	.short	0x0030
        /*0034*/ 	.byte	0x00, 0xf5, 0x21, 0x00


	//----- nvinfo : EIATTR_KPARAM_INFO
	.align		4
.L_1033:
        /*0038*/ 	.byte	0x04, 0x17
        /*003a*/ 	.short	(.L_1035 - .L_1034)
.L_1034:
        /*003c*/ 	.word	0x00000000
        /*0040*/ 	.short	0x0005
        /*0042*/ 	.short	0x0028
        /*0044*/ 	.byte	0x00, 0xf0, 0x11, 0x00


	//----- nvinfo : EIATTR_KPARAM_INFO
	.align		4
.L_1035:
        /*0048*/ 	.byte	0x04, 0x17
        /*004a*/ 	.short	(.L_1037 - .L_1036)
.L_1036:
        /*004c*/ 	.word	0x00000000
        /*0050*/ 	.short	0x0004
        /*0052*/ 	.short	0x0020
        /*0054*/ 	.byte	0x00, 0xf5, 0x21, 0x00


	//----- nvinfo : EIATTR_KPARAM_INFO
	.align		4
.L_1037:
        /*0058*/ 	.byte	0x04, 0x17
        /*005a*/ 	.short	(.L_1039 - .L_1038)
.L_1038:
        /*005c*/ 	.word	0x00000000
        /*0060*/ 	.short	0x0003
        /*0062*/ 	.short	0x0018
        /*0064*/ 	.byte	0x00, 0xf5, 0x21, 0x00


	//----- nvinfo : EIATTR_KPARAM_INFO
	.align		4
.L_1039:
        /*0068*/ 	.byte	0x04, 0x17
        /*006a*/ 	.short	(.L_1041 - .L_1040)
.L_1040:
        /*006c*/ 	.word	0x00000000
        /*0070*/ 	.short	0x0002
        /*0072*/ 	.short	0x0010
        /*0074*/ 	.byte	0x00, 0xf5, 0x21, 0x00


	//----- nvinfo : EIATTR_KPARAM_INFO
	.align		4
.L_1041:
        /*0078*/ 	.byte	0x04, 0x17
        /*007a*/ 	.short	(.L_1043 - .L_1042)
.L_1042:
        /*007c*/ 	.word	0x00000000
        /*0080*/ 	.short	0x0001
        /*0082*/ 	.short	0x0008
        /*0084*/ 	.byte	0x00, 0xf0, 0x11, 0x00


	//----- nvinfo : EIATTR_KPARAM_INFO
	.align		4
.L_1043:
        /*0088*/ 	.byte	0x04, 0x17
        /*008a*/ 	.short	(.L_1045 - .L_1044)
.L_1044:
        /*008c*/ 	.word	0x00000000
        /*0090*/ 	.short	0x0000
        /*0092*/ 	.short	0x0000
        /*0094*/ 	.byte	0x00, 0xf5, 0x21, 0x00


	//----- nvinfo : EIATTR_SPARSE_MMA_MASK
	.align		4
.L_1045:
        /*0098*/ 	.byte	0x03, 0x50
        /*009a*/ 	.short	0x0000


	//----- nvinfo : EIATTR_MAXREG_COUNT
	.align		4
        /*009c*/ 	.byte	0x03, 0x1b
        /*009e*/ 	.short	0x00ff


	//----- nvinfo : EIATTR_NUM_BARRIERS
	.align		4
        /*00a0*/ 	.byte	0x02, 0x4c
        /*00a2*/ 	.byte	0x01
	.zero		1


	//----- nvinfo : EIATTR_MERCURY_ISA_VERSION
	.align		4
        /*00a4*/ 	.byte	0x03, 0x5f
        /*00a6*/ 	.short	0x0101


	//----- nvinfo : EIATTR_COOP_GROUP_MASK_REGIDS
	.align		4
        /*00a8*/ 	.byte	0x04, 0x29
        /*00aa*/ 	.short	(.L_1047 - .L_1046)


	//   ....[0]....
.L_1046:
        /*00ac*/ 	.word	0xffffffff


	//   ....[1]....
        /*00b0*/ 	.word	0xffffffff


	//   ....[2]....
        /*00b4*/ 	.word	0xffffffff


	//   ....[3]....
        /*00b8*/ 	.word	0xffffffff


	//   ....[4]....
        /*00bc*/ 	.word	0xffffffff


	//   ....[5]....
        /*00c0*/ 	.word	0xffffffff


	//   ....[6]....
        /*00c4*/ 	.word	0xffffffff


	//   ....[7]....
        /*00c8*/ 	.word	0xffffffff


	//   ....[8]....
        /*00cc*/ 	.word	0xffffffff


	//----- nvinfo : EIATTR_COOP_GROUP_INSTR_OFFSETS
	.align		4
.L_1047:
        /*00d0*/ 	.byte	0x04, 0x28
        /*00d2*/ 	.short	(.L_1049 - .L_1048)


	//   ....[0]....
.L_1048:
        /*00d4*/ 	.word	0x000007d0


	//   ....[1]....
        /*00d8*/ 	.word	0x00000800


	//   ....[2]....
        /*00dc*/ 	.word	0x00000810


	//   ....[3]....
        /*00e0*/ 	.word	0x00002a90


	//   ....[4]....
        /*00e4*/ 	.word	0x00002ae0


	//   ....[5]....
        /*00e8*/ 	.word	0x00002b40


	//   ....[6]....
        /*00ec*/ 	.word	0x00002ba0


	//   ....[7]....
        /*00f0*/ 	.word	0x00002c30


	//   ....[8]....
        /*00f4*/ 	.word	0x00002c90


	//----- nvinfo : EIATTR_VRC_CTA_INIT_COUNT
	.align		4
.L_1049:
        /*00f8*/ 	.byte	0x02, 0x4a
	.zero		1
	.zero		1


	//----- nvinfo : EIATTR_EXIT_INSTR_OFFSETS
	.align		4
        /*00fc*/ 	.byte	0x04, 0x1c
        /*00fe*/ 	.short	(.L_1051 - .L_1050)


	//   ....[0]....
.L_1050:
        /*0100*/ 	.word	0x00000040


	//   ....[1]....
        /*0104*/ 	.word	0x00000190


	//   ....[2]....
        /*0108*/ 	.word	0x00002ce0


	//----- nvinfo : EIATTR_CRS_STACK_SIZE
	.align		4
.L_1051:
        /*010c*/ 	.byte	0x04, 0x1e
        /*010e*/ 	.short	(.L_1053 - .L_1052)
.L_1052:
        /*0110*/ 	.word	0x00000000


	//----- nvinfo : EIATTR_CBANK_PARAM_SIZE
	.align		4
.L_1053:
        /*0114*/ 	.byte	0x03, 0x19
        /*0116*/ 	.short	0x0040


	//----- nvinfo : EIATTR_PARAM_CBANK
	.align		4
        /*0118*/ 	.byte	0x04, 0x0a
        /*011a*/ 	.short	(.L_1055 - .L_1054)
	.align		4
.L_1054:
        /*011c*/ 	.word	index@(.nv.constant0._Z16sw_kernel_affineILi32ELi384EEvPKhiPiS1_S2_iS2_ii)
        /*0120*/ 	.short	0x0380
        /*0122*/ 	.short	0x0040


	//----- nvinfo : EIATTR_SW_WAR
	.align		4
.L_1055:
        /*0124*/ 	.byte	0x04, 0x36
        /*0126*/ 	.short	(.L_1057 - .L_1056)
.L_1056:
        /*0128*/ 	.word	0x00000008
.L_1057:


//--------------------- .nv.info._Z16sw_kernel_affineILi32ELi352EEvPKhiPiS1_S2_iS2_ii --------------------------
	.section	.nv.info._Z16sw_kernel_affineILi32ELi352EEvPKhiPiS1_S2_iS2_ii,"",@"SHT_CUDA_INFO"
	.sectionflags	@""
	.align	4


	//----- nvinfo : EIATTR_CUDA_API_VERSION
	.align		4
        /*0000*/ 	.byte	0x04, 0x37
        /*0002*/ 	.short	(.L_1059 - .L_1058)
.L_1058:
        /*0004*/ 	.word	0x00000082


	//----- nvinfo : EIATTR_KPARAM_INFO
	.align		4
.L_1059:
        /*0008*/ 	.byte	0x04, 0x17
        /*000a*/ 	.short	(.L_1061 - .L_1060)
.L_1060:
        /*000c*/ 	.word	0x00000000
        /*0010*/ 	.short	0x0008
        /*0012*/ 	.short	0x003c
        /*0014*/ 	.byte	0x00, 0xf0, 0x11, 0x00


	//----- nvinfo : EIATTR_KPARAM_INFO
	.align		4
.L_1061:
        /*0018*/ 	.byte	0x04, 0x17
        /*001a*/ 	.short	(.L_1063 - .L_1062)
.L_1062:
        /*001c*/ 	.word	0x00000000
        /*0020*/ 	.short	0x0007
        /*0022*/ 	.short	0x0038
        /*0024*/ 	.byte	0x00, 0xf0, 0x11, 0x00


	//----- nvinfo : EIATTR_KPARAM_INFO
	.align		4
.L_1063:
        /*0028*/ 	.byte	0x04, 0x17
        /*002a*/ 	.short	(.L_1065 - .L_1064)
.L_1064:
        /*002c*/ 	.word	0x00000000
        /*0030*/ 	.short	0x0006
        /*0032*/ 	.short	0x0030
        /*0034*/ 	.byte	0x00, 0xf5, 0x21, 0x00


	//----- nvinfo : EIATTR_KPARAM_INFO
	.align		4
.L_1065:
        /*0038*/ 	.byte	0x04, 0x17
        /*003a*/ 	.short	(.L_1067 - .L_1066)
.L_1066:
        /*003c*/ 	.word	0x00000000
        /*0040*/ 	.short	0x0005
        /*0042*/ 	.short	0x0028
        /*0044*/ 	.byte	0x00, 0xf0, 0x11, 0x00


	//----- nvinfo : EIATTR_KPARAM_INFO
	.align		4
.L_1067:
        /*0048*/ 	.byte	0x04, 0x17
        /*004a*/ 	.short	(.L_1069 - .L_1068)
.L_1068:
        /*004c*/ 	.word	0x00000000
        /*0050*/ 	.short	0x0004
        /*0052*/ 	.short	0x0020
        /*0054*/ 	.byte	0x00, 0xf5, 0x21, 0x00


	//----- nvinfo : EIATTR_KPARAM_INFO
	.align		4
.L_1069:
        /*0058*/ 	.byte	0x04, 0x17
        /*005a*/ 	.short	(.L_1071 - .L_1070)
.L_1070:
        /*005c*/ 	.word	0x00000000
        /*0060*/ 	.short	0x0003
        /*0062*/ 	.short	0x0018
        /*0064*/ 	.byte	0x00, 0xf5, 0x21, 0x00


	//----- nvinfo : EIATTR_KPARAM_INFO
	.align		4
.L_1071:
        /*0068*/ 	.byte	0x04, 0x17
        /*006a*/ 	.short	(.L_1073 - .L_1072)
.L_1072:
        /*006c*/ 	.word	0x00000000
        /*0070*/ 	.short	0x0002
        /*0072*/ 	.short	0x0010
        /*0074*/ 	.byte	0x00, 0xf5, 0x21, 0x00


	//----- nvinfo : EIATTR_KPARAM_INFO
	.align		4
.L_1073:
        /*0078*/ 	.byte	0x04, 0x17
        /*007a*/ 	.short	(.L_1075 - .L_1074)
.L_1074:
        /*007c*/ 	.word	0x00000000
        /*0080*/ 	.short	0x0001
        /*0082*/ 	.short	0x0008
        /*0084*/ 	.byte	0x00, 0xf0, 0x11, 0x00


	//----- nvinfo : EIATTR_KPARAM_INFO
	.align		4
.L_1075:
        /*0088*/ 	.byte	0x04, 0x17
        /*008a*/ 	.short	(.L_1077 - .L_1076)
.L_1076:
        /*008c*/ 	.word	0x00000000
        /*0090*/ 	.short	0x0000
        /*0092*/ 	.short	0x0000
        /*0094*/ 	.byte	0x00, 0xf5, 0x21, 0x00


	//----- nvinfo : EIATTR_SPARSE_MMA_MASK
	.align		4
.L_1077:
        /*0098*/ 	.byte	0x03, 0x50
        /*009a*/ 	.short	0x0000


	//----- nvinfo : EIATTR_MAXREG_COUNT
	.align		4
        /*009c*/ 	.byte	0x03, 0x1b
        /*009e*/ 	.short	0x00ff


	//----- nvinfo : EIATTR_NUM_BARRIERS
	.align		4
        /*00a0*/ 	.byte	0x02, 0x4c
        /*00a2*/ 	.byte	0x01
	.zero		1


	//----- nvinfo : EIATTR_MERCURY_ISA_VERSION
	.align		4
        /*00a4*/ 	.byte	0x03, 0x5f
        /*00a6*/ 	.short	0x0101


	//----- nvinfo : EIATTR_COOP_GROUP_MASK_REGIDS
	.align		4
        /*00a8*/ 	.byte	0x04, 0x29
        /*00aa*/ 	.short	(.L_1079 - .L_1078)


	//   ....[0]....
.L_1078:
        /*00ac*/ 	.word	0xffffffff


	//   ....[1]....
        /*00b0*/ 	.word	0xffffffff


	//   ....[2]....
        /*00b4*/ 	.word	0xffffffff


	//   ....[3]....
        /*00b8*/ 	.word	0xffffffff


	//   ....[4]....
        /*00bc*/ 	.word	0xffffffff


	//   ....[5]....
        /*00c0*/ 	.word	0xffffffff


	//   ....[6]....
        /*00c4*/ 	.word	0xffffffff


	//   ....[7]....
        /*00c8*/ 	.word	0xffffffff


	//   ....[8]....
        /*00cc*/ 	.word	0xffffffff


	//----- nvinfo : EIATTR_COOP_GROUP_INSTR_OFFSETS
	.align		4
.L_1079:
        /*00d0*/ 	.byte	0x04, 0x28
        /*00d2*/ 	.short	(.L_1081 - .L_1080)


	//   ....[0]....
.L_1080:
        /*00d4*/ 	.word	0x000007a0


	//   ....[1]....
        /*00d8*/ 	.word	0x000007d0


	//   ....[2]....
        /*00dc*/ 	.word	0x000007e0


	//   ....[3]....
        /*00e0*/ 	.word	0x00002640


	//   ....[4]....
        /*00e4*/ 	.word	0x00002690


	//   ....[5]....
        /*00e8*/ 	.word	0x000026f0


	//   ....[6]....
        /*00ec*/ 	.word	0x00002750


	//   ....[7]....
        /*00f0*/ 	.word	0x000027e0


	//   ....[8]....
        /*00f4*/ 	.word	0x00002840


	//----- nvinfo : EIATTR_VRC_CTA_INIT_COUNT
	.align		4
.L_1081:
        /*00f8*/ 	.byte	0x02, 0x4a
	.zero		1
	.zero		1


	//----- nvinfo : EIATTR_EXIT_INSTR_OFFSETS
	.align		4
        /*00fc*/ 	.byte	0x04, 0x1c
        /*00fe*/ 	.short	(.L_1083 - .L_1082)


	//   ....[0]....
.L_1082:
        /*0100*/ 	.word	0x00000040


	//   ....[1]....
        /*0104*/ 	.word	0x00000190


	//   ....[2]....
        /*0108*/ 	.word	0x00002890


	//----- nvinfo : EIATTR_CRS_STACK_SIZE
	.align		4
.L_1083:
        /*010c*/ 	.byte	0x04, 0x1e
        /*010e*/ 	.short	(.L_1085 - .L_1084)
.L_1084:
        /*0110*/ 	.word	0x00000000


	//----- nvinfo : EIATTR_CBANK_PARAM_SIZE
	.align		4
.L_1085:
        /*0114*/ 	.byte	0x03, 0x19
        /*0116*/ 	.short	0x0040


	//----- nvinfo : EIATTR_PARAM_CBANK
	.align		4
        /*0118*/ 	.byte	0x04, 0x0a
        /*011a*/ 	.short	(.L_1087 - .L_1086)
	.align		4
.L_1086:
        /*011c*/ 	.word	index@(.nv.constant0._Z16sw_kernel_affineILi32ELi352EEvPKhiPiS1_S2_iS2_ii)
        /*0120*/ 	.short	0x0380
        /*0122*/ 	.short	0x0040


	//----- nvinfo : EIATTR_SW_WAR
	.align		4
.L_1087:
        /*0124*/ 	.byte	0x04, 0x36
        /*0126*/ 	.short	(.L_1089 - .L_1088)
.L_1088:
        /*0128*/ 	.word	0x00000008
.L_1089:


//--------------------- .nv.info._Z16sw_kernel_affineILi32ELi320EEvPKhiPiS1_S2_iS2_ii --------------------------
	.section	.nv.info._Z16sw_kernel_affineILi32ELi320EEvPKhiPiS1_S2_iS2_ii,"",@"SHT_CUDA_INFO"
	.sectionflags	@""
	.align	4


	//----- nvinfo : EIATTR_CUDA_API_VERSION
	.align		4
        /*0000*/ 	.byte	0x04, 0x37
        /*0002*/ 	.short	(.L_1091 - .L_1090)
.L_1090:
        /*0004*/ 	.word	0x00000082


	//----- nvinfo : EIATTR_KPARAM_INFO
	.align		4
.L_1091:
        /*0008*/ 	.byte	0x04, 0x17
        /*000a*/ 	.short	(.L_1093 - .L_1092)
.L_1092:
        /*000c*/ 	.word	0x00000000
        /*0010*/ 	.short	0x0008
        /*0012*/ 	.short	0x003c
        /*0014*/ 	.byte	0x00, 0xf0, 0x11, 0x00


	//----- nvinfo : EIATTR_KPARAM_INFO
	.align		4
.L_1093:
        /*0018*/ 	.byte	0x04, 0x17
        /*001a*/ 	.short	(.L_1095 - .L_1094)
.L_1094:
        /*001c*/ 	.word	0x00000000
        /*0020*/ 	.short	0x0007
        /*0022*/ 	.short	0x0038
        /*0024*/ 	.byte	0x00, 0xf0, 0x11, 0x00


	//----- nvinfo : EIATTR_KPARAM_INFO
	.align		4
.L_1095:
        /*0028*/ 	.byte	0x04, 0x17
        /*002a*/ 	.short	(.L_1097 - .L_1096)
.L_1096:
        /*002c*/ 	.word	0x00000000
        /*0030*/ 	.short	0x0006
        /*0032*/ 	.short	0x0030
        /*0034*/ 	.byte	0x00, 0xf5, 0x21, 0x00


	//----- nvinfo : EIATTR_KPARAM_INFO
	.align		4
.L_1097:
        /*0038*/ 	.byte	0x04, 0x17
        /*003a*/ 	.short	(.L_1099 - .L_1098)
.L_1098:
        /*003c*/ 	.word	0x00000000
        /*0040*/ 	.short	0x0005
        /*0042*/ 	.short	0x0028
        /*0044*/ 	.byte	0x00, 0xf0, 0x11, 0x00


	//----- nvinfo : EIATTR_KPARAM_INFO
	.align		4
.L_1099:
        /*0048*/ 	.byte	0x04, 0x17
        /*004a*/ 	.short	(.L_1101 - .L_1100)
.L_1100:
        /*004c*/ 	.word	0x00000000
        /*0050*/ 	.short	0x0004
        /*0052*/ 	.short	0x0020
        /*0054*/ 	.byte	0x00, 0xf5, 0x21, 0x00


	//----- nvinfo : EIATTR_KPARAM_INFO
	.align		4
.L_1101:
        /*0058*/ 	.byte	0x04, 0x17
        /*005a*/ 	.short	(.L_1103 - .L_1102)
.L_1102:
        /*005c*/ 	.word	0x00000000
        /*0060*/ 	.short	0x0003
        /*0062*/ 	.short	0x0018
        /*0064*/ 	.byte	0x00, 0xf5, 0x21, 0x00


	//----- nvinfo : EIATTR_KPARAM_INFO
	.align		4
.L_1103:
        /*0068*/ 	.byte	0x04, 0x17
        /*006a*/ 	.short	(.L_1105 - .L_1104)
.L_1104:
        /*006c*/ 	.word	0x00000000
        /*0070*/ 	.short	0x0002
        /*0072*/ 	.short	0x0010
        /*0074*/ 	.byte	0x00, 0xf5, 0x21, 0x00


	//----- nvinfo : EIATTR_KPARAM_INFO
	.align		4
.L_1105:
        /*0078*/ 	.byte	0x04, 0x17
        /*007a*/ 	.short	(.L_1107 - .L_1106)
.L_1106:
        /*007c*/ 	.word	0x00000000
        /*0080*/ 	.short	0x0001
        /*0082*/ 	.short	0x0008
        /*0084*/ 	.byte	0x00, 0xf0, 0x11, 0x00


	//----- nvinfo : EIATTR_KPARAM_INFO
	.align		4
.L_1107:
        /*0088*/ 	.byte	0x04, 0x17
        /*008a*/ 	.short	(.L_1109 - .L_1108)
.L_1108:
        /*008c*/ 	.word	0x00000000
        /*0090*/ 	.short	0x0000
        /*0092*/ 	.short	0x0000
        /*0094*/ 	.byte	0x00, 0xf5, 0x21, 0x00


	//----- nvinfo : EIATTR_SPARSE_MMA_MASK
	.align		4
.L_1109:
        /*0098*/ 	.byte	0x03, 0x50
        /*009a*/ 	.short	0x0000


	//----- nvinfo : EIATTR_MAXREG_COUNT
	.align		4
        /*009c*/ 	.byte	0x03, 0x1b
        /*009e*/ 	.short	0x00ff


	//----- nvinfo : EIATTR_NUM_BARRIERS
	.align		4
        /*00a0*/ 	.byte	0x02, 0x4c
        /*00a2*/ 	.byte	0x01
	.zero		1


	//----- nvinfo : EIATTR_MERCURY_ISA_VERSION
	.align		4
        /*00a4*/ 	.byte	0x03, 0x5f
        /*00a6*/ 	.short	0x0101


	//----- nvinfo : EIATTR_COOP_GROUP_MASK_REGIDS
	.align		4
        /*00a8*/ 	.byte	0x04, 0x29
        /*00aa*/ 	.short	(.L_1111 - .L_1110)


	//   ....[0]....
.L_1110:
        /*00ac*/ 	.word	0xffffffff


	//   ....[1]....
        /*00b0*/ 	.word	0xffffffff


	//   ....[2]....
        /*00b4*/ 	.word	0xffffffff


	//   ....[3]....
        /*00b8*/ 	.word	0xffffffff


	//   ....[4]....
        /*00bc*/ 	.word	0xffffffff


	//   ....[5]....
        /*00c0*/ 	.word	0xffffffff


	//   ....[6]....
        /*00c4*/ 	.word	0xffffffff


	//   ....[7]....
        /*00c8*/ 	.word	0xffffffff


	//   ....[8]....
        /*00cc*/ 	.word	0xffffffff


	//----- nvinfo : EIATTR_COOP_GROUP_INSTR_OFFSETS
	.align		4
.L_1111:
        /*00d0*/ 	.byte	0x04, 0x28
        /*00d2*/ 	.short	(.L_1113 - .L_1112)


	//   ....[0]....
.L_1112:
        /*00d4*/ 	.word	0x00000770


	//   ....[1]....
        /*00d8*/ 	.word	0x000007a0


	//   ....[2]....
        /*00dc*/ 	.word	0x000007c0


	//   ....[3]....
        /*00e0*/ 	.word	0x000022c0


	//   ....[4]....
        /*00e4*/ 	.word	0x00002310


	//   ....[5]....
        /*00e8*/ 	.word	0x00002370


	//   ....[6]....
        /*00ec*/ 	.word	0x000023d0


	//   ....[7]....
        /*00f0*/ 	.word	0x00002460


	//   ....[8]....
        /*00f4*/ 	.word	0x000024c0


	//----- nvinfo : EIATTR_VRC_CTA_INIT_COUNT
	.align		4
.L_1113:
        /*00f8*/ 	.byte	0x02, 0x4a
	.zero		1
	.zero		1


	//----- nvinfo : EIATTR_EXIT_INSTR_OFFSETS
	.align		4
        /*00fc*/ 	.byte	0x04, 0x1c
        /*00fe*/ 	.short	(.L_1115 - .L_1114)


	//   ....[0]....
.L_1114:
        /*0100*/ 	.word	0x00000040


	//   ....[1]....
        /*0104*/ 	.word	0x00000190


	//   ....[2]....
        /*0108*/ 	.word	0x00002510


	//----- nvinfo : EIATTR_CRS_STACK_SIZE
	.align		4
.L_1115:
        /*010c*/ 	.byte	0x04, 0x1e
        /*010e*/ 	.short	(.L_1117 - .L_1116)
.L_1116:
        /*0110*/ 	.word	0x00000000


	//----- nvinfo : EIATTR_CBANK_PARAM_SIZE
	.align		4
.L_1117:
        /*0114*/ 	.byte	0x03, 0x19
        /*0116*/ 	.short	0x0040


	//----- nvinfo : EIATTR_PARAM_CBANK
	.align		4
        /*0118*/ 	.byte	0x04, 0x0a
        /*011a*/ 	.short	(.L_1119 - .L_1118)
	.align		4
.L_1118:
        /*011c*/ 	.word	index@(.nv.constant0._Z16sw_kernel_affineILi32ELi320EEvPKhiPiS1_S2_iS2_ii)
        /*0120*/ 	.short	0x0380
        /*0122*/ 	.short	0x0040


	//----- nvinfo : EIATTR_SW_WAR
	.align		4
.L_1119:
        /*0124*/ 	.byte	0x04, 0x36
        /*0126*/ 	.short	(.L_1121 - .L_1120)
.L_1120:
        /*0128*/ 	.word	0x00000008
.L_1121:


//--------------------- .nv.info._Z16sw_kernel_affineILi32ELi288EEvPKhiPiS1_S2_iS2_ii --------------------------
	.section	.nv.info._Z16sw_kernel_affineILi32ELi288EEvPKhiPiS1_S2_iS2_ii,"",@"SHT_CUDA_INFO"
	.sectionflags	@""
	.align	4


	//----- nvinfo : EIATTR_CUDA_API_VERSION
	.align		4
        /*0000*/ 	.byte	0x04, 0x37
        /*0002*/ 	.short	(.L_1123 - .L_1122)
.L_1122:
        /*0004*/ 	.word	0x00000082


	//----- nvinfo : EIATTR_KPARAM_INFO
	.align		4
.L_1123:
        /*0008*/ 	.byte	0x04, 0x17
        /*000a*/ 	.short	(.L_1125 - .L_1124)
.L_1124:
        /*000c*/ 	.word	0x00000000
        /*0010*/ 	.short	0x0008
        /*0012*/ 	.short	0x003c
        /*0014*/ 	.byte	0x00, 0xf0, 0x11, 0x00


	//----- nvinfo : EIATTR_KPARAM_INFO
	.align		4
.L_1125:
        /*0018*/ 	.byte	0x04, 0x17
        /*001a*/ 	.short	(.L_1127 - .L_1126)
.L_1126:
        /*001c*/ 	.word	0x00000000
        /*0020*/ 	.short	0x0007
        /*0022*/ 	.short	0x0038
        /*0024*/ 	.byte	0x00, 0xf0, 0x11, 0x00


	//----- nvinfo : EIATTR_KPARAM_INFO
	.align		4
.L_1127:
        /*0028*/ 	.byte	0x04, 0x17
        /*002a*/ 	.short	(.L_1129 - .L_1128)
.L_1128:
        /*002c*/ 	.word	0x00000000
        /*0030*/ 	.short	0x0006
        /*0032*/ 	.short	0x0030
        /*0034*/ 	.byte	0x00, 0xf5, 0x21, 0x00


	//----- nvinfo : EIATTR_KPARAM_INFO
	.align		4
.L_1129:
        /*0038*/ 	.byte	0x04, 0x17
        /*003a*/ 	.short	(.L_1131 - .L_1130)
.L_1130:
        /*003c*/ 	.word	0x00000000
        /*0040*/ 	.short	0x0005
        /*0042*/ 	.short	0x0028
        /*0044*/ 	.byte	0x00, 0xf0, 0x11, 0x00


	//----- nvinfo : EIATTR_KPARAM_INFO
	.align		4
.L_1131:
        /*0048*/ 	.byte	0x04, 0x17
        /*004a*/ 	.short	(.L_1133 - .L_1132)
.L_1132:
        /*004c*/ 	.word	0x00000000
        /*0050*/ 	.short	0x0004
        /*0052*/ 	.short	0x0020
        /*0054*/ 	.byte	0x00, 0xf5, 0x21, 0x00


	//----- nvinfo : EIATTR_KPARAM_INFO
	.align		4
.L_1133:
        /*0058*/ 	.byte	0x04, 0x17
        /*005a*/ 	.short	(.L_1135 - .L_1134)
.L_1134:
        /*005c*/ 	.word	0x00000000
        /*0060*/ 	.short	0x0003
        /*0062*/ 	.short	0x0018
        /*0064*/ 	.byte	0x00, 0xf5, 0x21, 0x00


	//----- nvinfo : EIATTR_KPARAM_INFO
	.align		4
.L_1135:
        /*0068*/ 	.byte	0x04, 0x17
        /*006a*/ 	.short	(.L_1137 - .L_1136)
.L_1136:
        /*006c*/ 	.word	0x00000000
        /*0070*/ 	.short	0x0002
        /*0072*/ 	.short	0x0010
        /*0074*/ 	.byte	0x00, 0xf5, 0x21, 0x00


	//----- nvinfo : EIATTR_KPARAM_INFO
	.align		4
.L_1137:
        /*0078*/ 	.byte	0x04, 0x17
        /*007a*/ 	.short	(.L_1139 - .L_1138)
.L_1138:
        /*007c*/ 	.word	0x00000000
        /*0080*/ 	.short	0x0001
        /*0082*/ 	.short	0x0008
        /*0084*/ 	.byte	0x00, 0xf0, 0x11, 0x00


	//----- nvinfo : EIATTR_KPARAM_INFO
	.align		4
.L_1139:
        /*0088*/ 	.byte	0x04, 0x17
        /*008a*/ 	.short	(.L_1141 - .L_1140)
.L_1140:
        /*008c*/ 	.word	0x00000000
        /*0090*/ 	.short	0x0000
        /*0092*/ 	.short	0x0000
        /*0094*/ 	.byte	0x00, 0xf5, 0x21, 0x00


	//----- nvinfo : EIATTR_SPARSE_MMA_MASK
	.align		4
.L_1141:
        /*0098*/ 	.byte	0x03, 0x50
        /*009a*/ 	.short	0x0000


	//----- nvinfo : EIATTR_MAXREG_COUNT
	.align		4
        /*009c*/ 	.byte	0x03, 0x1b
        /*009e*/ 	.short	0x00ff


	//----- nvinfo : EIATTR_NUM_BARRIERS
	.align		4
        /*00a0*/ 	.byte	0x02, 0x4c
        /*00a2*/ 	.byte	0x01
	.zero		1


	//----- nvinfo : EIATTR_MERCURY_ISA_VERSION
	.align		4
        /*00a4*/ 	.byte	0x03, 0x5f
        /*00a6*/ 	.short	0x0101


	//----- nvinfo : EIATTR_COOP_GROUP_MASK_REGIDS
	.align		4
        /*00a8*/ 	.byte	0x04, 0x29
        /*00aa*/ 	.short	(.L_1143 - .L_1142)


	//   ....[0]....
.L_1142:
        /*00ac*/ 	.word	0xffffffff


	//   ....[1]....
        /*00b0*/ 	.word	0xffffffff


	//   ....[2]....
        /*00b4*/ 	.word	0xffffffff


	//   ....[3]....
        /*00b8*/ 	.word	0xffffffff


	//   ....[4]....
        /*00bc*/ 	.word	0xffffffff


	//   ....[5]....
        /*00c0*/ 	.word	0xffffffff


	//   ....[6]....
        /*00c4*/ 	.word	0xffffffff


	//   ....[7]....
        /*00c8*/ 	.word	0xffffffff


	//   ....[8]....
        /*00cc*/ 	.word	0xffffffff


	//----- nvinfo : EIATTR_COOP_GROUP_INSTR_OFFSETS
	.align		4
.L_1143:
        /*00d0*/ 	.byte	0x04, 0x28
        /*00d2*/ 	.short	(.L_1145 - .L_1144)


	//   ....[0]....
.L_1144:
        /*00d4*/ 	.word	0x00000770


	//   ....[1]....
        /*00d8*/ 	.word	0x000007a0


	//   ....[2]....
        /*00dc*/ 	.word	0x000007c0


	//   ....[3]....
        /*00e0*/ 	.word	0x00001d90


	//   ....[4]....
        /*00e4*/ 	.word	0x00001de0


	//   ....[5]....
        /*00e8*/ 	.word	0x00001e40


	//   ....[6]....
        /*00ec*/ 	.word	0x00001ea0


	//   ....[7]....
        /*00f0*/ 	.word	0x00001f20


	//   ....[8]....
        /*00f4*/ 	.word	0x00001f80


	//----- nvinfo : EIATTR_VRC_CTA_INIT_COUNT
	.align		4
.L_1145:
        /*00f8*/ 	.byte	0x02, 0x4a
	.zero		1
	.zero		1


	//----- nvinfo : EIATTR_EXIT_INSTR_OFFSETS
	.align		4
        /*00fc*/ 	.byte	0x04, 0x1c
        /*00fe*/ 	.short	(.L_1147 - .L_1146)


	//   ....[0]....
.L_1146:
        /*0100*/ 	.word	0x00000040


	//   ....[1]....
        /*0104*/ 	.word	0x00000190


	//   ....[2]....
        /*0108*/ 	.word	0x00001fd0


	//----- nvinfo : EIATTR_CRS_STACK_SIZE
	.align		4
.L_1147:
        /*010c*/ 	.byte	0x04, 0x1e
        /*010e*/ 	.short	(.L_1149 - .L_1148)
.L_1148:
        /*0110*/ 	.word	0x00000000


	//----- nvinfo : EIATTR_CBANK_PARAM_SIZE
	.align		4
.L_1149:
        /*0114*/ 	.byte	0x03, 0x19
        /*0116*/ 	.short	0x0040


	//----- nvinfo : EIATTR_PARAM_CBANK
	.align		4
        /*0118*/ 	.byte	0x04, 0x0a
        /*011a*/ 	.short	(.L_1151 - .L_1150)
	.align		4
.L_1150:
        /*011c*/ 	.word	index@(.nv.constant0._Z16sw_kernel_affineILi32ELi288EEvPKhiPiS1_S2_iS2_ii)
        /*0120*/ 	.short	0x0380
        /*0122*/ 	.short	0x0040


	//----- nvinfo : EIATTR_SW_WAR
	.align		4
.L_1151:
        /*0124*/ 	.byte	0x04, 0x36
        /*0126*/ 	.short	(.L_1153 - .L_1152)
.L_1152:
        /*0128*/ 	.word	0x00000008
.L_1153:


//--------------------- .nv.info._Z16sw_kernel_affineILi32ELi256EEvPKhiPiS1_S2_iS2_ii --------------------------
	.section	.nv.info._Z16sw_kernel_affineILi32ELi256EEvPKhiPiS1_S2_iS2_ii,"",@"SHT_CUDA_INFO"
	.sectionflags	@""
	.align	4


	//----- nvinfo : EIATTR_CUDA_API_VERSION
	.align		4
        /*0000*/ 	.byte	0x04, 0x37
        /*0002*/ 	.short	(.L_1155 - .L_1154)
.L_1154:
        /*0004*/ 	.word	0x00000082


	//----- nvinfo : EIATTR_KPARAM_INFO
	.align		4
.L_1155:
        /*0008*/ 	.byte	0x04, 0x17
        /*000a*/ 	.short	(.L_1157 - .L_1156)
.L_1156:
        /*000c*/ 	.word	0x00000000
        /*0010*/ 	.short	0x0008
        /*0012*/ 	.short	0x003c
        /*0014*/ 	.byte	0x00, 0xf0, 0x11, 0x00


	//----- nvinfo : EIATTR_KPARAM_INFO
	.align		4
.L_1157:
        /*0018*/ 	.byte	0x04, 0x17
        /*001a*/ 	.short	(.L_1159 - .L_1158)
.L_1158:
        /*001c*/ 	.word	0x00000000
        /*0020*/ 	.short	0x0007
        /*0022*/ 	.short	0x0038
        /*0024*/ 	.byte	0x00, 0xf0, 0x11, 0x00


	//----- nvinfo : EIATTR_KPARAM_INFO
	.align		4
.L_1159:
        /*0028*/ 	.byte	0x04, 0x17
        /*002a*/ 	.short	(.L_1161 - .L_1160)
.L_1160:
        /*002c*/ 	.word	0x00000000
        /*0030*/ 	.short	0x0006
        /*0032*/ 	.short	0x0030
        /*0034*/ 	.byte	0x00, 0xf5, 0x21, 0x00


	//----- nvinfo : EIATTR_KPARAM_INFO
	.align		4
.L_1161:
        /*0038*/ 	.byte	0x04, 0x17
        /*003a*/ 	.short	(.L_1163 - .L_1162)
.L_1162:
        /*003c*/ 	.word	0x00000000
        /*0040*/ 	.short	0x0005
        /*0042*/ 	.short	0x0028
        /*0044*/ 	.byte	0x00, 0xf0, 0x11, 0x00


	//----- nvinfo : EIATTR_KPARAM_INFO
	.align		4
.L_1163:
        /*0048*/ 	.byte	0x04, 0x17
        /*004a*/ 	.short	(.L_1165 - .L_1164)
.L_1164:
        /*004c*/ 	.word	0x00000000
        /*0050*/ 	.short	0x0004
        /*0052*/ 	.short	0x0020
        /*0054*/ 	.byte	0x00, 0xf5, 0x21, 0x00


	//----- nvinfo : EIATTR_KPARAM_INFO
	.align		4
.L_1165:
        /*0058*/ 	.byte	0x04, 0x17
        /*005a*/ 	.short	(.L_1167 - .L_1166)
.L_1166:
        /*005c*/ 	.word	0x00000000
        /*0060*/ 	.short	0x0003
        /*0062*/ 	.short	0x0018
        /*0064*/ 	.byte	0x00, 0xf5, 0x21, 0x00


	//----- nvinfo : EIATTR_KPARAM_INFO
	.align		4
.L_1167:
        /*0068*/ 	.byte	0x04, 0x17
        /*006a*/ 	.short	(.L_1169 - .L_1168)
.L_1168:
        /*006c*/ 	.word	0x00000000
        /*0070*/ 	.short	0x0002
        /*0072*/ 	.short	0x0010
        /*0074*/ 	.byte	0x00, 0xf5, 0x21, 0x00


	//----- nvinfo : EIATTR_KPARAM_INFO
	.align		4
.L_1169:
        /*0078*/ 	.byte	0x04, 0x17
        /*007a*/ 	.short	(.L_1171 - .L_1170)
.L_1170:
        /*007c*/ 	.word	0x00000000
        /*0080*/ 	.short	0x0001
        /*0082*/ 	.short	0x0008
        /*0084*/ 	.byte	0x00, 0xf0, 0x11, 0x00


	//----- nvinfo : EIATTR_KPARAM_INFO
	.align		4
.L_1171:
        /*0088*/ 	.byte	0x04, 0x17
        /*008a*/ 	.short	(.L_1173 - .L_1172)
.L_1172:
        /*008c*/ 	.word	0x00000000
        /*0090*/ 	.short	0x0000
        /*0092*/ 	.short	0x0000
        /*0094*/ 	.byte	0x00, 0xf5, 0x21, 0x00


	//----- nvinfo : EIATTR_SPARSE_MMA_MASK
	.align		4
.L_1173:
        /*0098*/ 	.byte	0x03, 0x50
        /*009a*/ 	.short	0x0000


	//----- nvinfo : EIATTR_MAXREG_COUNT
	.align		4
        /*009c*/ 	.byte	0x03, 0x1b
        /*009e*/ 	.short	0x00ff


	//----- nvinfo : EIATTR_NUM_BARRIERS
	.align		4
        /*00a0*/ 	.byte	0x02, 0x4c
        /*00a2*/ 	.byte	0x01
	.zero		1


	//----- nvinfo : EIATTR_MERCURY_ISA_VERSION
	.align		4
        /*00a4*/ 	.byte	0x03, 0x5f
        /*00a6*/ 	.short	0x0101


	//----- nvinfo : EIATTR_COOP_GROUP_MASK_REGIDS
	.align		4
        /*00a8*/ 	.byte	0x04, 0x29
        /*00aa*/ 	.short	(.L_1175 - .L_1174)


	//   ....[0]....
.L_1174:
        /*00ac*/ 	.word	0xffffffff


	//   ....[1]....
        /*00b0*/ 	.word	0xffffffff


	//   ....[2]....
        /*00b4*/ 	.word	0xffffffff


	//   ....[3]....
        /*00b8*/ 	.word	0xffffffff


	//   ....[4]....
        /*00bc*/ 	.word	0xffffffff


	//   ....[5]....
        /*00c0*/ 	.word	0xffffffff


	//   ....[6]....
        /*00c4*/ 	.word	0xffffffff


	//   ....[7]....
        /*00c8*/ 	.word	0xffffffff


	//   ....[8]....
        /*00cc*/ 	.word	0xffffffff


	//----- nvinfo : EIATTR_COOP_GROUP_INSTR_OFFSETS
	.align		4
.L_1175:
        /*00d0*/ 	.byte	0x04, 0x28
        /*00d2*/ 	.short	(.L_1177 - .L_1176)


	//   ....[0]....
.L_1176:
        /*00d4*/ 	.word	0x00000710


	//   ....[1]....
        /*00d8*/ 	.word	0x00000740


	//   ....[2]....
        /*00dc*/ 	.word	0x00000760


	//   ....[3]....
        /*00e0*/ 	.word	0x00001b80


	//   ....[4]....
        /*00e4*/ 	.word	0x00001bd0


	//   ....[5]....
        /*00e8*/ 	.word	0x00001c30


	//   ....[6]....
        /*00ec*/ 	.word	0x00001c90


	//   ....[7]....
        /*00f0*/ 	.word	0x00001d20


	//   ....[8]....
        /*00f4*/ 	.word	0x00001d80


	//----- nvinfo : EIATTR_VRC_CTA_INIT_COUNT
	.align		4
.L_1177:
        /*00f8*/ 	.byte	0x02, 0x4a
	.zero		1
	.zero		1


	//----- nvinfo : EIATTR_EXIT_INSTR_OFFSETS
	.align		4
        /*00fc*/ 	.byte	0x04, 0x1c
        /*00fe*/ 	.short	(.L_1179 - .L_1178)


	//   ....[0]....
.L_1178:
        /*0100*/ 	.word	0x00000040


	//   ....[1]....
        /*0104*/ 	.word	0x00000190


	//   ....[2]....
        /*0108*/ 	.word	0x00001dd0


	//----- nvinfo : EIATTR_CRS_STACK_SIZE
	.align		4
.L_1179:
        /*010c*/ 	.byte	0x04, 0x1e
        /*010e*/ 	.short	(.L_1181 - .L_1180)
.L_1180:
        /*0110*/ 	.word	0x00000000


	//----- nvinfo : EIATTR_CBANK_PARAM_SIZE
	.align		4
.L_1181:
        /*0114*/ 	.byte	0x03, 0x19
        /*0116*/ 	.short	0x0040


	//----- nvinfo : EIATTR_PARAM_CBANK
	.align		4
        /*0118*/ 	.byte	0x04, 0x0a
        /*011a*/ 	.short	(.L_1183 - .L_1182)
	.align		4
.L_1182:
        /*011c*/ 	.word	index@(.nv.constant0._Z16sw_kernel_affineILi32ELi256EEvPKhiPiS1_S2_iS2_ii)
        /*0120*/ 	.short	0x0380
        /*0122*/ 	.short	0x0040


	//----- nvinfo : EIATTR_SW_WAR
	.align		4
.L_1183:
        /*0124*/ 	.byte	0x04, 0x36
        /*0126*/ 	.short	(.L_1185 - .L_1184)
.L_1184:
        /*0128*/ 	.word	0x00000008
.L_1185:


//--------------------- .nv.info._Z16sw_kernel_affineILi32ELi224EEvPKhiPiS1_S2_iS2_ii --------------------------
	.section	.nv.info._Z16sw_kernel_affineILi32ELi224EEvPKhiPiS1_S2_iS2_ii,"",@"SHT_CUDA_INFO"
	.sectionflags	@""
	.align	4


	//----- nvinfo : EIATTR_CUDA_API_VERSION
	.align		4
        /*0000*/ 	.byte	0x04, 0x37
        /*0002*/ 	.short	(.L_1187 - .L_1186)
.L_1186:
        /*0004*/ 	.word	0x00000082


	//----- nvinfo : EIATTR_KPARAM_INFO
	.align		4
.L_1187:
        /*0008*/ 	.byte	0x04, 0x17
        /*000a*/ 	.short	(.L_1189 - .L_1188)
.L_1188:
        /*000c*/ 	.word	0x00000000
        /*0010*/ 	.short	0x0008
        /*0012*/ 	.short	0x003c
        /*0014*/ 	.byte	0x00, 0xf0, 0x11, 0x00


	//----- nvinfo : EIATTR_KPARAM_INFO
	.align		4
.L_1189:
        /*0018*/ 	.byte	0x04, 0x17
        /*001a*/ 	.short	(.L_1191 - .L_1190)
.L_1190:
        /*001c*/ 	.word	0x00000000
        /*0020*/ 	.short	0x0007
        /*0022*/ 	.short	0x0038
        /*0024*/ 	.byte	0x00, 0xf0, 0x11, 0x00


	//----- nvinfo : EIATTR_KPARAM_INFO
	.align		4
.L_1191:
        /*0028*/ 	.byte	0x04, 0x17
        /*002a*/ 	.short	(.L_1193 - .L_1192)
.L_1192:
        /*002c*/ 	.word	0x00000000
        /*0030*/ 	.short	0x0006
        /*0032*/ 	.short	0x0030
        /*0034*/ 	.byte	0x00, 0xf5, 0x21, 0x00


	//----- nvinfo : EIATTR_KPARAM_INFO
	.align		4
.L_1193:
        /*0038*/ 	.byte	0x04, 0x17
        /*003a*/ 	.short	(.L_1195 - .L_1194)
.L_1194:
        /*003c*/ 	.word	0x00000000
        /*0040*/ 	.short	0x0005
        /*0042*/ 	.short	0x0028
        /*0044*/ 	.byte	0x00, 0xf0, 0x11, 0x00


	//----- nvinfo : EIATTR_KPARAM_INFO
	.align		4
.L_1195:
        /*0048*/ 	.byte	0x04, 0x17
        /*004a*/ 	.short	(.L_1197 - .L_1196)
.L_1196:
        /*004c*/ 	.word	0x00000000
        /*0050*/ 	.short	0x0004
        /*0052*/ 	.short	0x0020
        /*0054*/ 	.byte	0x00, 0xf5, 0x21, 0x00


	//----- nvinfo : EIATTR_KPARAM_INFO
	.align		4
.L_1197:
        /*0058*/ 	.byte	0x04, 0x17
        /*005a*/ 	.short	(.L_1199 - .L_1198)
.L_1198:
        /*005c*/ 	.word	0x00000000
        /*0060*/ 	.short	0x0003
        /*0062*/ 	.short	0x0018
        /*0064*/ 	.byte	0x00, 0xf5, 0x21, 0x00


	//----- nvinfo : EIATTR_KPARAM_INFO
	.align		4
.L_1199:
        /*0068*/ 	.byte	0x04, 0x17
        /*006a*/ 	.short	(.L_1201 - .L_1200)
.L_1200:
        /*006c*/ 	.word	0x00000000
        /*0070*/ 	.short	0x0002
        /*0072*/ 	.short	0x0010
        /*0074*/ 	.byte	0x00, 0xf5, 0x21, 0x00


	//----- nvinfo : EIATTR_KPARAM_INFO
	.align		4
.L_1201:
        /*0078*/ 	.byte	0x04, 0x17
        /*007a*/ 	.short	(.L_1203 - .L_1202)
.L_1202:
        /*007c*/ 	.word	0x00000000
        /*0080*/ 	.short	0x0001
        /*0082*/ 	.short	0x0008
        /*0084*/ 	.byte	0x00, 0xf0, 0x11, 0x00


	//----- nvinfo : EIATTR_KPARAM_INFO
	.align		4
.L_1203:
        /*0088*/ 	.byte	0x04, 0x17
        /*008a*/ 	.short	(.L_1205 - .L_1204)
.L_1204:
        /*008c*/ 	.word	0x00000000
        /*0090*/ 	.short	0x0000
        /*0092*/ 	.short	0x0000
        /*0094*/ 	.byte	0x00, 0xf5, 0x21, 0x00


	//----- nvinfo : EIATTR_SPARSE_MMA_MASK
	.align		4
.L_1205:
        /*0098*/ 	.byte	0x03, 0x50
        /*009a*/ 	.short	0x0000


	//----- nvinfo : EIATTR_MAXREG_COUNT
	.align		4
        /*009c*/ 	.byte	0x03, 0x1b
        /*009e*/ 	.short	0x00ff


	//----- nvinfo : EIATTR_NUM_BARRIERS
	.align		4
        /*00a0*/ 	.byte	0x02, 0x4c
        /*00a2*/ 	.byte	0x01
	.zero		1


	//----- nvinfo : EIATTR_MERCURY_ISA_VERSION
	.align		4
        /*00a4*/ 	.byte	0x03, 0x5f
        /*00a6*/ 	.short	0x0101


	//----- nvinfo : EIATTR_COOP_GROUP_MASK_REGIDS
	.align		4
        /*00a8*/ 	.byte	0x04, 0x29
        /*00aa*/ 	.short	(.L_1207 - .L_1206)


	//   ....[0]....
.L_1206:
        /*00ac*/ 	.word	0xffffffff


	//   ....[1]....
        /*00b0*/ 	.word	0xffffffff


	//   ....[2]....
        /*00b4*/ 	.word	0xffffffff


	//   ....[3]....
        /*00b8*/ 	.word	0xffffffff


	//   ....[4]....
        /*00bc*/ 	.word	0xffffffff


	//   ....[5]....
        /*00c0*/ 	.word	0xffffffff


	//   ....[6]....
        /*00c4*/ 	.word	0xffffffff


	//   ....[7]....
        /*00c8*/ 	.word	0xffffffff


	//   ....[8]....
        /*00cc*/ 	.word	0xffffffff


	//----- nvinfo : EIATTR_COOP_GROUP_INSTR_OFFSETS
	.align		4
.L_1207:
        /*00d0*/ 	.byte	0x04, 0x28
        /*00d2*/ 	.short	(.L_1209 - .L_1208)


	//   ....[0]....
.L_1208:
        /*00d4*/ 	.word	0x000006f0


	//   ....[1]....
        /*00d8*/ 	.word	0x00000720


	//   ....[2]....
        /*00dc*/ 	.word	0x00000730


	//   ....[3]....
        /*00e0*/ 	.word	0x00001900


	//   ....[4]....
        /*00e4*/ 	.word	0x00001950


	//   ....[5]....
        /*00e8*/ 	.word	0x000019b0


	//   ....[6]....
        /*00ec*/ 	.word	0x00001a10


	//   ....[7]....
        /*00f0*/ 	.word	0x00001a90


	//   ....[8]....
        /*00f4*/ 	.word	0x00001af0


	//----- nvinfo : EIATTR_VRC_CTA_INIT_COUNT
	.align		4
.L_1209:
        /*00f8*/ 	.byte	0x02, 0x4a
	.zero		1
	.zero		1


	//----- nvinfo : EIATTR_EXIT_INSTR_OFFSETS
	.align		4
        /*00fc*/ 	.byte	0x04, 0x1c
        /*00fe*/ 	.short	(.L_1211 - .L_1210)


	//   ....[0]....
.L_1210:
        /*0100*/ 	.word	0x00000040


	//   ....[1]....
        /*0104*/ 	.word	0x00000190


	//   ....[2]....
        /*0108*/ 	.word	0x00001b40


	//----- nvinfo : EIATTR_CRS_STACK_SIZE
	.align		4
.L_1211:
        /*010c*/ 	.byte	0x04, 0x1e
        /*010e*/ 	.short	(.L_1213 - .L_1212)
.L_1212:
        /*0110*/ 	.word	0x00000000


	//----- nvinfo : EIATTR_CBANK_PARAM_SIZE
	.align		4
.L_1213:
        /*0114*/ 	.byte	0x03, 0x19
        /*0116*/ 	.short	0x0040


	//----- nvinfo : EIATTR_PARAM_CBANK
	.align		4
        /*0118*/ 	.byte	0x04, 0x0a
        /*011a*/ 	.short	(.L_1215 - .L_1214)
	.align		4
.L_1214:
        /*011c*/ 	.word	index@(.nv.constant0._Z16sw_kernel_affineILi32ELi224EEvPKhiPiS1_S2_iS2_ii)
        /*0120*/ 	.short	0x0380
        /*0122*/ 	.short	0x0040


	//----- nvinfo : EIATTR_SW_WAR
	.align		4
.L_1215:
        /*0124*/ 	.byte	0x04, 0x36
        /*0126*/ 	.short	(.L_1217 - .L_1216)
.L_1216:
        /*0128*/ 	.word	0x00000008
.L_1217:


//--------------------- .nv.info._Z16sw_kernel_affineILi32ELi192EEvPKhiPiS1_S2_iS2_ii --------------------------
	.section	.nv.info._Z16sw_kernel_affineILi32ELi192EEvPKhiPiS1_S2_iS2_ii,"",@"SHT_CUDA_INFO"
	.sectionflags	@""
	.align	4


	//----- nvinfo : EIATTR_CUDA_API_VERSION
	.align		4
        /*0000*/ 	.byte	0x04, 0x37
        /*0002*/ 	.short	(.L_1219 - .L_1218)
.L_1218:
        /*0004*/ 	.word	0x00000082


	//----- nvinfo : EIATTR_KPARAM_INFO
	.align		4
.L_1219:
        /*0008*/ 	.byte	0x04, 0x17
        /*000a*/ 	.short	(.L_1221 - .L_1220)
.L_1220:
        /*000c*/ 	.word	0x00000000
        /*0010*/ 	.short	0x0008
        /*0012*/ 	.short	0x003c
        /*0014*/ 	.byte	0x00, 0xf0, 0x11, 0x00


	//----- nvinfo : EIATTR_KPARAM_INFO
	.align		4
.L_1221:
        /*0018*/ 	.byte	0x04, 0x17
        /*001a*/ 	.short	(.L_1223 - .L_1222)
.L_1222:
        /*001c*/ 	.word	0x00000000
        /*0020*/ 	.short	0x0007
        /*0022*/ 	.short	0x0038
        /*0024*/ 	.byte	0x00, 0xf0, 0x11, 0x00


	//----- nvinfo : EIATTR_KPARAM_INFO
	.align		4
.L_1223:
        /*0028*/ 	.byte	0x04, 0x17
        /*002a*/ 	.short	(.L_1225 - .L_1224)
.L_1224:
        /*002c*/ 	.word	0x00000000
        /*0030*/ 	.short	0x0006
        /*0032*/ 	.short	0x0030
        /*0034*/ 	.byte	0x00, 0xf5, 0x21, 0x00


	//----- nvinfo : EIATTR_KPARAM_INFO
	.align		4
.L_1225:
        /*0038*/ 	.byte	0x04, 0x17
        /*003a*/ 	.short	(.L_1227 - .L_1226)
.L_1226:
        /*003c*/ 	.word	0x00000000
        /*0040*/ 	.short	0x0005
        /*0042*/ 	.short	0x0028
        /*0044*/ 	.byte	0x00, 0xf0, 0x11, 0x00


	//----- nvinfo : EIATTR_KPARAM_INFO
	.align		4
.L_1227:
        /*0048*/ 	.byte	0x04, 0x17
        /*004a*/ 	.short	(.L_1229 - .L_1228)
.L_1228:
        /*004c*/ 	.word	0x00000000
        /*0050*/ 	.short	0x0004
        /*0052*/ 	.short	0x0020
        /*0054*/ 	.byte	0x00, 0xf5, 0x21, 0x00


	//----- nvinfo : EIATTR_KPARAM_INFO
	.align		4
.L_1229:
        /*0058*/ 	.byte	0x04, 0x17
        /*005a*/ 	.short	(.L_1231 - .L_1230)
.L_1230:
        /*005c*/ 	.word	0x00000000
        /*0060*/ 	.short	0x0003
        /*0062*/ 	.short	0x0018
        /*0064*/ 	.byte	0x00, 0xf5, 0x21, 0x00


	//----- nvinfo : EIATTR_KPARAM_INFO
	.align		4
.L_1231:
        /*0068*/ 	.byte	0x04, 0x17
        /*006a*/ 	.short	(.L_1233 - .L_1232)
.L_1232:
        /*006c*/ 	.word	0x00000000
        /*0070*/ 	.short	0x0002
        /*0072*/ 	.short	0x0010
        /*0074*/ 	.byte	0x00, 0xf5, 0x21, 0x00


	//----- nvinfo : EIATTR_KPARAM_INFO
	.align		4
.L_1233:
        /*0078*/ 	.byte	0x04, 0x17
        /*007a*/ 	.short	(.L_1235 - .L_1234)
.L_1234:
        /*007c*/ 	.word	0x00000000
        /*0080*/ 	.short	0x0001
        /*0082*/ 	.short	0x0008
        /*0084*/ 	.byte	0x00, 0xf0, 0x11, 0x00


	//----- nvinfo : EIATTR_KPARAM_INFO
	.align		4
.L_1235:
        /*0088*/ 	.byte	0x04, 0x17
        /*008a*/ 	.short	(.L_1237 - .L_1236)
.L_1236:
        /*008c*/ 	.word	0x00000000
        /*0090*/ 	.short	0x0000
        /*0092*/ 	.short	0x0000
        /*0094*/ 	.byte	0x00, 0xf5, 0x21, 0x00


	//----- nvinfo : EIATTR_SPARSE_MMA_MASK
	.align		4
.L_1237:
        /*0098*/ 	.byte	0x03, 0x50
        /*009a*/ 	.short	0x0000


	//----- nvinfo : EIATTR_MAXREG_COUNT
	.align		4
        /*009c*/ 	.byte	0x03, 0x1b
        /*009e*/ 	.short	0x00ff


	//----- nvinfo : EIATTR_NUM_BARRIERS
	.align		4
        /*00a0*/ 	.byte	0x02, 0x4c
        /*00a2*/ 	.byte	0x01
	.zero		1


	//----- nvinfo : EIATTR_MERCURY_ISA_VERSION
	.align		4
        /*00a4*/ 	.byte	0x03, 0x5f
        /*00a6*/ 	.short	0x0101


	//----- nvinfo : EIATTR_COOP_GROUP_MASK_REGIDS
	.align		4
        /*00a8*/ 	.byte	0x04, 0x29
        /*00aa*/ 	.short	(.L_1239 - .L_1238)


	//   ....[0]....
.L_1238:
        /*00ac*/ 	.word	0xffffffff


	//   ....[1]....
        /*00b0*/ 	.word	0xffffffff


	//   ....[2]....
        /*00b4*/ 	.word	0xffffffff


	//   ....[3]....
        /*00b8*/ 	.word	0xffffffff


	//   ....[4]....
        /*00bc*/ 	.word	0xffffffff


	//   ....[5]....
        /*00c0*/ 	.word	0xffffffff


	//   ....[6]....
        /*00c4*/ 	.word	0xffffffff


	//   ....[7]....
        /*00c8*/ 	.word	0xffffffff


	//   ....[8]....
        /*00cc*/ 	.word	0xffffffff


	//----- nvinfo : EIATTR_COOP_GROUP_INSTR_OFFSETS
	.align		4
.L_1239:
        /*00d0*/ 	.byte	0x04, 0x28
        /*00d2*/ 	.short	(.L_1241 - .L_1240)


	//   ....[0]....
.L_1240:
        /*00d4*/ 	.word	0x000006e0


	//   ....[1]....
        /*00d8*/ 	.word	0x00000710


	//   ....[2]....
        /*00dc*/ 	.word	0x00000720


	//   ....[3]....
        /*00e0*/ 	.word	0x00001650


	//   ....[4]....
        /*00e4*/ 	.word	0x000016a0


	//   ....[5]....
        /*00e8*/ 	.word	0x00001700


	//   ....[6]....
        /*00ec*/ 	.word	0x00001760


	//   ....[7]....
        /*00f0*/ 	.word	0x000017f0


	//   ....[8]....
        /*00f4*/ 	.word	0x00001850


	//----- nvinfo : EIATTR_VRC_CTA_INIT_COUNT
	.align		4
.L_1241:
        /*00f8*/ 	.byte	0x02, 0x4a
	.zero		1
	.zero		1


	//----- nvinfo : EIATTR_EXIT_INSTR_OFFSETS
	.align		4
        /*00fc*/ 	.byte	0x04, 0x1c
        /*00fe*/ 	.short	(.L_1243 - .L_1242)


	//   ....[0]....
.L_1242:
        /*0100*/ 	.word	0x00000040


	//   ....[1]....
        /*0104*/ 	.word	0x00000190


	//   ....[2]....
        /*0108*/ 	.word	0x000018a0


	//----- nvinfo : EIATTR_CRS_STACK_SIZE
	.align		4
.L_1243:
        /*010c*/ 	.byte	0x04, 0x1e
        /*010e*/ 	.short	(.L_1245 - .L_1244)
.L_1244:
        /*0110*/ 	.word	0x00000000


	//----- nvinfo : EIATTR_CBANK_PARAM_SIZE
	.align		4
.L_1245:
        /*0114*/ 	.byte	0x03, 0x19
        /*0116*/ 	.short	0x0040


	//----- nvinfo : EIATTR_PARAM_CBANK
	.align		4
        /*0118*/ 	.byte	0x04, 0x0a
        /*011a*/ 	.short	(.L_1247 - .L_1246)
	.align		4
.L_1246:
        /*011c*/ 	.word	index@(.nv.constant0._Z16sw_kernel_affineILi32ELi192EEvPKhiPiS1_S2_iS2_ii)
        /*0120*/ 	.short	0x0380
        /*0122*/ 	.short	0x0040


	//----- nvinfo : EIATTR_SW_WAR
	.align		4
.L_1247:
        /*0124*/ 	.byte	0x04, 0x36
        /*0126*/ 	.short	(.L_1249 - .L_1248)
.L_1248:
        /*0128*/ 	.word	0x00000008
.L_1249:


//--------------------- .nv.info._Z16sw_kernel_affineILi32ELi160EEvPKhiPiS1_S2_iS2_ii --------------------------
	.section	.nv.info._Z16sw_kernel_affineILi32ELi160EEvPKhiPiS1_S2_iS2_ii,"",@"SHT_CUDA_INFO"
	.sectionflags	@""
	.align	4


	//----- nvinfo : EIATTR_CUDA_API_VERSION
	.align		4
        /*0000*/ 	.byte	0x04, 0x37
        /*0002*/ 	.short	(.L_1251 - .L_1250)
.L_1250:
        /*0004*/ 	.word	0x00000082


	//----- nvinfo : EIATTR_KPARAM_INFO
	.align		4
.L_1251:
        /*0008*/ 	.byte	0x04, 0x17
        /*000a*/ 	.short	(.L_1253 - .L_1252)
.L_1252:
        /*000c*/ 	.word	0x00000000
        /*0010*/ 	.short	0x0008
        /*0012*/ 	.short	0x003c
        /*0014*/ 	.byte	0x00, 0xf0, 0x11, 0x00


	//----- nvinfo : EIATTR_KPARAM_INFO
	.align		4
.L_1253:
        /*0018*/ 	.byte	0x04, 0x17
        /*001a*/ 	.short	(.L_1255 - .L_1254)
.L_1254:
        /*001c*/ 	.word	0x00000000
        /*0020*/ 	.short	0x0007
        /*0022*/ 	.short	0x0038
        /*0024*/ 	.byte	0x00, 0xf0, 0x11, 0x00


	//----- nvinfo : EIATTR_KPARAM_INFO
	.align		4
.L_1255:
        /*0028*/ 	.byte	0x04, 0x17
        /*002a*/ 	.short	(.L_1257 - .L_1256)
.L_1256:
        /*002c*/ 	.word	0x00000000
        /*0030*/ 	.short	0x0006
        /*0032*/ 	.short	0x0030
        /*0034*/ 	.byte	0x00, 0xf5, 0x21, 0x00


	//----- nvinfo : EIATTR_KPARAM_INFO
	.align		4
.L_1257:
        /*0038*/ 	.byte	0x04, 0x17
        /*003a*/ 	.short	(.L_1259 - .L_1258)
.L_1258:
        /*003c*/ 	.word	0x00000000
        /*0040*/ 	.short	0x0005
        /*0042*/ 	.short	0x0028
        /*0044*/ 	.byte	0x00, 0xf0, 0x11, 0x00


	//----- nvinfo : EIATTR_KPARAM_INFO
	.align		4
.L_1259:
        /*0048*/ 	.byte	0x04, 0x17
        /*004a*/ 	.short	(.L_1261 - .L_1260)
.L_1260:
        /*004c*/ 	.word	0x00000000
        /*0050*/ 	.short	0x0004
        /*0052*/ 	.short	0x0020
        /*0054*/ 	.byte	0x00, 0xf5, 0x21, 0x00


	//----- nvinfo : EIATTR_KPARAM_INFO
	.align		4
.L_1261:
        /*0058*/ 	.byte	0x04, 0x17
        /*005a*/ 	.short	(.L_1263 - .L_1262)
.L_1262:
        /*005c*/ 	.word	0x00000000
        /*0060*/ 	.short	0x0003
        /*0062*/ 	.short	0x0018
        /*0064*/ 	.byte	0x00, 0xf5, 0x21, 0x00


	//----- nvinfo : EIATTR_KPARAM_INFO
	.align		4
.L_1263:
        /*0068*/ 	.byte	0x04, 0x17
        /*006a*/ 	.short	(.L_1265 - .L_1264)
.L_1264:
        /*006c*/ 	.word	0x00000000
        /*0070*/ 	.short	0x0002
        /*0072*/ 	.short	0x0010
        /*0074*/ 	.byte	0x00, 0xf5, 0x21, 0x00


	//----- nvinfo : EIATTR_KPARAM_INFO
	.align		4
.L_1265:
        /*0078*/ 	.byte	0x04, 0x17
        /*007a*/ 	.short	(.L_1267 - .L_1266)
.L_1266:
        /*007c*/ 	.word	0x00000000
        /*0080*/ 	.short	0x0001
        /*0082*/ 	.short	0x0008
        /*0084*/ 	.byte	0x00, 0xf0, 0x11, 0x00


	//----- nvinfo : EIATTR_KPARAM_INFO
	.align		4
.L_1267:
        /*0088*/ 	.byte	0x04, 0x17
        /*008a*/ 	.short	(.L_1269 - .L_1268)
.L_1268:
        /*008c*/ 	.word	0x00000000
        /*0090*/ 	.short	0x0000
        /*0092*/ 	.short	0x0000
        /*0094*/ 	.byte	0x00, 0xf5, 0x21, 0x00


	//----- nvinfo : EIATTR_SPARSE_MMA_MASK
	.align		4
.L_1269:
        /*0098*/ 	.byte	0x03, 0x50
        /*009a*/ 	.short	0x0000


	//----- nvinfo : EIATTR_MAXREG_COUNT
	.align		4
        /*009c*/ 	.byte	0x03, 0x1b
        /*009e*/ 	.short	0x00ff


	//----- nvinfo : EIATTR_NUM_BARRIERS
	.align		4
        /*00a0*/ 	.byte	0x02, 0x4c
        /*00a2*/ 	.byte	0x01
	.zero		1


	//----- nvinfo : EIATTR_MERCURY_ISA_VERSION
	.align		4
        /*00a4*/ 	.byte	0x03, 0x5f
        /*00a6*/ 	.short	0x0101


	//----- nvinfo : EIATTR_COOP_GROUP_MASK_REGIDS
	.align		4
        /*00a8*/ 	.byte	0x04, 0x29
        /*00aa*/ 	.short	(.L_1271 - .L_1270)


	//   ....[0]....
.L_1270:
        /*00ac*/ 	.word	0xffffffff


	//   ....[1]....
        /*00b0*/ 	.word	0xffffffff


	//   ....[2]....
        /*00b4*/ 	.word	0xffffffff


	//   ....[3]....
        /*00b8*/ 	.word	0xffffffff


	//   ....[4]....
        /*00bc*/ 	.word	0xffffffff


	//   ....[5]....
        /*00c0*/ 	.word	0xffffffff


	//   ....[6]....
        /*00c4*/ 	.word	0xffffffff


	//   ....[7]....
        /*00c8*/ 	.word	0xffffffff


	//   ....[8]....
        /*00cc*/ 	.word	0xffffffff


	//----- nvinfo : EIATTR_COOP_GROUP_INSTR_OFFSETS
	.align		4
.L_1271:
        /*00d0*/ 	.byte	0x04, 0x28
        /*00d2*/ 	.short	(.L_1273 - .L_1272)


	//   ....[0]....
.L_1272:
        /*00d4*/ 	.word	0x000006a0


	//   ....[1]....
        /*00d8*/ 	.word	0x000006d0


	//   ....[2]....
        /*00dc*/ 	.word	0x000006e0


	//   ....[3]....
        /*00e0*/ 	.word	0x00001320


	//   ....[4]....
        /*00e4*/ 	.word	0x00001370


	//   ....[5]....
        /*00e8*/ 	.word	0x000013d0


	//   ....[6]....
        /*00ec*/ 	.word	0x00001430


	//   ....[7]....
        /*00f0*/ 	.word	0x000014b0


	//   ....[8]....
        /*00f4*/ 	.word	0x00001510


	//----- nvinfo : EIATTR_VRC_CTA_INIT_COUNT
	.align		4
.L_1273:
        /*00f8*/ 	.byte	0x02, 0x4a
	.zero		1
	.zero		1


	//----- nvinfo : EIATTR_EXIT_INSTR_OFFSETS
	.align		4
        /*00fc*/ 	.byte	0x04, 0x1c
        /*00fe*/ 	.short	(.L_1275 - .L_1274)


	//   ....[0]....
.L_1274:
        /*0100*/ 	.word	0x00000040


	//   ....[1]....
        /*0104*/ 	.word	0x00000190


	//   ....[2]....
        /*0108*/ 	.word	0x00001560


	//----- nvinfo : EIATTR_CRS_STACK_SIZE
	.align		4
.L_1275:
        /*010c*/ 	.byte	0x04, 0x1e
        /*010e*/ 	.short	(.L_1277 - .L_1276)
.L_1276:
        /*0110*/ 	.word	0x00000000


	//----- nvinfo : EIATTR_CBANK_PARAM_SIZE
	.align		4
.L_1277:
        /*0114*/ 	.byte	0x03, 0x19
        /*0116*/ 	.short	0x0040


	//----- nvinfo : EIATTR_PARAM_CBANK
	.align		4
        /*0118*/ 	.byte	0x04, 0x0a
        /*011a*/ 	.short	(.L_1279 - .L_1278)
	.align		4
.L_1278:
        /*011c*/ 	.word	index@(.nv.constant0._Z16sw_kernel_affineILi32ELi160EEvPKhiPiS1_S2_iS2_ii)
        /*0120*/ 	.short	0x0380
        /*0122*/ 	.short	0x0040


	//----- nvinfo : EIATTR_SW_WAR
	.align		4
.L_1279:
        /*0124*/ 	.byte	0x04, 0x36
        /*0126*/ 	.short	(.L_1281 - .L_1280)
.L_1280:
        /*0128*/ 	.word	0x00000008
.L_1281:


//--------------------- .nv.info._Z16sw_kernel_affineILi32ELi128EEvPKhiPiS1_S2_iS2_ii --------------------------
	.section	.nv.info._Z16sw_kernel_affineILi32ELi128EEvPKhiPiS1_S2_iS2_ii,"",@"SHT_CUDA_INFO"
	.sectionflags	@""
	.align	4


	//----- nvinfo : EIATTR_CUDA_API_VERSION
	.align		4
        /*0000*/ 	.byte	0x04, 0x37
        /*0002*/ 	.short	(.L_1283 - .L_1282)
.L_1282:
        /*0004*/ 	.word	0x00000082


	//----- nvinfo : EIATTR_KPARAM_INFO
	.align		4
.L_1283:
        /*0008*/ 	.byte	0x04, 0x17
        /*000a*/ 	.short	(.L_1285 - .L_1284)
.L_1284:
        /*000c*/ 	.word	0x00000000
        /*0010*/ 	.short	0x0008
        /*0012*/ 	.short	0x003c
        /*0014*/ 	.byte	0x00, 0xf0, 0x11, 0x00


	//----- nvinfo : EIATTR_KPARAM_INFO
	.align		4
.L_1285:
        /*0018*/ 	.byte	0x04, 0x17
        /*001a*/ 	.short	(.L_1287 - .L_1286)
.L_1286:
        /*001c*/ 	.word	0x00000000
        /*0020*/ 	.short	0x0007
        /*0022*/ 	.short	0x0038
        /*0024*/ 	.byte	0x00, 0xf0, 0x11, 0x00


	//----- nvinfo : EIATTR_KPARAM_INFO
	.align		4
.L_1287:
        /*0028*/ 	.byte	0x04, 0x17
        /*002a*/ 	.short	(.L_1289 - .L_1288)
.L_1288:
        /*002c*/ 	.word	0x00000000
        /*0030*/ 	.short	0x0006
        /*0032*/ 	.short	0x0030
        /*0034*/ 	.byte	0x00, 0xf5, 0x21, 0x00


	//----- nvinfo : EIATTR_KPARAM_INFO
	.align		4
.L_1289:
        /*0038*/ 	.byte	0x04, 0x17
        /*003a*/ 	.short	(.L_1291 - .L_1290)
.L_1290:
        /*003c*/ 	.word	0x00000000
        /*0040*/ 	.short	0x0005
        /*0042*/ 	.short	0x0028
        /*0044*/ 	.byte	0x00, 0xf0, 0x11, 0x00


	//----- nvinfo : EIATTR_KPARAM_INFO
	.align		4
.L_1291:
        /*0048*/ 	.byte	0x04, 0x17
        /*004a*/ 	.short	(.L_1293 - .L_1292)
.L_1292:
        /*004c*/ 	.word	0x00000000
        /*0050*/ 	.short	0x0004
        /*0052*/ 	.short	0x0020
        /*0054*/ 	.byte	0x00, 0xf5, 0x21, 0x00


	//----- nvinfo : EIATTR_KPARAM_INFO
	.align		4
.L_1293:
        /*0058*/ 	.byte	0x04, 0x17
        /*005a*/ 	.short	(.L_1295 - .L_1294)
.L_1294:
        /*005c*/ 	.word	0x00000000
        /*0060*/ 	.short	0x0003
        /*0062*/ 	.short	0x0018
        /*0064*/ 	.byte	0x00, 0xf5, 0x21, 0x00


	//----- nvinfo : EIATTR_KPARAM_INFO
	.align		4
.L_1295:
        /*0068*/ 	.byte	0x04, 0x17
        /*006a*/ 	.short	(.L_1297 - .L_1296)
.L_1296:
        /*006c*/ 	.word	0x00000000
        /*0070*/ 	.short	0x0002
        /*0072*/ 	.short	0x0010
        /*0074*/ 	.byte	0x00, 0xf5, 0x21, 0x00


	//----- nvinfo : EIATTR_KPARAM_INFO
	.align		4
.L_1297:
        /*0078*/ 	.byte	0x04, 0x17
        /*007a*/ 	.short	(.L_1299 - .L_1298)
.L_1298:
        /*007c*/ 	.word	0x00000000
        /*0080*/ 	.short	0x0001
        /*0082*/ 	.short	0x0008
        /*0084*/ 	.byte	0x00, 0xf0, 0x11, 0x00


	//----- nvinfo : EIATTR_KPARAM_INFO
	.align		4
.L_1299:
        /*0088*/ 	.byte	0x04, 0x17
        /*008a*/ 	.short	(.L_1301 - .L_1300)
.L_1300:
        /*008c*/ 	.word	0x00000000
        /*0090*/ 	.short	0x0000
        /*0092*/ 	.short	0x0000
        /*0094*/ 	.byte	0x00, 0xf5, 0x21, 0x00


	//----- nvinfo : EIATTR_SPARSE_MMA_MASK
	.align		4
.L_1301:
        /*0098*/ 	.byte	0x03, 0x50
        /*009a*/ 	.short	0x0000


	//----- nvinfo : EIATTR_MAXREG_COUNT
	.align		4
        /*009c*/ 	.byte	0x03, 0x1b
        /*009e*/ 	.short	0x00ff


	//----- nvinfo : EIATTR_NUM_BARRIERS
	.align		4
        /*00a0*/ 	.byte	0x02, 0x4c
        /*00a2*/ 	.byte	0x01
	.zero		1


	//----- nvinfo : EIATTR_MERCURY_ISA_VERSION
	.align		4
        /*00a4*/ 	.byte	0x03, 0x5f
        /*00a6*/ 	.short	0x0101


	//----- nvinfo : EIATTR_COOP_GROUP_MASK_REGIDS
	.align		4
        /*00a8*/ 	.byte	0x04, 0x29
        /*00aa*/ 	.short	(.L_1303 - .L_1302)


	//   ....[0]....
.L_1302:
        /*00ac*/ 	.word	0xffffffff


	//   ....[1]....
        /*00b0*/ 	.word	0xffffffff


	//   ....[2]....
        /*00b4*/ 	.word	0xffffffff


	//   ....[3]....
        /*00b8*/ 	.word	0xffffffff


	//   ....[4]....
        /*00bc*/ 	.word	0xffffffff


	//   ....[5]....
        /*00c0*/ 	.word	0xffffffff


	//   ....[6]....
        /*00c4*/ 	.word	0xffffffff


	//   ....[7]....
        /*00c8*/ 	.word	0xffffffff


	//   ....[8]....
        /*00cc*/ 	.word	0xffffffff


	//----- nvinfo : EIATTR_COOP_GROUP_INSTR_OFFSETS
	.align		4
.L_1303:
        /*00d0*/ 	.byte	0x04, 0x28
        /*00d2*/ 	.short	(.L_1305 - .L_1304)


	//   ....[0]....
.L_1304:
        /*00d4*/ 	.word	0x000006e0


	//   ....[1]....
        /*00d8*/ 	.word	0x00000710


	//   ....[2]....
        /*00dc*/ 	.word	0x00000720


	//   ....[3]....
        /*00e0*/ 	.word	0x00000fd0


	//   ....[4]....
        /*00e4*/ 	.word	0x00001020


	//   ....[5]....
        /*00e8*/ 	.word	0x00001080


	//   ....[6]....
        /*00ec*/ 	.word	0x000010e0


	//   ....[7]....
        /*00f0*/ 	.word	0x00001160


	//   ....[8]....
        /*00f4*/ 	.word	0x000011c0


	//----- nvinfo : EIATTR_VRC_CTA_INIT_COUNT
	.align		4
.L_1305:
        /*00f8*/ 	.byte	0x02, 0x4a
	.zero		1
	.zero		1


	//----- nvinfo : EIATTR_EXIT_INSTR_OFFSETS
	.align		4
        /*00fc*/ 	.byte	0x04, 0x1c
        /*00fe*/ 	.short	(.L_1307 - .L_1306)


	//   ....[0]....
.L_1306:
        /*0100*/ 	.word	0x00000040


	//   ....[1]....
        /*0104*/ 	.word	0x00000190


	//   ....[2]....
        /*0108*/ 	.word	0x00001210


	//----- nvinfo : EIATTR_CRS_STACK_SIZE
	.align		4
.L_1307:
        /*010c*/ 	.byte	0x04, 0x1e
        /*010e*/ 	.short	(.L_1309 - .L_1308)
.L_1308:
        /*0110*/ 	.word	0x00000000


	//----- nvinfo : EIATTR_CBANK_PARAM_SIZE
	.align		4
.L_1309:
        /*0114*/ 	.byte	0x03, 0x19
        /*0116*/ 	.short	0x0040


	//----- nvinfo : EIATTR_PARAM_CBANK
	.align		4
        /*0118*/ 	.byte	0x04, 0x0a
        /*011a*/ 	.short	(.L_1311 - .L_1310)
	.align		4
.L_1310:
        /*011c*/ 	.word	index@(.nv.constant0._Z16sw_kernel_affineILi32ELi128EEvPKhiPiS1_S2_iS2_ii)
        /*0120*/ 	.short	0x0380
        /*0122*/ 	.short	0x0040


	//----- nvinfo : EIATTR_SW_WAR
	.align		4
.L_1311:
        /*0124*/ 	.byte	0x04, 0x36
        /*0126*/ 	.short	(.L_1313 - .L_1312)
.L_1312:
        /*0128*/ 	.word	0x00000008
.L_1313:


//--------------------- .nv.info._Z16sw_kernel_affineILi32ELi96EEvPKhiPiS1_S2_iS2_ii --------------------------
	.section	.nv.info._Z16sw_kernel_affineILi32ELi96EEvPKhiPiS1_S2_iS2_ii,"",@"SHT_CUDA_INFO"
	.sectionflags	@""
	.align	4


	//----- nvinfo : EIATTR_CUDA_API_VERSION
	.align		4
        /*0000*/ 	.byte	0x04, 0x37
        /*0002*/ 	.short	(.L_1315 - .L_1314)
.L_1314:
        /*0004*/ 	.word	0x00000082


	//----- nvinfo : EIATTR_KPARAM_INFO
	.align		4
.L_1315:
        /*0008*/ 	.byte	0x04, 0x17
        /*000a*/ 	.short	(.L_1317 - .L_1316)
.L_1316:
        /*000c*/ 	.word	0x00000000
        /*0010*/ 	.short	0x0008
        /*0012*/ 	.short	0x003c
        /*0014*/ 	.byte	0x00, 0xf0, 0x11, 0x00


	//----- nvinfo : EIATTR_KPARAM_INFO
	.align		4
.L_1317:
        /*0018*/ 	.byte	0x04, 0x17
        /*001a*/ 	.short	(.L_1319 - .L_1318)
.L_1318:
        /*001c*/ 	.word	0x00000000
        /*0020*/ 	.short	0x0007
        /*0022*/ 	.short	0x0038
        /*0024*/ 	.byte	0x00, 0xf0, 0x11, 0x00


	//----- nvinfo : EIATTR_KPARAM_INFO
	.align		4
.L_1319:
        /*0028*/ 	.byte	0x04, 0x17
        /*002a*/ 	.short	(.L_1321 - .L_1320)
.L_1320:
        /*002c*/ 	.word	0x00000000
        /*0030*/ 	.short	0x0006
        /*0032*/ 	.short	0x0030
        /*0034*/ 	.byte	0x00, 0xf5, 0x21, 0x00


	//----- nvinfo : EIATTR_KPARAM_INFO
	.align		4
.L_1321:
        /*0038*/ 	.byte	0x04, 0x17
        /*003a*/ 	.short	(.L_1323 - .L_1322)
.L_1322:
        /*003c*/ 	.word	0x00000000
        /*0040*/ 	.short	0x0005
        /*0042*/ 	.short	0x0028
        /*0044*/ 	.byte	0x00, 0xf0, 0x11, 0x00


	//----- nvinfo : EIATTR_KPARAM_INFO
	.align		4
.L_1323:
        /*0048*/ 	.byte	0x04, 0x17
        /*004a*/ 	.short	(.L_1325 - .L_1324)
.L_1324:
        /*004c*/ 	.word	0x00000000
        /*0050*/ 	.short	0x0004
        /*0052*/ 	.short	0x0020
        /*0054*/ 	.byte	0x00, 0xf5, 0x21, 0x00


	//----- nvinfo : EIATTR_KPARAM_INFO
	.align		4
.L_1325:
        /*0058*/ 	.byte	0x04, 0x17
        /*005a*/ 	.short	(.L_1327 - .L_1326)
.L_1326:
        /*005c*/ 	.word	0x00000000
        /*0060*/ 	.short	0x0003
        /*0062*/ 	.short	0x0018
        /*0064*/ 	.byte	0x00, 0xf5, 0x21, 0x00


	//----- nvinfo : EIATTR_KPARAM_INFO
	.align		4
.L_1327:
        /*0068*/ 	.byte	0x04, 0x17
        /*006a*/ 	.short	(.L_1329 - .L_1328)
.L_1328:
        /*006c*/ 	.word	0x00000000
        /*0070*/ 	.short	0x0002
        /*0072*/ 	.short	0x0010
        /*0074*/ 	.byte	0x00, 0xf5, 0x21, 0x00


	//----- nvinfo : EIATTR_KPARAM_INFO
	.align		4
.L_1329:
        /*0078*/ 	.byte	0x04, 0x17
        /*007a*/ 	.short	(.L_1331 - .L_1330)
.L_1330:
        /*007c*/ 	.word	0x00000000
        /*0080*/ 	.short	0x0001
        /*0082*/ 	.short	0x0008
        /*0084*/ 	.byte	0x00, 0xf0, 0x11, 0x00


	//----- nvinfo : EIATTR_KPARAM_INFO
	.align		4
.L_1331:
        /*0088*/ 	.byte	0x04, 0x17
        /*008a*/ 	.short	(.L_1333 - .L_1332)
.L_1332:
        /*008c*/ 	.word	0x00000000
        /*0090*/ 	.short	0x0000
        /*0092*/ 	.short	0x0000
        /*0094*/ 	.byte	0x00, 0xf5, 0x21, 0x00


	//----- nvinfo : EIATTR_SPARSE_MMA_MASK
	.align		4
.L_1333:
        /*0098*/ 	.byte	0x03, 0x50
        /*009a*/ 	.short	0x0000


	//----- nvinfo : EIATTR_MAXREG_COUNT
	.align		4
        /*009c*/ 	.byte	0x03, 0x1b
        /*009e*/ 	.short	0x00ff


	//----- nvinfo : EIATTR_NUM_BARRIERS
	.align		4
        /*00a0*/ 	.byte	0x02, 0x4c
        /*00a2*/ 	.byte	0x01
	.zero		1


	//----- nvinfo : EIATTR_MERCURY_ISA_VERSION
	.align		4
        /*00a4*/ 	.byte	0x03, 0x5f
        /*00a6*/ 	.short	0x0101


	//----- nvinfo : EIATTR_COOP_GROUP_MASK_REGIDS
	.align		4
        /*00a8*/ 	.byte	0x04, 0x29
        /*00aa*/ 	.short	(.L_1335 - .L_1334)


	//   ....[0]....
.L_1334:
        /*00ac*/ 	.word	0xffffffff


	//   ....[1]....
        /*00b0*/ 	.word	0xffffffff


	//   ....[2]....
        /*00b4*/ 	.word	0xffffffff


	//   ....[3]....
        /*00b8*/ 	.word	0xffffffff


	//   ....[4]....
        /*00bc*/ 	.word	0xffffffff


	//   ....[5]....
        /*00c0*/ 	.word	0xffffffff


	//   ....[6]....
        /*00c4*/ 	.word	0xffffffff


	//   ....[7]....
        /*00c8*/ 	.word	0xffffffff


	//   ....[8]....
        /*00cc*/ 	.word	0xffffffff


	//----- nvinfo : EIATTR_COOP_GROUP_INSTR_OFFSETS
	.align		4
.L_1335:
        /*00d0*/ 	.byte	0x04, 0x28
        /*00d2*/ 	.short	(.L_1337 - .L_1336)


	//   ....[0]....
.L_1336:
        /*00d4*/ 	.word	0x000006c0


	//   ....[1]....
        /*00d8*/ 	.word	0x000006f0


	//   ....[2]....
        /*00dc*/ 	.word	0x00000700


	//   ....[3]....
        /*00e0*/ 	.word	0x00000dd0


	//   ....[4]....
        /*00e4*/ 	.word	0x00000e20


	//   ....[5]....
        /*00e8*/ 	.word	0x00000e80


	//   ....[6]....
        /*00ec*/ 	.word	0x00000ee0


	//   ....[7]....
        /*00f0*/ 	.word	0x00000f60


	//   ....[8]....
        /*00f4*/ 	.word	0x00000fc0


	//----- nvinfo : EIATTR_VRC_CTA_INIT_COUNT
	.align		4
.L_1337:
        /*00f8*/ 	.byte	0x02, 0x4a
	.zero		1
	.zero		1


	//----- nvinfo : EIATTR_EXIT_INSTR_OFFSETS
	.align		4
        /*00fc*/ 	.byte	0x04, 0x1c
        /*00fe*/ 	.short	(.L_1339 - .L_1338)


	//   ....[0]....
.L_1338:
        /*0100*/ 	.word	0x00000040


	//   ....[1]....
        /*0104*/ 	.word	0x00000190


	//   ....[2]....
        /*0108*/ 	.word	0x00001010


	//----- nvinfo : EIATTR_CRS_STACK_SIZE
	.align		4
.L_1339:
        /*010c*/ 	.byte	0x04, 0x1e
        /*010e*/ 	.short	(.L_1341 - .L_1340)
.L_1340:
        /*0110*/ 	.word	0x00000000


	//----- nvinfo : EIATTR_CBANK_PARAM_SIZE
	.align		4
.L_1341:
        /*0114*/ 	.byte	0x03, 0x19
        /*0116*/ 	.short	0x0040


	//----- nvinfo : EIATTR_PARAM_CBANK
	.align		4
        /*0118*/ 	.byte	0x04, 0x0a
        /*011a*/ 	.short	(.L_1343 - .L_1342)
	.align		4
.L_1342:
        /*011c*/ 	.word	index@(.nv.constant0._Z16sw_kernel_affineILi32ELi96EEvPKhiPiS1_S2_iS2_ii)
        /*0120*/ 	.short	0x0380
        /*0122*/ 	.short	0x0040


	//----- nvinfo : EIATTR_SW_WAR
	.align		4
.L_1343:
        /*0124*/ 	.byte	0x04, 0x36
        /*0126*/ 	.short	(.L_1345 - .L_1344)
.L_1344:
        /*0128*/ 	.word	0x00000008
.L_1345:


//--------------------- .nv.info._Z16sw_kernel_affineILi32ELi64EEvPKhiPiS1_S2_iS2_ii --------------------------
	.section	.nv.info._Z16sw_kernel_affineILi32ELi64EEvPKhiPiS1_S2_iS2_ii,"",@"SHT_CUDA_INFO"
	.sectionflags	@""
	.align	4


	//----- nvinfo : EIATTR_CUDA_API_VERSION
	.align		4
        /*0000*/ 	.byte	0x04, 0x37
        /*0002*/ 	.short	(.L_1347 - .L_1346)
.L_1346:
        /*0004*/ 	.word	0x00000082


	//----- nvinfo : EIATTR_KPARAM_INFO
	.align		4
.L_1347:
        /*0008*/ 	.byte	0x04, 0x17
        /*000a*/ 	.short	(.L_1349 - .L_1348)
.L_1348:
        /*000c*/ 	.word	0x00000000
        /*0010*/ 	.short	0x0008
        /*0012*/ 	.short	0x003c
        /*0014*/ 	.byte	0x00, 0xf0, 0x11, 0x00


	//----- nvinfo : EIATTR_KPARAM_INFO
	.align		4
.L_1349:
        /*0018*/ 	.byte	0x04, 0x17
        /*001a*/ 	.short	(.L_1351 - .L_1350)
.L_1350:
        /*001c*/ 	.word	0x00000000
        /*0020*/ 	.short	0x0007
        /*0022*/ 	.short	0x0038
        /*0024*/ 	.byte	0x00, 0xf0, 0x11, 0x00


	//----- nvinfo : EIATTR_KPARAM_INFO
	.align		4
.L_1351:
        /*0028*/ 	.byte	0x04, 0x17
        /*002a*/ 	.short	(.L_1353 - .L_1352)
.L_1352:
        /*002c*/ 	.word	0x00000000
        /*0030*/ 	.short	0x0006
        /*0032*/ 	.short	0x0030
        /*0034*/ 	.byte	0x00, 0xf5, 0x21, 0x00


	//----- nvinfo : EIATTR_KPARAM_INFO
	.align		4
.L_1353:
        /*0038*/ 	.byte	0x04, 0x17
        /*003a*/ 	.short	(.L_1355 - .L_1354)
.L_1354:
        /*003c*/ 	.word	0x00000000
        /*0040*/ 	.short	0x0005
        /*0042*/ 	.short	0x0028
        /*0044*/ 	.byte	0x00, 0xf0, 0x11, 0x00


	//----- nvinfo : EIATTR_KPARAM_INFO
	.align		4
.L_1355:
        /*0048*/ 	.byte	0x04, 0x17
        /*004a*/ 	.short	(.L_1357 - .L_1356)
.L_1356:
        /*004c*/ 	.word	0x00000000
        /*0050*/ 	.short	0x0004
        /*0052*/ 	.short	0x0020
        /*0054*/ 	.byte	0x00, 0xf5, 0x21, 0x00


	//----- nvinfo : EIATTR_KPARAM_INFO
	.align		4
.L_1357:
        /*0058*/ 	.byte	0x04, 0x17
        /*005a*/ 	.short	(.L_1359 - .L_1358)
.L_1358:
        /*005c*/ 	.word	0x00000000
        /*0060*/ 	.short	0x0003
        /*0062*/ 	.short	0x0018
        /*0064*/ 	.byte	0x00, 0xf5, 0x21, 0x00


	//----- nvinfo : EIATTR_KPARAM_INFO
	.align		4
.L_1359:
        /*0068*/ 	.byte	0x04, 0x17
        /*006a*/ 	.short	(.L_1361 - .L_1360)
.L_1360:
        /*006c*/ 	.word	0x00000000
        /*0070*/ 	.short	0x0002
        /*0072*/ 	.short	0x0010
        /*0074*/ 	.byte	0x00, 0xf5, 0x21, 0x00


	//----- nvinfo : EIATTR_KPARAM_INFO
	.align		4
.L_1361:
        /*0078*/ 	.byte	0x04, 0x17
        /*007a*/ 	.short	(.L_1363 - .L_1362)
.L_1362:
        /*007c*/ 	.word	0x00000000
        /*0080*/ 	.short	0x0001
        /*0082*/ 	.short	0x0008
        /*0084*/ 	.byte	0x00, 0xf0, 0x11, 0x00


	//----- nvinfo : EIATTR_KPARAM_INFO
	.align		4
.L_1363:
        /*0088*/ 	.byte	0x04, 0x17
        /*008a*/ 	.short	(.L_1365 - .L_1364)
.L_1364:
        /*008c*/ 	.word	0x00000000
        /*0090*/ 	.short	0x0000
        /*0092*/ 	.short	0x0000
        /*0094*/ 	.byte	0x00, 0xf5, 0x21, 0x00


	//----- nvinfo : EIATTR_SPARSE_MMA_MASK
	.align		4
.L_1365:
        /*0098*/ 	.byte	0x03, 0x50
        /*009a*/ 	.short	0x0000


	//----- nvinfo : EIATTR_MAXREG_COUNT
	.align		4
        /*009c*/ 	.byte	0x03, 0x1b
        /*009e*/ 	.short	0x00ff


	//----- nvinfo : EIATTR_NUM_BARRIERS
	.align		4
        /*00a0*/ 	.byte	0x02, 0x4c
        /*00a2*/ 	.byte	0x01
	.zero		1


	//----- nvinfo : EIATTR_MERCURY_ISA_VERSION
	.align		4
        /*00a4*/ 	.byte	0x03, 0x5f
        /*00a6*/ 	.short	0x0101


	//----- nvinfo : EIATTR_COOP_GROUP_MASK_REGIDS
	.align		4
        /*00a8*/ 	.byte	0x04, 0x29
        /*00aa*/ 	.short	(.L_1367 - .L_1366)


	//   ....[0]....
.L_1366:
        /*00ac*/ 	.word	0xffffffff


	//   ....[1]....
        /*00b0*/ 	.word	0xffffffff


	//   ....[2]....
        /*00b4*/ 	.word	0xffffffff


	//   ....[3]....
        /*00b8*/ 	.word	0xffffffff


	//   ....[4]....
        /*00bc*/ 	.word	0xffffffff


	//   ....[5]....
        /*00c0*/ 	.word	0xffffffff


	//   ....[6]....
        /*00c4*/ 	.word	0xffffffff


	//   ....[7]....
        /*00c8*/ 	.word	0xffffffff


	//   ....[8]....
        /*00cc*/ 	.word	0xffffffff


	//   ....[9]....
        /*00d0*/ 	.word	0xffffffff


	//   ....[10]....
        /*00d4*/ 	.word	0xffffffff


	//   ....[11]....
        /*00d8*/ 	.word	0xffffffff


	//   ....[12]....
        /*00dc*/ 	.word	0xffffffff


	//   ....[13]....
        /*00e0*/ 	.word	0xffffffff


	//   ....[14]....
        /*00e4*/ 	.word	0xffffffff


	//----- nvinfo : EIATTR_COOP_GROUP_INSTR_OFFSETS
	.align		4
.L_1367:
        /*00e8*/ 	.byte	0x04, 0x28
        /*00ea*/ 	.short	(.L_1369 - .L_1368)


	//   ....[0]....
.L_1368:
        /*00ec*/ 	.word	0x00000770


	//   ....[1]....
        /*00f0*/ 	.word	0x000007a0


	//   ....[2]....
        /*00f4*/ 	.word	0x000007d0


	//   ....[3]....
        /*00f8*/ 	.word	0x00000b80


	//   ....[4]....
        /*00fc*/ 	.word	0x00000bb0


	//   ....[5]....
        /*0100*/ 	.word	0x00000bd0


	//   ....[6]....
        /*0104*/ 	.word	0x00001040


	//   ....[7]....
        /*0108*/ 	.word	0x00001080


	//   ....[8]....
        /*010c*/ 	.word	0x000010a0


	//   ....[9]....
        /*0110*/ 	.word	0x000014f0


	//   ....[10]....
        /*0114*/ 	.word	0x00001540


	//   ....[11]....
        /*0118*/ 	.word	0x000015a0


	//   ....[12]....
        /*011c*/ 	.word	0x00001600


	//   ....[13]....
        /*0120*/ 	.word	0x00001680


	//   ....[14]....
        /*0124*/ 	.word	0x000016e0


	//----- nvinfo : EIATTR_VRC_CTA_INIT_COUNT
	.align		4
.L_1369:
        /*0128*/ 	.byte	0x02, 0x4a
	.zero		1
	.zero		1


	//----- nvinfo : EIATTR_EXIT_INSTR_OFFSETS
	.align		4
        /*012c*/ 	.byte	0x04, 0x1c
        /*012e*/ 	.short	(.L_1371 - .L_1370)


	//   ....[0]....
.L_1370:
        /*0130*/ 	.word	0x00000040


	//   ....[1]....
        /*0134*/ 	.word	0x00000190


	//   ....[2]....
        /*0138*/ 	.word	0x00001730


	//----- nvinfo : EIATTR_CRS_STACK_SIZE
	.align		4
.L_1371:
        /*013c*/ 	.byte	0x04, 0x1e
        /*013e*/ 	.short	(.L_1373 - .L_1372)
.L_1372:
        /*0140*/ 	.word	0x00000000


	//----- nvinfo : EIATTR_CBANK_PARAM_SIZE
	.align		4
.L_1373:
        /*0144*/ 	.byte	0x03, 0x19
        /*0146*/ 	.short	0x0040


	//----- nvinfo : EIATTR_PARAM_CBANK
	.align		4
        /*0148*/ 	.byte	0x04, 0x0a
        /*014a*/ 	.short	(.L_1375 - .L_1374)
	.align		4
.L_1374:
        /*014c*/ 	.word	index@(.nv.constant0._Z16sw_kernel_affineILi32ELi64EEvPKhiPiS1_S2_iS2_ii)
        /*0150*/ 	.short	0x0380
        /*0152*/ 	.short	0x0040


	//----- nvinfo : EIATTR_SW_WAR
	.align		4
.L_1375:
        /*0154*/ 	.byte	0x04, 0x36
        /*0156*/ 	.short	(.L_1377 - .L_1376)
.L_1376:
        /*0158*/ 	.word	0x00000008
.L_1377:


//--------------------- .nv.info._Z16sw_kernel_affineILi32ELi32EEvPKhiPiS1_S2_iS2_ii --------------------------
	.section	.nv.info._Z16sw_kernel_affineILi32ELi32EEvPKhiPiS1_S2_iS2_ii,"",@"SHT_CUDA_INFO"
	.sectionflags	@""
	.align	4


	//----- nvinfo : EIATTR_CUDA_API_VERSION
	.align		4
        /*0000*/ 	.byte	0x04, 0x37
        /*0002*/ 	.short	(.L_1379 - .L_1378)
.L_1378:
        /*0004*/ 	.word	0x00000082


	//----- nvinfo : EIATTR_KPARAM_INFO
	.align		4
.L_1379:
        /*0008*/ 	.byte	0x04, 0x17
        /*000a*/ 	.short	(.L_1381 - .L_1380)
.L_1380:
        /*000c*/ 	.word	0x00000000
        /*0010*/ 	.short	0x0008
        /*0012*/ 	.short	0x003c
        /*0014*/ 	.byte	0x00, 0xf0, 0x11, 0x00


	//----- nvinfo : EIATTR_KPARAM_INFO
	.align		4
.L_1381:
        /*0018*/ 	.byte	0x04, 0x17
        /*001a*/ 	.short	(.L_1383 - .L_1382)
.L_1382:
        /*001c*/ 	.word	0x00000000
        /*0020*/ 	.short	0x0007
        /*0022*/ 	.short	0x0038
        /*0024*/ 	.byte	0x00, 0xf0, 0x11, 0x00


	//----- nvinfo : EIATTR_KPARAM_INFO
	.align		4
.L_1383:
        /*0028*/ 	.byte	0x04, 0x17
        /*002a*/ 	.short	(.L_1385 - .L_1384)
.L_1384:
        /*002c*/ 	.word	0x00000000
        /*0030*/ 	.short	0x0006
        /*0032*/ 	.short	0x0030
        /*0034*/ 	.byte	0x00, 0xf5, 0x21, 0x00


	//----- nvinfo : EIATTR_KPARAM_INFO
	.align		4
.L_1385:
        /*0038*/ 	.byte	0x04, 0x17
        /*003a*/ 	.short	(.L_1387 - .L_1386)
.L_1386:
        /*003c*/ 	.word	0x00000000
        /*0040*/ 	.short	0x0005
        /*0042*/ 	.short	0x0028
        /*0044*/ 	.byte	0x00, 0xf0, 0x11, 0x00


	//----- nvinfo : EIATTR_KPARAM_INFO
	.align		4
.L_1387:
        /*0048*/ 	.byte	0x04, 0x17
        /*004a*/ 	.short	(.L_1389 - .L_1388)
.L_1388:
        /*004c*/ 	.word	0x00000000
        /*0050*/ 	.short	0x0004
        /*0052*/ 	.short	0x0020
        /*0054*/ 	.byte	0x00, 0xf5, 0x21, 0x00


	//----- nvinfo : EIATTR_KPARAM_INFO
	.align		4
.L_1389:
        /*0058*/ 	.byte	0x04, 0x17
        /*005a*/ 	.short	(.L_1391 - .L_1390)
.L_1390:
        /*005c*/ 	.word	0x00000000
        /*0060*/ 	.short	0x0003
        /*0062*/ 	.short	0x0018
        /*0064*/ 	.byte	0x00, 0xf5, 0x21, 0x00


	//----- nvinfo : EIATTR_KPARAM_INFO
	.align		4
.L_1391:
        /*0068*/ 	.byte	0x04, 0x17
        /*006a*/ 	.short	(.L_1393 - .L_1392)
.L_1392:
        /*006c*/ 	.word	0x00000000
        /*0070*/ 	.short	0x0002
        /*0072*/ 	.short	0x0010
        /*0074*/ 	.byte	0x00, 0xf5, 0x21, 0x00


	//----- nvinfo : EIATTR_KPARAM_INFO
	.align		4
.L_1393:
        /*0078*/ 	.byte	0x04, 0x17
        /*007a*/ 	.short	(.L_1395 - .L_1394)
.L_1394:
        /*007c*/ 	.word	0x00000000
        /*0080*/ 	.short	0x0001
        /*0082*/ 	.short	0x0008
        /*0084*/ 	.byte	0x00, 0xf0, 0x11, 0x00


	//----- nvinfo : EIATTR_KPARAM_INFO
	.align		4
.L_1395:
        /*0088*/ 	.byte	0x04, 0x17
        /*008a*/ 	.short	(.L_1397 - .L_1396)
.L_1396:
        /*008c*/ 	.word	0x00000000
        /*0090*/ 	.short	0x0000
        /*0092*/ 	.short	0x0000
        /*0094*/ 	.byte	0x00, 0xf5, 0x21, 0x00


	//----- nvinfo : EIATTR_SPARSE_MMA_MASK
	.align		4
.L_1397:
        /*0098*/ 	.byte	0x03, 0x50
        /*009a*/ 	.short	0x0000


	//----- nvinfo : EIATTR_MAXREG_COUNT
	.align		4
        /*009c*/ 	.byte	0x03, 0x1b
        /*009e*/ 	.short	0x00ff


	//----- nvinfo : EIATTR_NUM_BARRIERS
	.align		4
        /*00a0*/ 	.byte	0x02, 0x4c
        /*00a2*/ 	.byte	0x01
	.zero		1


	//----- nvinfo : EIATTR_MERCURY_ISA_VERSION
	.align		4
        /*00a4*/ 	.byte	0x03, 0x5f
        /*00a6*/ 	.short	0x0101


	//----- nvinfo : EIATTR_COOP_GROUP_MASK_REGIDS
	.align		4
        /*00a8*/ 	.byte	0x04, 0x29
        /*00aa*/ 	.short	(.L_1399 - .L_1398)


	//   ....[0]....
.L_1398:
        /*00ac*/ 	.word	0xffffffff


	//   ....[1]....
        /*00b0*/ 	.word	0xffffffff


	//   ....[2]....
        /*00b4*/ 	.word	0xffffffff


	//   ....[3]....
        /*00b8*/ 	.word	0xffffffff


	//   ....[4]....
        /*00bc*/ 	.word	0xffffffff


	//   ....[5]....
        /*00c0*/ 	.word	0xffffffff


	//   ....[6]....
        /*00c4*/ 	.word	0xffffffff


	//   ....[7]....
        /*00c8*/ 	.word	0xffffffff


	//   ....[8]....
        /*00cc*/ 	.word	0xffffffff


	//   ....[9]....
        /*00d0*/ 	.word	0xffffffff


	//   ....[10]....
        /*00d4*/ 	.word	0xffffffff


	//   ....[11]....
        /*00d8*/ 	.word	0xffffffff


	//   ....[12]....
        /*00dc*/ 	.word	0xffffffff


	//   ....[13]....
        /*00e0*/ 	.word	0xffffffff


	//   ....[14]....
        /*00e4*/ 	.word	0xffffffff


	//   ....[15]....
        /*00e8*/ 	.word	0xffffffff


	//   ....[16]....
        /*00ec*/ 	.word	0xffffffff


	//   ....[17]....
        /*00f0*/ 	.word	0xffffffff


	//   ....[18]....
        /*00f4*/ 	.word	0xffffffff


	//   ....[19]....
        /*00f8*/ 	.word	0xffffffff


	//   ....[20]....
        /*00fc*/ 	.word	0xffffffff


	//----- nvinfo : EIATTR_COOP_GROUP_INSTR_OFFSETS
	.align		4
.L_1399:
        /*0100*/ 	.byte	0x04, 0x28
        /*0102*/ 	.short	(.L_1401 - .L_1400)


	//   ....[0]....
.L_1400:
        /*0104*/ 	.word	0x00000680


	//   ....[1]....
        /*0108*/ 	.word	0x000006a0


	//   ....[2]....
        /*010c*/ 	.word	0x000006b0


	//   ....[3]....
        /*0110*/ 	.word	0x00000900


	//   ....[4]....
        /*0114*/ 	.word	0x00000910


	//   ....[5]....
        /*0118*/ 	.word	0x00000920


	//   ....[6]....
        /*011c*/ 	.word	0x00000b70


	//   ....[7]....
        /*0120*/ 	.word	0x00000ba0


	//   ....[8]....
        /*0124*/ 	.word	0x00000bb0


	//   ....[9]....
        /*0128*/ 	.word	0x00000df0


	//   ....[10]....
        /*012c*/ 	.word	0x00000e00


	//   ....[11]....
        /*0130*/ 	.word	0x00000e10


	//   ....[12]....
        /*0134*/ 	.word	0x00001160


	//   ....[13]....
        /*0138*/ 	.word	0x00001180


	//   ....[14]....
        /*013c*/ 	.word	0x00001190


	//   ....[15]....
        /*0140*/ 	.word	0x00001470


	//   ....[16]....
        /*0144*/ 	.word	0x000014c0


	//   ....[17]....
        /*0148*/ 	.word	0x00001520


	//   ....[18]....
        /*014c*/ 	.word	0x00001580


	//   ....[19]....
        /*0150*/ 	.word	0x00001600


	//   ....[20]....
        /*0154*/ 	.word	0x00001660


	//----- nvinfo : EIATTR_VRC_CTA_INIT_COUNT
	.align		4
.L_1401:
        /*0158*/ 	.byte	0x02, 0x4a
	.zero		1
	.zero		1


	//----- nvinfo : EIATTR_EXIT_INSTR_OFFSETS
	.align		4
        /*015c*/ 	.byte	0x04, 0x1c
        /*015e*/ 	.short	(.L_1403 - .L_1402)


	//   ....[0]....
.L_1402:
        /*0160*/ 	.word	0x00000040


	//   ....[1]....
        /*0164*/ 	.word	0x00000180


	//   ....[2]....
        /*0168*/ 	.word	0x000016b0


	//----- nvinfo : EIATTR_CRS_STACK_SIZE
	.align		4
.L_1403:
        /*016c*/ 	.byte	0x04, 0x1e
        /*016e*/ 	.short	(.L_1405 - .L_1404)
.L_1404:
        /*0170*/ 	.word	0x00000000


	//----- nvinfo : EIATTR_CBANK_PARAM_SIZE
	.align		4
.L_1405:
        /*0174*/ 	.byte	0x03, 0x19
        /*0176*/ 	.short	0x0040


	//----- nvinfo : EIATTR_PARAM_CBANK
	.align		4
        /*0178*/ 	.byte	0x04, 0x0a
        /*017a*/ 	.short	(.L_1407 - .L_1406)
	.align		4
.L_1406:
        /*017c*/ 	.word	index@(.nv.constant0._Z16sw_kernel_affineILi32ELi32EEvPKhiPiS1_S2_iS2_ii)
        /*0180*/ 	.short	0x0380
        /*0182*/ 	.short	0x0040


	//----- nvinfo : EIATTR_SW_WAR
	.align		4
.L_1407:
        /*0184*/ 	.byte	0x04, 0x36
        /*0186*/ 	.short	(.L_1409 - .L_1408)
.L_1408:
        /*0188*/ 	.word	0x00000008
.L_1409:


//--------------------- .nv.info._Z9sw_kernelILi32ELi1024EEvPKhiPiS1_S2_iS2_i --------------------------
	.section	.nv.info._Z9sw_kernelILi32ELi1024EEvPKhiPiS1_S2_iS2_i,"",@"SHT_CUDA_INFO"
	.sectionflags	@""
	.align	4


	//----- nvinfo : EIATTR_CUDA_API_VERSION
	.align		4
        /*0000*/ 	.byte	0x04, 0x37
        /*0002*/ 	.short	(.L_1411 - .L_1410)
.L_1410:
        /*0004*/ 	.word	0x00000082


	//----- nvinfo : EIATTR_KPARAM_INFO
	.align		4
.L_1411:
        /*0008*/ 	.byte	0x04, 0x17
        /*000a*/ 	.short	(.L_1413 - .L_1412)
.L_1412:
        /*000c*/ 	.word	0x00000000
        /*0010*/ 	.short	0x0007
        /*0012*/ 	.short	0x0038
        /*0014*/ 	.byte	0x00, 0xf0, 0x11, 0x00


	//----- nvinfo : EIATTR_KPARAM_INFO
	.align		4
.L_1413:
        /*0018*/ 	.byte	0x04, 0x17
        /*001a*/ 	.short	(.L_1415 - .L_1414)
.L_1414:
        /*001c*/ 	.word	0x00000000
        /*0020*/ 	.short	0x0006
        /*0022*/ 	.short	0x0030
        /*0024*/ 	.byte	0x00, 0xf5, 0x21, 0x00


	//----- nvinfo : EIATTR_KPARAM_INFO
	.align		4
.L_1415:
        /*0028*/ 	.byte	0x04, 0x17
        /*002a*/ 	.short	(.L_1417 - .L_1416)
.L_1416:
        /*002c*/ 	.word	0x00000000
        /*0030*/ 	.short	0x0005
        /*0032*/ 	.short	0x0028
        /*0034*/ 	.byte	0x00, 0xf0, 0x11, 0x00


	//----- nvinfo : EIATTR_KPARAM_INFO
	.align		4
.L_1417:
        /*0038*/ 	.byte	0x04, 0x17
        /*003a*/ 	.short	(.L_1419 - .L_1418)
.L_1418:
        /*003c*/ 	.word	0x00000000
        /*0040*/ 	.short	0x0004
        /*0042*/ 	.short	0x0020
        /*0044*/ 	.byte	0x00, 0xf5, 0x21, 0x00


	//----- nvinfo : EIATTR_KPARAM_INFO
	.align		4
.L_1419:
        /*0048*/ 	.byte	0x04, 0x17
        /*004a*/ 	.short	(.L_1421 - .L_1420)
.L_1420:
        /*004c*/ 	.word	0x00000000
        /*0050*/ 	.short	0x0003
        /*0052*/ 	.short	0x0018
        /*0054*/ 	.byte	0x00, 0xf5, 0x21, 0x00


	//----- nvinfo : EIATTR_KPARAM_INFO
	.align		4
.L_1421:
        /*0058*/ 	.byte	0x04, 0x17
        /*005a*/ 	.short	(.L_1423 - .L_1422)
.L_1422:
        /*005c*/ 	.word	0x00000000
        /*0060*/ 	.short	0x0002
        /*0062*/ 	.short	0x0010
        /*0064*/ 	.byte	0x00, 0xf5, 0x21, 0x00


	//----- nvinfo : EIATTR_KPARAM_INFO
	.align		4
.L_1423:
        /*0068*/ 	.byte	0x04, 0x17
        /*006a*/ 	.short	(.L_1425 - .L_1424)
.L_1424:
        /*006c*/ 	.word	0x00000000
        /*0070*/ 	.short	0x0001
        /*0072*/ 	.short	0x0008
        /*0074*/ 	.byte	0x00, 0xf0, 0x11, 0x00


	//----- nvinfo : EIATTR_KPARAM_INFO
	.align		4
.L_1425:
        /*0078*/ 	.byte	0x04, 0x17
        /*007a*/ 	.short	(.L_1427 - .L_1426)
.L_1426:
        /*007c*/ 	.word	0x00000000
        /*0080*/ 	.short	0x0000
        /*0082*/ 	.short	0x0000
        /*0084*/ 	.byte	0x00, 0xf5, 0x21, 0x00


	//----- nvinfo : EIATTR_SPARSE_MMA_MASK
	.align		4
.L_1427:
        /*0088*/ 	.byte	0x03, 0x50
        /*008a*/ 	.short	0x0000


	//----- nvinfo : EIATTR_MAXREG_COUNT
	.align		4
        /*008c*/ 	.byte	0x03, 0x1b
        /*008e*/ 	.short	0x00ff


	//----- nvinfo : EIATTR_NUM_BARRIERS
	.align		4
        /*0090*/ 	.byte	0x02, 0x4c
        /*0092*/ 	.byte	0x01
	.zero		1


	//----- nvinfo : EIATTR_MERCURY_ISA_VERSION
	.align		4
        /*0094*/ 	.byte	0x03, 0x5f
        /*0096*/ 	.short	0x0101


	//----- nvinfo : EIATTR_COOP_GROUP_MASK_REGIDS
	.align		4
        /*0098*/ 	.byte	0x04, 0x29
        /*009a*/ 	.short	(.L_1429 - .L_1428)


	//   ....[0]....
.L_1428:
        /*009c*/ 	.word	0xffffffff


	//   ....[1]....
        /*00a0*/ 	.word	0xffffffff


	//   ....[2]....
        /*00a4*/ 	.word	0xffffffff


	//   ....[3]....
        /*00a8*/ 	.word	0xffffffff


	//   ....[4]....
        /*00ac*/ 	.word	0xffffffff


	//   ....[5]....
        /*00b0*/ 	.word	0xffffffff


	//   ....[6]....
        /*00b4*/ 	.word	0xffffffff


	//----- nvinfo : EIATTR_COOP_GROUP_INSTR_OFFSETS
	.align		4
.L_1429:
        /*00b8*/ 	.byte	0x04, 0x28
        /*00ba*/ 	.short	(.L_1431 - .L_1430)


	//   ....[0]....
.L_1430:
        /*00bc*/ 	.word	0x00000b00


	//   ....[1]....
        /*00c0*/ 	.word	0x00002d30


	//   ....[2]....
        /*00c4*/ 	.word	0x00002d80


	//   ....[3]....
        /*00c8*/ 	.word	0x00002de0


	//   ....[4]....
        /*00cc*/ 	.word	0x00002e40


	//   ....[5]....
        /*00d0*/ 	.word	0x00002ec0


	//   ....[6]....
        /*00d4*/ 	.word	0x00002f20


	//----- nvinfo : EIATTR_VRC_CTA_INIT_COUNT
	.align		4
.L_1431:
        /*00d8*/ 	.byte	0x02, 0x4a
	.zero		1
	.zero		1


	//----- nvinfo : EIATTR_EXIT_INSTR_OFFSETS
	.align		4
        /*00dc*/ 	.byte	0x04, 0x1c
        /*00de*/ 	.short	(.L_1433 - .L_1432)


	//   ....[0]....
.L_1432:
        /*00e0*/ 	.word	0x00000040


	//   ....[1]....
        /*00e4*/ 	.word	0x000001d0


	//   ....[2]....
        /*00e8*/ 	.word	0x00002f70


	//----- nvinfo : EIATTR_CRS_STACK_SIZE
	.align		4
.L_1433:
        /*00ec*/ 	.byte	0x04, 0x1e
        /*00ee*/ 	.short	(.L_1435 - .L_1434)
.L_1434:
        /*00f0*/ 	.word	0x00000000


	//----- nvinfo : EIATTR_CBANK_PARAM_SIZE
	.align		4
.L_1435:
        /*00f4*/ 	.byte	0x03, 0x19
        /*00f6*/ 	.short	0x003c


	//----- nvinfo : EIATTR_PARAM_CBANK
	.align		4
        /*00f8*/ 	.byte	0x04, 0x0a
        /*00fa*/ 	.short	(.L_1437 - .L_1436)
	.align		4
.L_1436:
        /*00fc*/ 	.word	index@(.nv.constant0._Z9sw_kernelILi32ELi1024EEvPKhiPiS1_S2_iS2_i)
        /*0100*/ 	.short	0x0380
        /*0102*/ 	.short	0x003c


	//----- nvinfo : EIATTR_SW_WAR
	.align		4
.L_1437:
        /*0104*/ 	.byte	0x04, 0x36
        /*0106*/ 	.short	(.L_1439 - .L_1438)
.L_1438:
        /*0108*/ 	.word	0x00000008
.L_1439:


//--------------------- .nv.info._Z9sw_kernelILi32ELi992EEvPKhiPiS1_S2_iS2_i --------------------------
	.section	.nv.info._Z9sw_kernelILi32ELi992EEvPKhiPiS1_S2_iS2_i,"",@"SHT_CUDA_INFO"
	.sectionflags	@""
	.align	4


	//----- nvinfo : EIATTR_CUDA_API_VERSION
	.align		4
        /*0000*/ 	.byte	0x04, 0x37
        /*0002*/ 	.short	(.L_1441 - .L_1440)
.L_1440:
        /*0004*/ 	.word	0x00000082


	//----- nvinfo : EIATTR_KPARAM_INFO
	.align		4
.L_1441:
        /*0008*/ 	.byte	0x04, 0x17
        /*000a*/ 	.short	(.L_1443 - .L_1442)
.L_1442:
        /*000c*/ 	.word	0x00000000
        /*0010*/ 	.short	0x0007
        /*0012*/ 	.short	0x0038
        /*0014*/ 	.byte	0x00, 0xf0, 0x11, 0x00


	//----- nvinfo : EIATTR_KPARAM_INFO
	.align		4
.L_1443:
        /*0018*/ 	.byte	0x04, 0x17
        /*001a*/ 	.short	(.L_1445 - .L_1444)
.L_1444:
        /*001c*/ 	.word	0x00000000
        /*0020*/ 	.short	0x0006
        /*0022*/ 	.short	0x0030
        /*0024*/ 	.byte	0x00, 0xf5, 0x21, 0x00


	//----- nvinfo : EIATTR_KPARAM_INFO
	.align		4
.L_1445:
        /*0028*/ 	.byte	0x04, 0x17
        /*002a*/ 	.short	(.L_1447 - .L_1446)
.L_1446:
        /*002c*/ 	.word	0x00000000
        /*0030*/ 	.short	0x0005
        /*0032*/ 	.short	0x0028
        /*0034*/ 	.byte	0x00, 0xf0, 0x11, 0x00


	//----- nvinfo : EIATTR_KPARAM_INFO
	.align		4
.L_1447:
        /*0038*/ 	.byte	0x04, 0x17
        /*003a*/ 	.short	(.L_1449 - .L_1448)
.L_1448:
        /*003c*/ 	.word	0x00000000
        /*0040*/ 	.short	0x0004
        /*0042*/ 	.short	0x0020
        /*0044*/ 	.byte	0x00, 0xf5, 0x21, 0x00


	//----- nvinfo : EIATTR_KPARAM_INFO
	.align		4
.L_1449:
        /*0048*/ 	.byte	0x04, 0x17
        /*004a*/ 	.short	(.L_1451 - .L_1450)
.L_1450:
        /*004c*/ 	.word	0x00000000
        /*0050*/ 	.short	0x0003
        /*0052*/ 	.short	0x0018
        /*0054*/ 	.byte	0x00, 0xf5, 0x21, 0x00


	//----- nvinfo : EIATTR_KPARAM_INFO
	.align		4
.L_1451:
        /*0058*/ 	.byte	0x04, 0x17
        /*005a*/ 	.short	(.L_1453 - .L_1452)
.L_1452:
        /*005c*/ 	.word	0x00000000
        /*0060*/ 	.short	0x0002
        /*0062*/ 	.short	0x0010
        /*0064*/ 	.byte	0x00, 0xf5, 0x21, 0x00


	//----- nvinfo : EIATTR_KPARAM_INFO
	.align		4
.L_1453:
        /*0068*/ 	.byte	0x04, 0x17
        /*006a*/ 	.short	(.L_1455 - .L_1454)
.L_1454:
        /*006c*/ 	.word	0x00000000
        /*0070*/ 	.short	0x0001
        /*0072*/ 	.short	0x0008
        /*0074*/ 	.byte	0x00, 0xf0, 0x11, 0x00


	//----- nvinfo : EIATTR_KPARAM_INFO
	.align		4
.L_1455:
        /*0078*/ 	.byte	0x04, 0x17
        /*007a*/ 	.short	(.L_1457 - .L_1456)
.L_1456:
        /*007c*/ 	.word	0x00000000
        /*0080*/ 	.short	0x0000
        /*0082*/ 	.short	0x0000
        /*0084*/ 	.byte	0x00, 0xf5, 0x21, 0x00


	//----- nvinfo : EIATTR_SPARSE_MMA_MASK
	.align		4
.L_1457:
        /*0088*/ 	.byte	0x03, 0x50
        /*008a*/ 	.short	0x0000


	//----- nvinfo : EIATTR_MAXREG_COUNT
	.align		4
        /*008c*/ 	.byte	0x03, 0x1b
        /*008e*/ 	.short	0x00ff


	//----- nvinfo : EIATTR_NUM_BARRIERS
	.align		4
        /*0090*/ 	.byte	0x02, 0x4c
        /*0092*/ 	.byte	0x01
	.zero		1


	//----- nvinfo : EIATTR_MERCURY_ISA_VERSION
	.align		4
        /*0094*/ 	.byte	0x03, 0x5f
        /*0096*/ 	.short	0x0101


	//----- nvinfo : EIATTR_COOP_GROUP_MASK_REGIDS
	.align		4
        /*0098*/ 	.byte	0x04, 0x29
        /*009a*/ 	.short	(.L_1459 - .L_1458)


	//   ....[0]....
.L_1458:
        /*009c*/ 	.word	0xffffffff


	//   ....[1]....
        /*00a0*/ 	.word	0xffffffff


	//   ....[2]....
        /*00a4*/ 	.word	0xffffffff


	//   ....[3]....
        /*00a8*/ 	.word	0xffffffff


	//   ....[4]....
        /*00ac*/ 	.word	0xffffffff


	//   ....[5]....
        /*00b0*/ 	.word	0xffffffff


	//   ....[6]....
        /*00b4*/ 	.word	0xffffffff


	//----- nvinfo : EIATTR_COOP_GROUP_INSTR_OFFSETS
	.align		4
.L_1459:
        /*00b8*/ 	.byte	0x04, 0x28
        /*00ba*/ 	.short	(.L_1461 - .L_1460)


	//   ....[0]....
.L_1460:
        /*00bc*/ 	.word	0x00000b00


	//   ....[1]....
        /*00c0*/ 	.word	0x000033f0


	//   ....[2]....
        /*00c4*/ 	.word	0x00003440


	//   ....[3]....
        /*00c8*/ 	.word	0x000034a0


	//   ....[4]....
        /*00cc*/ 	.word	0x00003500


	//   ....[5]....
        /*00d0*/ 	.word	0x00003590


	//   ....[6]....
        /*00d4*/ 	.word	0x000035f0


	//----- nvinfo : EIATTR_VRC_CTA_INIT_COUNT
	.align		4
.L_1461:
        /*00d8*/ 	.byte	0x02, 0x4a
	.zero		1
	.zero		1


	//----- nvinfo : EIATTR_EXIT_INSTR_OFFSETS
	.align		4
        /*00dc*/ 	.byte	0x04, 0x1c
        /*00de*/ 	.short	(.L_1463 - .L_1462)


	//   ....[0]....
.L_1462:
        /*00e0*/ 	.word	0x00000040


	//   ....[1]....
        /*00e4*/ 	.word	0x000001d0


	//   ....[2]....
        /*00e8*/ 	.word	0x00003640


	//----- nvinfo : EIATTR_CRS_STACK_SIZE
	.align		4
.L_1463:
        /*00ec*/ 	.byte	0x04, 0x1e
        /*00ee*/ 	.short	(.L_1465 - .L_1464)
.L_1464:
        /*00f0*/ 	.word	0x00000000


	//----- nvinfo : EIATTR_CBANK_PARAM_SIZE
	.align		4
.L_1465:
        /*00f4*/ 	.byte	0x03, 0x19
        /*00f6*/ 	.short	0x003c


	//----- nvinfo : EIATTR_PARAM_CBANK
	.align		4
        /*00f8*/ 	.byte	0x04, 0x0a
        /*00fa*/ 	.short	(.L_1467 - .L_1466)
	.align		4
.L_1466:
        /*00fc*/ 	.word	index@(.nv.constant0._Z9sw_kernelILi32ELi992EEvPKhiPiS1_S2_iS2_i)
        /*0100*/ 	.short	0x0380
        /*0102*/ 	.short	0x003c


	//----- nvinfo : EIATTR_SW_WAR
	.align		4
.L_1467:
        /*0104*/ 	.byte	0x04, 0x36
        /*0106*/ 	.short	(.L_1469 - .L_1468)
.L_1468:
        /*0108*/ 	.word	0x00000008
.L_1469:


//--------------------- .nv.info._Z9sw_kernelILi32ELi960EEvPKhiPiS1_S2_iS2_i --------------------------
	.section	.nv.info._Z9sw_kernelILi32ELi960EEvPKhiPiS1_S2_iS2_i,"",@"SHT_CUDA_INFO"
	.sectionflags	@""
	.align	4


	//----- nvinfo : EIATTR_CUDA_API_VERSION
	.align		4
        /*0000*/ 	.byte	0x04, 0x37
        /*0002*/ 	.short	(.L_1471 - .L_1470)
.L_1470:
        /*0004*/ 	.word	0x00000082


	//----- nvinfo : EIATTR_KPARAM_INFO
	.align		4
.L_1471:
        /*0008*/ 	.byte	0x04, 0x17
        /*000a*/ 	.short	(.L_1473 - .L_1472)
.L_1472:
        /*000c*/ 	.word	0x00000000
        /*0010*/ 	.short	0x0007
        /*0012*/ 	.short	0x0038
        /*0014*/ 	.byte	0x00, 0xf0, 0x11, 0x00


	//----- nvinfo : EIATTR_KPARAM_INFO
	.align		4
.L_1473:
        /*0018*/ 	.byte	0x04, 0x17
        /*001a*/ 	.short	(.L_1475 - .L_1474)
.L_1474:
        /*001c*/ 	.word	0x00000000
        /*0020*/ 	.short	0x0006
        /*0022*/ 	.short	0x0030
        /*0024*/ 	.byte	0x00, 0xf5, 0x21, 0x00


	//----- nvinfo : EIATTR_KPARAM_INFO
	.align		4
.L_1475:
        /*0028*/ 	.byte	0x04, 0x17
        /*002a*/ 	.short	(.L_1477 - .L_1476)
.L_1476:
        /*002c*/ 	.word	0x00000000
        /*0030*/ 	.short	0x0005
        /*0032*/ 	.short	0x0028
        /*0034*/ 	.byte	0x00, 0xf0, 0x11, 0x00


	//----- nvinfo : EIATTR_KPARAM_INFO
	.align		4
.L_1477:
        /*0038*/ 	.byte	0x04, 0x17
        /*003a*/ 	.short	(.L_1479 - .L_1478)
.L_1478:
        /*003c*/ 	.word	0x00000000
        /*0040*/ 	.short	0x0004
        /*0042*/ 	.short	0x0020
        /*0044*/ 	.byte	0x00, 0xf5, 0x21, 0x00


	//----- nvinfo : EIATTR_KPARAM_INFO
	.align		4
.L_1479:
        /*0048*/ 	.byte	0x04, 0x17
        /*004a*/ 	.short	(.L_1481 - .L_1480)
.L_1480:
        /*004c*/ 	.word	0x00000000
        /*0050*/ 	.short	0x0003
        /*0052*/ 	.short	0x0018
        /*0054*/ 	.byte	0x00, 0xf5, 0x21, 0x00


	//----- nvinfo : EIATTR_KPARAM_INFO
	.align		4
.L_1481:
        /*0058*/ 	.byte	0x04, 0x17
        /*005a*/ 	.short	(.L_1483 - .L_1482)
.L_1482:
        /*005c*/ 	.word	0x00000000
        /*0060*/ 	.short	0x0002
        /*0062*/ 	.short	0x0010
        /*0064*/ 	.byte	0x00, 0xf5, 0x21, 0x00


	//----- nvinfo : EIATTR_KPARAM_INFO
	.align		4
.L_1483:
        /*0068*/ 	.byte	0x04, 0x17
        /*006a*/ 	.short	(.L_1485 - .L_1484)
.L_1484:
        /*006c*/ 	.word	0x00000000
        /*0070*/ 	.short	0x0001
        /*0072*/ 	.short	0x0008
        /*0074*/ 	.byte	0x00, 0xf0, 0x11, 0x00


	//----- nvinfo : EIATTR_KPARAM_INFO
	.align		4
.L_1485:
        /*0078*/ 	.byte	0x04, 0x17
        /*007a*/ 	.short	(.L_1487 - .L_1486)
.L_1486:
        /*007c*/ 	.word	0x00000000
        /*0080*/ 	.short	0x0000
        /*0082*/ 	.short	0x0000
        /*0084*/ 	.byte	0x00, 0xf5, 0x21, 0x00


	//----- nvinfo : EIATTR_SPARSE_MMA_MASK
	.align		4
.L_1487:
        /*0088*/ 	.byte	0x03, 0x50
        /*008a*/ 	.short	0x0000


	//----- nvinfo : EIATTR_MAXREG_COUNT
	.align		4
        /*008c*/ 	.byte	0x03, 0x1b
        /*008e*/ 	.short	0x00ff


	//----- nvinfo : EIATTR_NUM_BARRIERS
	.align		4
        /*0090*/ 	.byte	0x02, 0x4c
        /*0092*/ 	.byte	0x01
	.zero		1


	//----- nvinfo : EIATTR_MERCURY_ISA_VERSION
	.align		4
        /*0094*/ 	.byte	0x03, 0x5f
        /*0096*/ 	.short	0x0101


	//----- nvinfo : EIATTR_COOP_GROUP_MASK_REGIDS
	.align		4
        /*0098*/ 	.byte	0x04, 0x29
        /*009a*/ 	.short	(.L_1489 - .L_1488)


	//   ....[0]....
.L_1488:
        /*009c*/ 	.word	0xffffffff


	//   ....[1]....
        /*00a0*/ 	.word	0xffffffff


	//   ....[2]....
        /*00a4*/ 	.word	0xffffffff


	//   ....[3]....
        /*00a8*/ 	.word	0xffffffff


	//   ....[4]....
        /*00ac*/ 	.word	0xffffffff


	//   ....[5]....
        /*00b0*/ 	.word	0xffffffff


	//   ....[6]....
        /*00b4*/ 	.word	0xffffffff


	//----- nvinfo : EIATTR_COOP_GROUP_INSTR_OFFSETS
	.align		4
.L_1489:
        /*00b8*/ 	.byte	0x04, 0x28
        /*00ba*/ 	.short	(.L_1491 - .L_1490)


	//   ....[0]....
.L_1490:
        /*00bc*/ 	.word	0x00000af0


	//   ....[1]....
        /*00c0*/ 	.word	0x00003280


	//   ....[2]....
        /*00c4*/ 	.word	0x000032d0


	//   ....[3]....
        /*00c8*/ 	.word	0x00003330


	//   ....[4]....
        /*00cc*/ 	.word	0x00003390


	//   ....[5]....
        /*00d0*/ 	.word	0x00003420


	//   ....[6]....
        /*00d4*/ 	.word	0x00003480


	//----- nvinfo : EIATTR_VRC_CTA_INIT_COUNT
	.align		4
.L_1491:
        /*00d8*/ 	.byte	0x02, 0x4a
	.zero		1
	.zero		1


	//----- nvinfo : EIATTR_EXIT_INSTR_OFFSETS
	.align		4
        /*00dc*/ 	.byte	0x04, 0x1c
        /*00de*/ 	.short	(.L_1493 - .L_1492)


	//   ....[0]....
.L_1492:
        /*00e0*/ 	.word	0x00000040


	//   ....[1]....
        /*00e4*/ 	.word	0x000001d0


	//   ....[2]....
        /*00e8*/ 	.word	0x000034d0


	//----- nvinfo : EIATTR_CRS_STACK_SIZE
	.align		4
.L_1493:
        /*00ec*/ 	.byte	0x04, 0x1e
        /*00ee*/ 	.short	(.L_1495 - .L_1494)
.L_1494:
        /*00f0*/ 	.word	0x00000000


	//----- nvinfo : EIATTR_CBANK_PARAM_SIZE
	.align		4
.L_1495:
        /*00f4*/ 	.byte	0x03, 0x19
        /*00f6*/ 	.short	0x003c


	//----- nvinfo : EIATTR_PARAM_CBANK
	.align		4
        /*00f8*/ 	.byte	0x04, 0x0a
        /*00fa*/ 	.short	(.L_1497 - .L_1496)
	.align		4
.L_1496:
        /*00fc*/ 	.word	index@(.nv.constant0._Z9sw_kernelILi32ELi960EEvPKhiPiS1_S2_iS2_i)
        /*0100*/ 	.short	0x0380
        /*0102*/ 	.short	0x003c


	//----- nvinfo : EIATTR_SW_WAR
	.align		4
.L_1497:
        /*0104*/ 	.byte	0x04, 0x36
        /*0106*/ 	.short	(.L_1499 - .L_1498)
.L_1498:
        /*0108*/ 	.word	0x00000008
.L_1499:


//--------------------- .nv.info._Z9sw_kernelILi32ELi928EEvPKhiPiS1_S2_iS2_i --------------------------
	.section	.nv.info._Z9sw_kernelILi32ELi928EEvPKhiPiS1_S2_iS2_i,"",@"SHT_CUDA_INFO"
	.sectionflags	@""
	.align	4


	//----- nvinfo : EIATTR_CUDA_API_VERSION
	.align		4
        /*0000*/ 	.byte	0x04, 0x37
        /*0002*/ 	.short	(.L_1501 - .L_1500)
.L_1500:
        /*0004*/ 	.word	0x00000082


	//----- nvinfo : EIATTR_KPARAM_INFO
	.align		4
.L_1501:
        /*0008*/ 	.byte	0x04, 0x17
        /*000a*/ 	.short	(.L_1503 - .L_1502)
.L_1502:
        /*000c*/ 	.word	0x00000000
        /*0010*/ 	.short	0x0007
        /*0012*/ 	.short	0x0038
        /*0014*/ 	.byte	0x00, 0xf0, 0x11, 0x00


	//----- nvinfo : EIATTR_KPARAM_INFO
	.align		4
.L_1503:
        /*0018*/ 	.byte	0x04, 0x17
        /*001a*/ 	.short	(.L_1505 - .L_1504)
.L_1504:
        /*001c*/ 	.word	0x00000000
        /*0020*/ 	.short	0x0006
        /*0022*/ 	.short	0x0030
        /*0024*/ 	.byte	0x00, 0xf5, 0x21, 0x00


	//----- nvinfo : EIATTR_KPARAM_INFO
	.align		4
.L_1505:
        /*0028*/ 	.byte	0x04, 0x17
        /*002a*/ 	.short	(.L_1507 - .L_1506)
.L_1506:
        /*002c*/ 	.word	0x00000000
        /*0030*/ 	.short	0x0005
        /*0032*/ 	.short	0x0028
        /*0034*/ 	.byte	0x00, 0xf0, 0x11, 0x00


	//----- nvinfo : EIATTR_KPARAM_INFO
	.align		4
.L_1507:
        /*0038*/ 	.byte	0x04, 0x17
        /*003a*/ 	.short	(.L_1509 - .L_1508)
.L_1508:
        /*003c*/ 	.word	0x00000000
        /*0040*/ 	.short	0x0004
        /*0042*/ 	.short	0x0020
        /*0044*/ 	.byte	0x00, 0xf5, 0x21, 0x00


	//----- nvinfo : EIATTR_KPARAM_INFO
	.align		4
.L_1509:
        /*0048*/ 	.byte	0x04, 0x17
        /*004a*/ 	.short	(.L_1511 - .L_1510)
.L_1510:
        /*004c*/ 	.word	0x00000000
        /*0050*/ 	.short	0x0003
        /*0052*/ 	.short	0x0018
        /*0054*/ 	.byte	0x00, 0xf5, 0x21, 0x00


	//----- nvinfo : EIATTR_KPARAM_INFO
	.align		4
.L_1511:
        /*0058*/ 	.byte	0x04, 0x17
        /*005a*/ 	.short	(.L_1513 - .L_1512)
.L_1512:
        /*005c*/ 	.word	0x00000000
        /*0060*/ 	.short	0x0002
        /*0062*/ 	.short	0x0010
        /*0064*/ 	.byte	0x00, 0xf5, 0x21, 0x00


	//----- nvinfo : EIATTR_KPARAM_INFO
	.align		4
.L_1513:
        /*0068*/ 	.byte	0x04, 0x17
        /*006a*/ 	.short	(.L_1515 - .L_1514)
.L_1514:
        /*006c*/ 	.word	0x00000000
        /*0070*/ 	.short	0x0001
        /*0072*/ 	.short	0x0008
        /*0074*/ 	.byte	0x00, 0xf0, 0x11, 0x00


	//----- nvinfo : EIATTR_KPARAM_INFO
	.align		4
.L_1515:
        /*0078*/ 	.byte	0x04, 0x17
        /*007a*/ 	.short	(.L_1517 - .L_1516)
.L_1516:
        /*007c*/ 	.word	0x00000000
        /*0080*/ 	.short	0x0000
        /*0082*/ 	.short	0x0000
        /*0084*/ 	.byte	0x00, 0xf5, 0x21, 0x00


	//----- nvinfo : EIATTR_SPARSE_MMA_MASK
	.align		4
.L_1517:
        /*0088*/ 	.byte	0x03, 0x50
        /*008a*/ 	.short	0x0000


	//----- nvinfo : EIATTR_MAXREG_COUNT
	.align		4
        /*008c*/ 	.byte	0x03, 0x1b
        /*008e*/ 	.short	0x00ff


	//----- nvinfo : EIATTR_NUM_BARRIERS
	.align		4
        /*0090*/ 	.byte	0x02, 0x4c
        /*0092*/ 	.byte	0x01
	.zero		1


	//----- nvinfo : EIATTR_MERCURY_ISA_VERSION
	.align		4
        /*0094*/ 	.byte	0x03, 0x5f
        /*0096*/ 	.short	0x0101


	//----- nvinfo : EIATTR_COOP_GROUP_MASK_REGIDS
	.align		4
        /*0098*/ 	.byte	0x04, 0x29
        /*009a*/ 	.short	(.L_1519 - .L_1518)


	//   ....[0]....
.L_1518:
        /*009c*/ 	.word	0xffffffff


	//   ....[1]....
        /*00a0*/ 	.word	0xffffffff


	//   ....[2]....
        /*00a4*/ 	.word	0xffffffff


	//   ....[3]....
        /*00a8*/ 	.word	0xffffffff


	//   ....[4]....
        /*00ac*/ 	.word	0xffffffff


	//   ....[5]....
        /*00b0*/ 	.word	0xffffffff


	//   ....[6]....
        /*00b4*/ 	.word	0xffffffff


	//----- nvinfo : EIATTR_COOP_GROUP_INSTR_OFFSETS
	.align		4
.L_1519:
        /*00b8*/ 	.byte	0x04, 0x28
        /*00ba*/ 	.short	(.L_1521 - .L_1520)


	//   ....[0]....
.L_1520:
        /*00bc*/ 	.word	0x00000ae0


	//   ....[1]....
        /*00c0*/ 	.word	0x00003130


	//   ....[2]....
        /*00c4*/ 	.word	0x00003180


	//   ....[3]....
        /*00c8*/ 	.word	0x000031e0


	//   ....[4]....
        /*00cc*/ 	.word	0x00003240


	//   ....[5]....
        /*00d0*/ 	.word	0x000032d0


	//   ....[6]....
        /*00d4*/ 	.word	0x00003330


	//----- nvinfo : EIATTR_VRC_CTA_INIT_COUNT
	.align		4
.L_1521:
        /*00d8*/ 	.byte	0x02, 0x4a
	.zero		1
	.zero		1


	//----- nvinfo : EIATTR_EXIT_INSTR_OFFSETS
	.align		4
        /*00dc*/ 	.byte	0x04, 0x1c
        /*00de*/ 	.short	(.L_1523 - .L_1522)


	//   ....[0]....
.L_1522:
        /*00e0*/ 	.word	0x00000040


	//   ....[1]....
        /*00e4*/ 	.word	0x000001d0


	//   ....[2]....
        /*00e8*/ 	.word	0x00003380


	//----- nvinfo : EIATTR_CRS_STACK_SIZE
	.align		4
.L_1523:
        /*00ec*/ 	.byte	0x04, 0x1e
        /*00ee*/ 	.short	(.L_1525 - .L_1524)
.L_1524:
        /*00f0*/ 	.word	0x00000000


	//----- nvinfo : EIATTR_CBANK_PARAM_SIZE
	.align		4
.L_1525:
        /*00f4*/ 	.byte	0x03, 0x19
        /*00f6*/ 	.short	0x003c


	//----- nvinfo : EIATTR_PARAM_CBANK
	.align		4
        /*00f8*/ 	.byte	0x04, 0x0a
        /*00fa*/ 	.short	(.L_1527 - .L_1526)
	.align		4
.L_1526:
        /*00fc*/ 	.word	index@(.nv.constant0._Z9sw_kernelILi32ELi928EEvPKhiPiS1_S2_iS2_i)
        /*0100*/ 	.short	0x0380
        /*0102*/ 	.short	0x003c


	//----- nvinfo : EIATTR_SW_WAR
	.align		4
.L_1527:
        /*0104*/ 	.byte	0x04, 0x36
        /*0106*/ 	.short	(.L_1529 - .L_1528)
.L_1528:
        /*0108*/ 	.word	0x00000008
.L_1529:


//--------------------- .nv.info._Z9sw_kernelILi32ELi896EEvPKhiPiS1_S2_iS2_i --------------------------
	.section	.nv.info._Z9sw_kernelILi32ELi896EEvPKhiPiS1_S2_iS2_i,"",@"SHT_CUDA_INFO"
	.sectionflags	@""
	.align	4


	//----- nvinfo : EIATTR_CUDA_API_VERSION
	.align		4
        /*0000*/ 	.byte	0x04, 0x37
        /*0002*/ 	.short	(.L_1531 - .L_1530)
.L_1530:
        /*0004*/ 	.word	0x00000082


	//----- nvinfo : EIATTR_KPARAM_INFO
	.align		4
.L_1531:
        /*0008*/ 	.byte	0x04, 0x17
        /*000a*/ 	.short	(.L_1533 - .L_1532)
.L_1532:
        /*000c*/ 	.word	0x00000000
        /*0010*/ 	.short	0x0007
        /*0012*/ 	.short	0x0038
        /*0014*/ 	.byte	0x00, 0xf0, 0x11, 0x00


	//----- nvinfo : EIATTR_KPARAM_INFO
	.align		4
.L_1533:
        /*0018*/ 	.byte	0x04, 0x17
        /*001a*/ 	.short	(.L_1535 - .L_1534)
.L_1534:
        /*001c*/ 	.word	0x00000000
        /*0020*/ 	.short	0x0006
        /*0022*/ 	.short	0x0030
        /*0024*/ 	.byte	0x00, 0xf5, 0x21, 0x00


	//----- nvinfo : EIATTR_KPARAM_INFO
	.align		4
.L_1535:
        /*0028*/ 	.byte	0x04, 0x17
        /*002a*/ 	.short	(.L_1537 - .L_1536)
.L_1536:
        /*002c*/ 	.word	0x00000000
        /*0030*/ 	.short	0x0005
        /*0032*/ 	.short	0x0028
        /*0034*/ 	.byte	0x00, 0xf0, 0x11, 0x00


	//----- nvinfo : EIATTR_KPARAM_INFO
	.align		4
.L_1537:
        /*0038*/ 	.byte	0x04, 0x17
        /*003a*/ 	.short	(.L_1539 - .L_1538)
.L_1538:
        /*003c*/ 	.word	0x00000000
        /*0040*/ 	.short	0x0004
        /*0042*/ 	.short	0x0020
        /*0044*/ 	.byte	0x00, 0xf5, 0x21, 0x00


	//----- nvinfo : EIATTR_KPARAM_INFO
	.align		4
.L_1539:
        /*0048*/ 	.byte	0x04, 0x17
        /*004a*/ 	.short	(.L_1541 - .L_1540)
.L_1540:
        /*004c*/ 	.word	0x00000000
        /*0050*/ 	.short	0x0003
        /*0052*/ 	.short	0x0018
        /*0054*/ 	.byte	0x00, 0xf5, 0x21, 0x00


	//----- nvinfo : EIATTR_KPARAM_INFO
	.align		4
.L_1541:
        /*0058*/ 	.byte	0x04, 0x17
        /*005a*/ 	.short	(.L_1543 - .L_1542)
.L_1542:
        /*005c*/ 	.word	0x00000000
        /*0060*/ 	.short	0x0002
        /*0062*/ 	.short	0x0010
        /*0064*/ 	.byte	0x00, 0xf5, 0x21, 0x00


	//----- nvinfo : EIATTR_KPARAM_INFO
	.align		4
.L_1543:
        /*0068*/ 	.byte	0x04, 0x17
        /*006a*/ 	.short	(.L_1545 - .L_1544)
.L_1544:
        /*006c*/ 	.word	0x00000000
        /*0070*/ 	.short	0x0001
        /*0072*/ 	.short	0x0008
        /*0074*/ 	.byte	0x00, 0xf0, 0x11, 0x00


	//----- nvinfo : EIATTR_KPARAM_INFO
	.align		4
.L_1545:
        /*0078*/ 	.byte	0x04, 0x17
        /*007a*/ 	.short	(.L_1547 - .L_1546)
.L_1546:
        /*007c*/ 	.word	0x00000000
        /*0080*/ 	.short	0x0000
        /*0082*/ 	.short	0x0000
        /*0084*/ 	.byte	0x00, 0xf5, 0x21, 0x00


	//----- nvinfo : EIATTR_SPARSE_MMA_MASK
	.align		4
.L_1547:
        /*0088*/ 	.byte	0x03, 0x50
        /*008a*/ 	.short	0x0000


	//----- nvinfo : EIATTR_MAXREG_COUNT
	.align		4
        /*008c*/ 	.byte	0x03, 0x1b
        /*008e*/ 	.short	0x00ff


	//----- nvinfo : EIATTR_NUM_BARRIERS
	.align		4
        /*0090*/ 	.byte	0x02, 0x4c
        /*0092*/ 	.byte	0x01
	.zero		1


	//----- nvinfo : EIATTR_MERCURY_ISA_VERSION
	.align		4
        /*0094*/ 	.byte	0x03, 0x5f
        /*0096*/ 	.short	0x0101


	//----- nvinfo : EIATTR_COOP_GROUP_MASK_REGIDS
	.align		4
        /*0098*/ 	.byte	0x04, 0x29
        /*009a*/ 	.short	(.L_1549 - .L_1548)


	//   ....[0]....
.L_1548:
        /*009c*/ 	.word	0xffffffff


	//   ....[1]....
        /*00a0*/ 	.word	0xffffffff


	//   ....[2]....
        /*00a4*/ 	.word	0xffffffff


	//   ....[3]....
        /*00a8*/ 	.word	0xffffffff


	//   ....[4]....
        /*00ac*/ 	.word	0xffffffff


	//   ....[5]....
        /*00b0*/ 	.word	0xffffffff


	//   ....[6]....
        /*00b4*/ 	.word	0xffffffff


	//----- nvinfo : EIATTR_COOP_GROUP_INSTR_OFFSETS
	.align		4
.L_1549:
        /*00b8*/ 	.byte	0x04, 0x28
        /*00ba*/ 	.short	(.L_1551 - .L_1550)


	//   ....[0]....
.L_1550:
        /*00bc*/ 	.word	0x00000ad0


	//   ....[1]....
        /*00c0*/ 	.word	0x00002fc0


	//   ....[2]....
        /*00c4*/ 	.word	0x00003010


	//   ....[3]....
        /*00c8*/ 	.word	0x00003070


	//   ....[4]....
        /*00cc*/ 	.word	0x000030d0


	//   ....[5]....
        /*00d0*/ 	.word	0x00003160


	//   ....[6]....
        /*00d4*/ 	.word	0x000031c0


	//----- nvinfo : EIATTR_VRC_CTA_INIT_COUNT
	.align		4
.L_1551:
        /*00d8*/ 	.byte	0x02, 0x4a
	.zero		1
	.zero		1


	//----- nvinfo : EIATTR_EXIT_INSTR_OFFSETS
	.align		4
        /*00dc*/ 	.byte	0x04, 0x1c
        /*00de*/ 	.short	(.L_1553 - .L_1552)


	//   ....[0]....
.L_1552:
        /*00e0*/ 	.word	0x00000040


	//   ....[1]....
        /*00e4*/ 	.word	0x000001d0


	//   ....[2]....
        /*00e8*/ 	.word	0x00003210


	//----- nvinfo : EIATTR_CRS_STACK_SIZE
	.align		4
.L_1553:
        /*00ec*/ 	.byte	0x04, 0x1e
        /*00ee*/ 	.short	(.L_1555 - .L_1554)
.L_1554:
        /*00f0*/ 	.word	0x00000000


	//----- nvinfo : EIATTR_CBANK_PARAM_SIZE
	.align		4
.L_1555:
        /*00f4*/ 	.byte	0x03, 0x19
        /*00f6*/ 	.short	0x003c


	//----- nvinfo : EIATTR_PARAM_CBANK
	.align		4
        /*00f8*/ 	.byte	0x04, 0x0a
        /*00fa*/ 	.short	(.L_1557 - .L_1556)
	.align		4
.L_1556:
        /*00fc*/ 	.word	index@(.nv.constant0._Z9sw_kernelILi32ELi896EEvPKhiPiS1_S2_iS2_i)
        /*0100*/ 	.short	0x0380
        /*0102*/ 	.short	0x003c


	//----- nvinfo : EIATTR_SW_WAR
	.align		4
.L_1557:
        /*0104*/ 	.byte	0x04, 0x36
        /*0106*/ 	.short	(.L_1559 - .L_1558)
.L_1558:
        /*0108*/ 	.word	0x00000008
.L_1559:


//--------------------- .nv.info._Z9sw_kernelILi32ELi864EEvPKhiPiS1_S2_iS2_i --------------------------
	.section	.nv.info._Z9sw_kernelILi32ELi864EEvPKhiPiS1_S2_iS2_i,"",@"SHT_CUDA_INFO"
	.sectionflags	@""
	.align	4


	//----- nvinfo : EIATTR_CUDA_API_VERSION
	.align		4
        /*0000*/ 	.byte	0x04, 0x37
        /*0002*/ 	.short	(.L_1561 - .L_1560)
.L_1560:
        /*0004*/ 	.word	0x00000082


	//----- nvinfo : EIATTR_KPARAM_INFO
	.align		4
.L_1561:
        /*0008*/ 	.byte	0x04, 0x17
        /*000a*/ 	.short	(.L_1563 - .L_1562)
.L_1562:
        /*000c*/ 	.word	0x00000000
        /*0010*/ 	.short	0x0007
        /*0012*/ 	.short	0x0038
        /*0014*/ 	.byte	0x00, 0xf0, 0x11, 0x00


	//----- nvinfo : EIATTR_KPARAM_INFO
	.align		4
.L_1563:
        /*0018*/ 	.byte	0x04, 0x17
        /*001a*/ 	.short	(.L_1565 - .L_1564)
.L_1564:
        /*001c*/ 	.word	0x00000000
        /*0020*/ 	.short	0x0006
        /*0022*/ 	.short	0x0030
        /*0024*/ 	.byte	0x00, 0xf5, 0x21, 0x00


	//----- nvinfo : EIATTR_KPARAM_INFO
	.align		4
.L_1565:
        /*0028*/ 	.byte	0x04, 0x17
        /*002a*/ 	.short	(.L_1567 - .L_1566)
.L_1566:
        /*002c*/ 	.word	0x00000000
        /*0030*/ 	.short	0x0005
        /*0032*/ 	.short	0x0028
        /*0034*/ 	.byte	0x00, 0xf0, 0x11, 0x00


	//----- nvinfo : EIATTR_KPARAM_INFO
	.align		4
.L_1567:
        /*0038*/ 	.byte	0x04, 0x17
        /*003a*/ 	.short	(.L_1569 - .L_1568)
.L_1568:
        /*003c*/ 	.word	0x00000000
        /*0040*/ 	.short	0x0004
        /*0042*/ 	.short	0x0020
        /*0044*/ 	.byte	0x00, 0xf5, 0x21, 0x00


	//----- nvinfo : EIATTR_KPARAM_INFO
	.align		4
.L_1569:
        /*0048*/ 	.byte	0x04, 0x17
        /*004a*/ 	.short	(.L_1571 - .L_1570)
.L_1570:
        /*004c*/ 	.word	0x00000000
        /*0050*/ 	.short	0x0003
        /*0052*/ 	.short	0x0018
        /*0054*/ 	.byte	0x00, 0xf5, 0x21, 0x00


	//----- nvinfo : EIATTR_KPARAM_INFO
	.align		4
.L_1571:
        /*0058*/ 	.byte	0x04, 0x17
        /*005a*/ 	.short	(.L_1573 - .L_1572)
.L_1572:
        /*005c*/ 	.word	0x00000000
        /*0060*/ 	.short	0x0002
        /*0062*/ 	.short	0x0010
        /*0064*/ 	.byte	0x00, 0xf5, 0x21, 0x00


	//----- nvinfo : EIATTR_KPARAM_INFO
	.align		4
.L_1573:
        /*0068*/ 	.byte	0x04, 0x17
        /*006a*/ 	.short	(.L_1575 - .L_1574)
.L_1574:
        /*006c*/ 	.word	0x00000000
        /*0070*/ 	.short	0x0001
        /*0072*/ 	.short	0x0008
        /*0074*/ 	.byte	0x00, 0xf0, 0x11, 0x00


	//----- nvinfo : EIATTR_KPARAM_INFO
	.align		4
.L_1575:
        /*0078*/ 	.byte	0x04, 0x17
        /*007a*/ 	.short	(.L_1577 - .L_1576)
.L_1576:
        /*007c*/ 	.word	0x00000000
        /*0080*/ 	.short	0x0000
        /*0082*/ 	.short	0x0000
        /*0084*/ 	.byte	0x00, 0xf5, 0x21, 0x00


	//----- nvinfo : EIATTR_SPARSE_MMA_MASK
	.align		4
.L_1577:
        /*0088*/ 	.byte	0x03, 0x50
        /*008a*/ 	.short	0x0000


	//----- nvinfo : EIATTR_MAXREG_COUNT
	.align		4
        /*008c*/ 	.byte	0x03, 0x1b
        /*008e*/ 	.short	0x00ff


	//----- nvinfo : EIATTR_NUM_BARRIERS
	.align		4
        /*0090*/ 	.byte	0x02, 0x4c
        /*0092*/ 	.byte	0x01
	.zero		1


	//----- nvinfo : EIATTR_MERCURY_ISA_VERSION
	.align		4
        /*0094*/ 	.byte	0x03, 0x5f
        /*0096*/ 	.short	0x0101


	//----- nvinfo : EIATTR_COOP_GROUP_MASK_REGIDS
	.align		4
        /*0098*/ 	.byte	0x04, 0x29
        /*009a*/ 	.short	(.L_1579 - .L_1578)


	//   ....[0]....
.L_1578:
        /*009c*/ 	.word	0xffffffff


	//   ....[1]....
        /*00a0*/ 	.word	0xffffffff


	//   ....[2]....
        /*00a4*/ 	.word	0xffffffff


	//   ....[3]....
        /*00a8*/ 	.word	0xffffffff


	//   ....[4]....
        /*00ac*/ 	.word	0xffffffff


	//   ....[5]....
        /*00b0*/ 	.word	0xffffffff


	//   ....[6]....
        /*00b4*/ 	.word	0xffffffff


	//----- nvinfo : EIATTR_COOP_GROUP_INSTR_OFFSETS
	.align		4
.L_1579:
        /*00b8*/ 	.byte	0x04, 0x28
        /*00ba*/ 	.short	(.L_1581 - .L_1580)


	//   ....[0]....
.L_1580:
        /*00bc*/ 	.word	0x00000ac0


	//   ....[1]....
        /*00c0*/ 	.word	0x00002df0


	//   ....[2]....
        /*00c4*/ 	.word	0x00002e40


	//   ....[3]....
        /*00c8*/ 	.word	0x00002ea0


	//   ....[4]....
        /*00cc*/ 	.word	0x00002f00


	//   ....[5]....
        /*00d0*/ 	.word	0x00002f90


	//   ....[6]....
        /*00d4*/ 	.word	0x00002ff0


	//----- nvinfo : EIATTR_VRC_CTA_INIT_COUNT
	.align		4
.L_1581:
        /*00d8*/ 	.byte	0x02, 0x4a
	.zero		1
	.zero		1


	//----- nvinfo : EIATTR_EXIT_INSTR_OFFSETS
	.align		4
        /*00dc*/ 	.byte	0x04, 0x1c
        /*00de*/ 	.short	(.L_1583 - .L_1582)


	//   ....[0]....
.L_1582:
        /*00e0*/ 	.word	0x00000040


	//   ....[1]....
        /*00e4*/ 	.word	0x000001d0


	//   ....[2]....
        /*00e8*/ 	.word	0x00003040


	//----- nvinfo : EIATTR_CRS_STACK_SIZE
	.align		4
.L_1583:
        /*00ec*/ 	.byte	0x04, 0x1e
        /*00ee*/ 	.short	(.L_1585 - .L_1584)
.L_1584:
        /*00f0*/ 	.word	0x00000000


	//----- nvinfo : EIATTR_CBANK_PARAM_SIZE
	.align		4
.L_1585:
        /*00f4*/ 	.byte	0x03, 0x19
        /*00f6*/ 	.short	0x003c


	//----- nvinfo : EIATTR_PARAM_CBANK
	.align		4
        /*00f8*/ 	.byte	0x04, 0x0a
        /*00fa*/ 	.short	(.L_1587 - .L_1586)
	.align		4
.L_1586:
        /*00fc*/ 	.word	index@(.nv.constant0._Z9sw_kernelILi32ELi864EEvPKhiPiS1_S2_iS2_i)
        /*0100*/ 	.short	0x0380
        /*0102*/ 	.short	0x003c


	//----- nvinfo : EIATTR_SW_WAR
	.align		4
.L_1587:
        /*0104*/ 	.byte	0x04, 0x36
        /*0106*/ 	.short	(.L_1589 - .L_1588)
.L_1588:
        /*0108*/ 	.word	0x00000008
.L_1589:


//--------------------- .nv.info._Z9sw_kernelILi32ELi832EEvPKhiPiS1_S2_iS2_i --------------------------
	.section	.nv.info._Z9sw_kernelILi32ELi832EEvPKhiPiS1_S2_iS2_i,"",@"SHT_CUDA_INFO"
	.sectionflags	@""
	.align	4


	//----- nvinfo : EIATTR_CUDA_API_VERSION
	.align		4
        /*0000*/ 	.byte	0x04, 0x37
        /*0002*/ 	.short	(.L_1591 - .L_1590)
.L_1590:
        /*0004*/ 	.word	0x00000082


	//----- nvinfo : EIATTR_KPARAM_INFO
	.align		4
.L_1591:
        /*0008*/ 	.byte	0x04, 0x17
        /*000a*/ 	.short	(.L_1593 - .L_1592)
.L_1592:
        /*000c*/ 	.word	0x00000000
        /*0010*/ 	.short	0x0007
        /*0012*/ 	.short	0x0038
        /*0014*/ 	.byte	0x00, 0xf0, 0x11, 0x00


	//----- nvinfo : EIATTR_KPARAM_INFO
	.align		4
.L_1593:
        /*0018*/ 	.byte	0x04, 0x17
        /*001a*/ 	.short	(.L_1595 - .L_1594)
.L_1594:
        /*001c*/ 	.word	0x00000000
        /*0020*/ 	.short	0x0006
        /*0022*/ 	.short	0x0030
        /*0024*/ 	.byte	0x00, 0xf5, 0x21, 0x00


	//----- nvinfo : EIATTR_KPARAM_INFO
	.align		4
.L_1595:
        /*0028*/ 	.byte	0x04, 0x17
        /*002a*/ 	.short	(.L_1597 - .L_1596)
.L_1596:
        /*002c*/ 	.word	0x00000000
        /*0030*/ 	.short	0x0005
        /*0032*/ 	.short	0x0028
        /*0034*/ 	.byte	0x00, 0xf0, 0x11, 0x00


	//----- nvinfo : EIATTR_KPARAM_INFO
	.align		4
.L_1597:
        /*0038*/ 	.byte	0x04, 0x17
        /*003a*/ 	.short	(.L_1599 - .L_1598)
.L_1598:
        /*003c*/ 	.word	0x00000000
        /*0040*/ 	.short	0x0004
        /*0042*/ 	.short	0x0020
        /*0044*/ 	.byte	0x00, 0xf5, 0x21, 0x00


	//----- nvinfo : EIATTR_KPARAM_INFO
	.align		4
.L_1599:
        /*0048*/ 	.byte	0x04, 0x17
        /*004a*/ 	.short	(.L_1601 - .L_1600)
.L_1600:
        /*004c*/ 	.word	0x00000000
        /*0050*/ 	.short	0x0003
        /*0052*/ 	.short	0x0018
        /*0054*/ 	.byte	0x00, 0xf5, 0x21, 0x00


	//----- nvinfo : EIATTR_KPARAM_INFO
	.align		4
.L_1601:
        /*0058*/ 	.byte	0x04, 0x17
        /*005a*/ 	.short	(.L_1603 - .L_1602)
.L_1602:
        /*005c*/ 	.word	0x00000000
        /*0060*/ 	.short	0x0002
        /*0062*/ 	.short	0x0010
        /*0064*/ 	.byte	0x00, 0xf5, 0x21, 0x00


	//----- nvinfo : EIATTR_KPARAM_INFO
	.align		4
.L_1603:
        /*0068*/ 	.byte	0x04, 0x17
        /*006a*/ 	.short	(.L_1605 - .L_1604)
.L_1604:
        /*006c*/ 	.word	0x00000000
        /*0070*/ 	.short	0x0001
        /*0072*/ 	.short	0x0008
        /*0074*/ 	.byte	0x00, 0xf0, 0x11, 0x00


	//----- nvinfo : EIATTR_KPARAM_INFO
	.align		4
.L_1605:
        /*0078*/ 	.byte	0x04, 0x17
        /*007a*/ 	.short	(.L_1607 - .L_1606)
.L_1606:
        /*007c*/ 	.word	0x00000000
        /*0080*/ 	.short	0x0000
        /*0082*/ 	.short	0x0000
        /*0084*/ 	.byte	0x00, 0xf5, 0x21, 0x00


	//----- nvinfo : EIATTR_SPARSE_MMA_MASK
	.align		4
.L_1607:
        /*0088*/ 	.byte	0x03, 0x50
        /*008a*/ 	.short	0x0000


	//----- nvinfo : EIATTR_MAXREG_COUNT
	.align		4
        /*008c*/ 	.byte	0x03, 0x1b
        /*008e*/ 	.short	0x00ff


	//----- nvinfo : EIATTR_NUM_BARRIERS
	.align		4
        /*0090*/ 	.byte	0x02, 0x4c
        /*0092*/ 	.byte	0x01
	.zero		1


	//----- nvinfo : EIATTR_MERCURY_ISA_VERSION
	.align		4
        /*0094*/ 	.byte	0x03, 0x5f
        /*0096*/ 	.short	0x0101


	//----- nvinfo : EIATTR_COOP_GROUP_MASK_REGIDS
	.align		4
        /*0098*/ 	.byte	0x04, 0x29
        /*009a*/ 	.short	(.L_1609 - .L_1608)


	//   ....[0]....
.L_1608:
        /*009c*/ 	.word	0xffffffff


	//   ....[1]....
        /*00a0*/ 	.word	0xffffffff


	//   ....[2]....
        /*00a4*/ 	.word	0xffffffff


	//   ....[3]....
        /*00a8*/ 	.word	0xffffffff


	//   ....[4]....
        /*00ac*/ 	.word	0xffffffff


	//   ....[5]....
        /*00b0*/ 	.word	0xffffffff


	//   ....[6]....
        /*00b4*/ 	.word	0xffffffff


	//----- nvinfo : EIATTR_COOP_GROUP_INSTR_OFFSETS
	.align		4
.L_1609:
        /*00b8*/ 	.byte	0x04, 0x28
        /*00ba*/ 	.short	(.L_1611 - .L_1610)


	//   ....[0]....
.L_1610:
        /*00bc*/ 	.word	0x00000aa0


	//   ....[1]....
        /*00c0*/ 	.word	0x00002c50


	//   ....[2]....
        /*00c4*/ 	.word	0x00002ca0


	//   ....[3]....
        /*00c8*/ 	.word	0x00002d00


	//   ....[4]....
        /*00cc*/ 	.word	0x00002d60


	//   ....[5]....
        /*00d0*/ 	.word	0x00002df0


	//   ....[6]....
        /*00d4*/ 	.word	0x00002e50


	//----- nvinfo : EIATTR_VRC_CTA_INIT_COUNT
	.align		4
.L_1611:
        /*00d8*/ 	.byte	0x02, 0x4a
	.zero		1
	.zero		1


	//----- nvinfo : EIATTR_EXIT_INSTR_OFFSETS
	.align		4
        /*00dc*/ 	.byte	0x04, 0x1c
        /*00de*/ 	.short	(.L_1613 - .L_1612)


	//   ....[0]....
.L_1612:
        /*00e0*/ 	.word	0x00000040


	//   ....[1]....
        /*00e4*/ 	.word	0x000001d0


	//   ....[2]....
        /*00e8*/ 	.word	0x00002ea0


	//----- nvinfo : EIATTR_CRS_STACK_SIZE
	.align		4
.L_1613:
        /*00ec*/ 	.byte	0x04, 0x1e
        /*00ee*/ 	.short	(.L_1615 - .L_1614)
.L_1614:
        /*00f0*/ 	.word	0x00000000


	//----- nvinfo : EIATTR_CBANK_PARAM_SIZE
	.align		4
.L_1615:
        /*00f4*/ 	.byte	0x03, 0x19
        /*00f6*/ 	.short	0x003c


	//----- nvinfo : EIATTR_PARAM_CBANK
	.align		4
        /*00f8*/ 	.byte	0x04, 0x0a
        /*00fa*/ 	.short	(.L_1617 - .L_1616)
	.align		4
.L_1616:
        /*00fc*/ 	.word	index@(.nv.constant0._Z9sw_kernelILi32ELi832EEvPKhiPiS1_S2_iS2_i)
        /*0100*/ 	.short	0x0380
        /*0102*/ 	.short	0x003c


	//----- nvinfo : EIATTR_SW_WAR
	.align		4
.L_1617:
        /*0104*/ 	.byte	0x04, 0x36
        /*0106*/ 	.short	(.L_1619 - .L_1618)
.L_1618:
        /*0108*/ 	.word	0x00000008
.L_1619:


//--------------------- .nv.info._Z9sw_kernelILi32ELi800EEvPKhiPiS1_S2_iS2_i --------------------------
	.section	.nv.info._Z9sw_kernelILi32ELi800EEvPKhiPiS1_S2_iS2_i,"",@"SHT_CUDA_INFO"
	.sectionflags	@""
	.align	4


	//----- nvinfo : EIATTR_CUDA_API_VERSION
	.align		4
        /*0000*/ 	.byte	0x04, 0x37
        /*0002*/ 	.short	(.L_1621 - .L_1620)
.L_1620:
        /*0004*/ 	.word	0x00000082


	//----- nvinfo : EIATTR_KPARAM_INFO
	.align		4
.L_1621:
        /*0008*/ 	.byte	0x04, 0x17
        /*000a*/ 	.short	(.L_1623 - .L_1622)
.L_1622:
        /*000c*/ 	.word	0x00000000
        /*0010*/ 	.short	0x0007
        /*0012*/ 	.short	0x0038
        /*0014*/ 	.byte	0x00, 0xf0, 0x11, 0x00


	//----- nvinfo : EIATTR_KPARAM_INFO
	.align		4
.L_1623:
        /*0018*/ 	.byte	0x04, 0x17
        /*001a*/ 	.short	(.L_1625 - .L_1624)
.L_1624:
        /*001c*/ 	.word	0x00000000
        /*0020*/ 	.short	0x0006
        /*0022*/ 	.short	0x0030
        /*0024*/ 	.byte	0x00, 0xf5, 0x21, 0x00


	//----- nvinfo : EIATTR_KPARAM_INFO
	.align		4
.L_1625:
        /*0028*/ 	.byte	0x04, 0x17
        /*002a*/ 	.short	(.L_1627 - .L_1626)
.L_1626:
        /*002c*/ 	.word	0x00000000
        /*0030*/ 	.short	0x0005
        /*0032*/ 	.short	0x0028
        /*0034*/ 	.byte	0x00, 0xf0, 0x11, 0x00


	//----- nvinfo : EIATTR_KPARAM_INFO
	.align		4
.L_1627:
        /*0038*/ 	.byte	0x04, 0x17
        /*003a*/ 	.short	(.L_1629 - .L_1628)
.L_1628:
        /*003c*/ 	.word	0x00000000
        /*0040*/ 	.short	0x0004
        /*0042*/ 	.short	0x0020
        /*0044*/ 	.byte	0x00, 0xf5, 0x21, 0x00


	//----- nvinfo : EIATTR_KPARAM_INFO
	.align		4
.L_1629:
        /*0048*/ 	.byte	0x04, 0x17
        /*004a*/ 	.short	(.L_1631 - .L_1630)
.L_1630:
        /*004c*/ 	.word	0x00000000
        /*0050*/ 	.short	0x0003
        /*0052*/ 	.short	0x0018
        /*0054*/ 	.byte	0x00, 0xf5, 0x21, 0x00


	//----- nvinfo : EIATTR_KPARAM_INFO
	.align		4
.L_1631:
        /*0058*/ 	.byte	0x04, 0x17
        /*005a*/ 	.short	(.L_1633 - .L_1632)
.L_1632:
        /*005c*/ 	.word	0x00000000
        /*0060*/ 	.short	0x0002
        /*0062*/ 	.short	0x0010
        /*0064*/ 	.byte	0x00, 0xf5, 0x21, 0x00


	//----- nvinfo : EIATTR_KPARAM_INFO
	.align		4
.L_1633:
        /*0068*/ 	.byte	0x04, 0x17
        /*006a*/ 	.short	(.L_1635 - .L_1634)
.L_1634:
        /*006c*/ 	.word	0x00000000
        /*0070*/ 	.short	0x0001
        /*0072*/ 	.short	0x0008
        /*0074*/ 	.byte	0x00, 0xf0, 0x11, 0x00


	//----- nvinfo : EIATTR_KPARAM_INFO
	.align		4
.L_1635:
        /*0078*/ 	.byte	0x04, 0x17
        /*007a*/ 	.short	(.L_1637 - .L_1636)
.L_1636:
        /*007c*/ 	.word	0x00000000
        /*0080*/ 	.short	0x0000
        /*0082*/ 	.short	0x0000
        /*0084*/ 	.byte	0x00, 0xf5, 0x21, 0x00


	//----- nvinfo : EIATTR_SPARSE_MMA_MASK
	.align		4
.L_1637:
        /*0088*/ 	.byte	0x03, 0x50
        /*008a*/ 	.short	0x0000


	//----- nvinfo : EIATTR_MAXREG_COUNT
	.align		4
        /*008c*/ 	.byte	0x03, 0x1b
        /*008e*/ 	.short	0x00ff


	//----- nvinfo : EIATTR_NUM_BARRIERS
	.align		4
        /*0090*/ 	.byte	0x02, 0x4c
        /*0092*/ 	.byte	0x01
	.zero		1


	//----- nvinfo : EIATTR_MERCURY_ISA_VERSION
	.align		4
        /*0094*/ 	.byte	0x03, 0x5f
        /*0096*/ 	.short	0x0101


	//----- nvinfo : EIATTR_COOP_GROUP_MASK_REGIDS
	.align		4
        /*0098*/ 	.byte	0x04, 0x29
        /*009a*/ 	.short	(.L_1639 - .L_1638)


	//   ....[0]....
.L_1638:
        /*009c*/ 	.word	0xffffffff


	//   ....[1]....
        /*00a0*/ 	.word	0xffffffff


	//   ....[2]....
        /*00a4*/ 	.word	0xffffffff


	//   ....[3]....
        /*00a8*/ 	.word	0xffffffff


	//   ....[4]....
        /*00ac*/ 	.word	0xffffffff


	//   ....[5]....
        /*00b0*/ 	.word	0xffffffff


	//   ....[6]....
        /*00b4*/ 	.word	0xffffffff


	//----- nvinfo : EIATTR_COOP_GROUP_INSTR_OFFSETS
	.align		4
.L_1639:
        /*00b8*/ 	.byte	0x04, 0x28
        /*00ba*/ 	.short	(.L_1641 - .L_1640)


	//   ....[0]....
.L_1640:
        /*00bc*/ 	.word	0x00000af0


	//   ....[1]....
        /*00c0*/ 	.word	0x000025e0


	//   ....[2]....
        /*00c4*/ 	.word	0x00002630


	//   ....[3]....
        /*00c8*/ 	.word	0x00002690


	//   ....[4]....
        /*00cc*/ 	.word	0x000026f0


	//   ....[5]....
        /*00d0*/ 	.word	0x00002780


	//   ....[6]....
        /*00d4*/ 	.word	0x000027e0


	//----- nvinfo : EIATTR_VRC_CTA_INIT_COUNT
	.align		4
.L_1641:
        /*00d8*/ 	.byte	0x02, 0x4a
	.zero		1
	.zero		1


	//----- nvinfo : EIATTR_EXIT_INSTR_OFFSETS
	.align		4
        /*00dc*/ 	.byte	0x04, 0x1c
        /*00de*/ 	.short	(.L_1643 - .L_1642)


	//   ....[0]....
.L_1642:
        /*00e0*/ 	.word	0x00000040


	//   ....[1]....
        /*00e4*/ 	.word	0x000001d0


	//   ....[2]....
        /*00e8*/ 	.word	0x00002830


	//----- nvinfo : EIATTR_CRS_STACK_SIZE
	.align		4
.L_1643:
        /*00ec*/ 	.byte	0x04, 0x1e
        /*00ee*/ 	.short	(.L_1645 - .L_1644)
.L_1644:
        /*00f0*/ 	.word	0x00000000


	//----- nvinfo : EIATTR_CBANK_PARAM_SIZE
	.align		4
.L_1645:
        /*00f4*/ 	.byte	0x03, 0x19
        /*00f6*/ 	.short	0x003c


	//----- nvinfo : EIATTR_PARAM_CBANK
	.align		4
        /*00f8*/ 	.byte	0x04, 0x0a
        /*00fa*/ 	.short	(.L_1647 - .L_1646)
	.align		4
.L_1646:
        /*00fc*/ 	.word	index@(.nv.constant0._Z9sw_kernelILi32ELi800EEvPKhiPiS1_S2_iS2_i)
        /*0100*/ 	.short	0x0380
        /*0102*/ 	.short	0x003c


	//----- nvinfo : EIATTR_SW_WAR
	.align		4
.L_1647:
        /*0104*/ 	.byte	0x04, 0x36
        /*0106*/ 	.short	(.L_1649 - .L_1648)
.L_1648:
        /*0108*/ 	.word	0x00000008
.L_1649:


//--------------------- .nv.info._Z9sw_kernelILi32ELi768EEvPKhiPiS1_S2_iS2_i --------------------------
	.section	.nv.info._Z9sw_kernelILi32ELi768EEvPKhiPiS1_S2_iS2_i,"",@"SHT_CUDA_INFO"
	.sectionflags	@""
	.align	4


	//----- nvinfo : EIATTR_CUDA_API_VERSION
	.align		4
        /*0000*/ 	.byte	0x04, 0x37
        /*0002*/ 	.short	(.L_1651 - .L_1650)
.L_1650:
        /*0004*/ 	.word	0x00000082


	//----- nvinfo : EIATTR_KPARAM_INFO
	.align		4
.L_1651:
        /*0008*/ 	.byte	0x04, 0x17
        /*000a*/ 	.short	(.L_1653 - .L_1652)
.L_1652:
        /*000c*/ 	.word	0x00000000
        /*0010*/ 	.short	0x0007
        /*0012*/ 	.short	0x0038
        /*0014*/ 	.byte	0x00, 0xf0, 0x11, 0x00


	//----- nvinfo : EIATTR_KPARAM_INFO
	.align		4
.L_1653:
        /*0018*/ 	.byte	0x04, 0x17
        /*001a*/ 	.short	(.L_1655 - .L_1654)
.L_1654:
        /*001c*/ 	.word	0x00000000
        /*0020*/ 	.short	0x0006
        /*0022*/ 	.short	0x0030
        /*0024*/ 	.byte	0x00, 0xf5, 0x21, 0x00


	//----- nvinfo : EIATTR_KPARAM_INFO
	.align		4
.L_1655:
        /*0028*/ 	.byte	0x04, 0x17
        /*002a*/ 	.short	(.L_1657 - .L_1656)
.L_1656:
        /*002c*/ 	.word	0x00000000
        /*0030*/ 	.short	0x0005
        /*0032*/ 	.short	0x0028
        /*0034*/ 	.byte	0x00, 0xf0, 0x11, 0x00


	//----- nvinfo : EIATTR_KPARAM_INFO
	.align		4
.L_1657:
        /*0038*/ 	.byte	0x04, 0x17
        /*003a*/ 	.short	(.L_1659 - .L_1658)
.L_1658:
        /*003c*/ 	.word	0x00000000
        /*0040*/ 	.short	0x0004
        /*0042*/ 	.short	0x0020
        /*0044*/ 	.byte	0x00, 0xf5, 0x21, 0x00


	//----- nvinfo : EIATTR_KPARAM_INFO
	.align		4
.L_1659:
        /*0048*/ 	.byte	0x04, 0x17
        /*004a*/ 	.short	(.L_1661 - .L_1660)
.L_1660:
        /*004c*/ 	.word	0x00000000
        /*0050*/ 	.short	0x0003
        /*0052*/ 	.short	0x0018
        /*0054*/ 	.byte	0x00, 0xf5, 0x21, 0x00


	//----- nvinfo : EIATTR_KPARAM_INFO
	.align		4
.L_1661:
        /*0058*/ 	.byte	0x04, 0x17
        /*005a*/ 	.short	(.L_1663 - .L_1662)
.L_1662:
        /*005c*/ 	.word	0x00000000
        /*0060*/ 	.short	0x0002
        /*0062*/ 	.short	0x0010
        /*0064*/ 	.byte	0x00, 0xf5, 0x21, 0x00


	//----- nvinfo : EIATTR_KPARAM_INFO
	.align		4
.L_1663:
        /*0068*/ 	.byte	0x04, 0x17
        /*006a*/ 	.short	(.L_1665 - .L_1664)
.L_1664:
        /*006c*/ 	.word	0x00000000
        /*0070*/ 	.short	0x0001
        /*0072*/ 	.short	0x0008
        /*0074*/ 	.byte	0x00, 0xf0, 0x11, 0x00


	//----- nvinfo : EIATTR_KPARAM_INFO
	.align		4
.L_1665:
        /*0078*/ 	.byte	0x04, 0x17
        /*007a*/ 	.short	(.L_1667 - .L_1666)
.L_1666:
        /*007c*/ 	.word	0x00000000
        /*0080*/ 	.short	0x0000
        /*0082*/ 	.short	0x0000
        /*0084*/ 	.byte	0x00, 0xf5, 0x21, 0x00


	//----- nvinfo : EIATTR_SPARSE_MMA_MASK
	.align		4
.L_1667:
        /*0088*/ 	.byte	0x03, 0x50
        /*008a*/ 	.short	0x0000


	//----- nvinfo : EIATTR_MAXREG_COUNT
	.align		4
        /*008c*/ 	.byte	0x03, 0x1b
        /*008e*/ 	.short	0x00ff


	//----- nvinfo : EIATTR_NUM_BARRIERS
	.align		4
        /*0090*/ 	.byte	0x02, 0x4c
        /*0092*/ 	.byte	0x01
	.zero		1


	//----- nvinfo : EIATTR_MERCURY_ISA_VERSION
	.align		4
        /*0094*/ 	.byte	0x03, 0x5f
        /*0096*/ 	.short	0x0101


	//----- nvinfo : EIATTR_COOP_GROUP_MASK_REGIDS
	.align		4
        /*0098*/ 	.byte	0x04, 0x29
        /*009a*/ 	.short	(.L_1669 - .L_1668)


	//   ....[0]....
.L_1668:
        /*009c*/ 	.word	0xffffffff


	//   ....[1]....
        /*00a0*/ 	.word	0xffffffff


	//   ....[2]....
        /*00a4*/ 	.word	0xffffffff


	//   ....[3]....
        /*00a8*/ 	.word	0xffffffff


	//   ....[4]....
        /*00ac*/ 	.word	0xffffffff


	//   ....[5]....
        /*00b0*/ 	.word	0xffffffff


	//   ....[6]....
        /*00b4*/ 	.word	0xffffffff


	//----- nvinfo : EIATTR_COOP_GROUP_INSTR_OFFSETS
	.align		4
.L_1669:
        /*00b8*/ 	.byte	0x04, 0x28
        /*00ba*/ 	.short	(.L_1671 - .L_1670)


	//   ....[0]....
.L_1670:
        /*00bc*/ 	.word	0x00000ac0


	//   ....[1]....
        /*00c0*/ 	.word	0x000024b0


	//   ....[2]....
        /*00c4*/ 	.word	0x00002500


	//   ....[3]....
        /*00c8*/ 	.word	0x00002560


	//   ....[4]....
        /*00cc*/ 	.word	0x000025c0


	//   ....[5]....
        /*00d0*/ 	.word	0x00002640


	//   ....[6]....
        /*00d4*/ 	.word	0x000026a0


	//----- nvinfo : EIATTR_VRC_CTA_INIT_COUNT
	.align		4
.L_1671:
        /*00d8*/ 	.byte	0x02, 0x4a
	.zero		1
	.zero		1


	//----- nvinfo : EIATTR_EXIT_INSTR_OFFSETS
	.align		4
        /*00dc*/ 	.byte	0x04, 0x1c
        /*00de*/ 	.short	(.L_1673 - .L_1672)


	//   ....[0]....
.L_1672:
        /*00e0*/ 	.word	0x00000040


	//   ....[1]....
        /*00e4*/ 	.word	0x000001d0


	//   ....[2]....
        /*00e8*/ 	.word	0x000026f0


	//----- nvinfo : EIATTR_CRS_STACK_SIZE
	.align		4
.L_1673:
        /*00ec*/ 	.byte	0x04, 0x1e
        /*00ee*/ 	.short	(.L_1675 - .L_1674)
.L_1674:
        /*00f0*/ 	.word	0x00000000


	//----- nvinfo : EIATTR_CBANK_PARAM_SIZE
	.align		4
.L_1675:
        /*00f4*/ 	.byte	0x03, 0x19
        /*00f6*/ 	.short	0x003c


	//----- nvinfo : EIATTR_PARAM_CBANK
	.align		4
        /*00f8*/ 	.byte	0x04, 0x0a
        /*00fa*/ 	.short	(.L_1677 - .L_1676)
	.align		4
.L_1676:
        /*00fc*/ 	.word	index@(.nv.constant0._Z9sw_kernelILi32ELi768EEvPKhiPiS1_S2_iS2_i)
        /*0100*/ 	.short	0x0380
        /*0102*/ 	.short	0x003c


	//----- nvinfo : EIATTR_SW_WAR
	.align		4
.L_1677:
        /*0104*/ 	.byte	0x04, 0x36
        /*0106*/ 	.short	(.L_1679 - .L_1678)
.L_1678:
        /*0108*/ 	.word	0x00000008
.L_1679:


//--------------------- .nv.info._Z9sw_kernelILi32ELi736EEvPKhiPiS1_S2_iS2_i --------------------------
	.section	.nv.info._Z9sw_kernelILi32ELi736EEvPKhiPiS1_S2_iS2_i,"",@"SHT_CUDA_INFO"
	.sectionflags	@""
	.align	4


	//----- nvinfo : EIATTR_CUDA_API_VERSION
	.align		4
        /*0000*/ 	.byte	0x04, 0x37
        /*0002*/ 	.short	(.L_1681 - .L_1680)
.L_1680:
        /*0004*/ 	.word	0x00000082


	//----- nvinfo : EIATTR_KPARAM_INFO
	.align		4
.L_1681:
        /*0008*/ 	.byte	0x04, 0x17
        /*000a*/ 	.short	(.L_1683 - .L_1682)
.L_1682:
        /*000c*/ 	.word	0x00000000
        /*0010*/ 	.short	0x0007
        /*0012*/ 	.short	0x0038
        /*0014*/ 	.byte	0x00, 0xf0, 0x11, 0x00


	//----- nvinfo : EIATTR_KPARAM_INFO
	.align		4
.L_1683:
        /*0018*/ 	.byte	0x04, 0x17
        /*001a*/ 	.short	(.L_1685 - .L_1684)
.L_1684:
        /*001c*/ 	.word	0x00000000
        /*0020*/ 	.short	0x0006
        /*0022*/ 	.short	0x0030
        /*0024*/ 	.byte	0x00, 0xf5, 0x21, 0x00


	//----- nvinfo : EIATTR_KPARAM_INFO
	.align		4
.L_1685:
        /*0028*/ 	.byte	0x04, 0x17
        /*002a*/ 	.short	(.L_1687 - .L_1686)
.L_1686:
        /*002c*/ 	.word	0x00000000
        /*0030*/ 	.short	0x0005
        /*0032*/ 	.short	0x0028
        /*0034*/ 	.byte	0x00, 0xf0, 0x11, 0x00


	//----- nvinfo : EIATTR_KPARAM_INFO
	.align		4
.L_1687:
        /*0038*/ 	.byte	0x04, 0x17
        /*003a*/ 	.short	(.L_1689 - .L_1688)
.L_1688:
        /*003c*/ 	.word	0x00000000
        /*0040*/ 	.short	0x0004
        /*0042*/ 	.short	0x0020
        /*0044*/ 	.byte	0x00, 0xf5, 0x21, 0x00


	//----- nvinfo : EIATTR_KPARAM_INFO
	.align		4
.L_1689:
        /*0048*/ 	.byte	0x04, 0x17
        /*004a*/ 	.short	(.L_1691 - .L_1690)
.L_1690:
        /*004c*/ 	.word	0x00000000
        /*0050*/ 	.short	0x0003
        /*0052*/ 	.short	0x0018
        /*0054*/ 	.byte	0x00, 0xf5, 0x21, 0x00


	//----- nvinfo : EIATTR_KPARAM_INFO
	.align		4
.L_1691:
        /*0058*/ 	.byte	0x04, 0x17
        /*005a*/ 	.short	(.L_1693 - .L_1692)
.L_1692:
        /*005c*/ 	.word	0x00000000
        /*0060*/ 	.short	0x0002
        /*0062*/ 	.short	0x0010
        /*0064*/ 	.byte	0x00, 0xf5, 0x21, 0x00


	//----- nvinfo : EIATTR_KPARAM_INFO
	.align		4
.L_1693:
        /*0068*/ 	.byte	0x04, 0x17
        /*006a*/ 	.short	(.L_1695 - .L_1694)
.L_1694:
        /*006c*/ 	.word	0x00000000
        /*0070*/ 	.short	0x0001
        /*0072*/ 	.short	0x0008
        /*0074*/ 	.byte	0x00, 0xf0, 0x11, 0x00


	//----- nvinfo : EIATTR_KPARAM_INFO
	.align		4
.L_1695:
        /*0078*/ 	.byte	0x04, 0x17
        /*007a*/ 	.short	(.L_1697 - .L_1696)
.L_1696:
        /*007c*/ 	.word	0x00000000
        /*0080*/ 	.short	0x0000
        /*0082*/ 	.short	0x0000
        /*0084*/ 	.byte	0x00, 0xf5, 0x21, 0x00


	//----- nvinfo : EIATTR_SPARSE_MMA_MASK
	.align		4
.L_1697:
        /*0088*/ 	.byte	0x03, 0x50
        /*008a*/ 	.short	0x0000


	//----- nvinfo : EIATTR_MAXREG_COUNT
	.align		4
        /*008c*/ 	.byte	0x03, 0x1b
        /*008e*/ 	.short	0x00ff


	//----- nvinfo : EIATTR_NUM_BARRIERS
	.align		4
        /*0090*/ 	.byte	0x02, 0x4c
        /*0092*/ 	.byte	0x01
	.zero		1


	//----- nvinfo : EIATTR_MERCURY_ISA_VERSION
	.align		4
        /*0094*/ 	.byte	0x03, 0x5f
        /*0096*/ 	.short	0x0101


	//----- nvinfo : EIATTR_COOP_GROUP_MASK_REGIDS
	.align		4
        /*0098*/ 	.byte	0x04, 0x29
        /*009a*/ 	.short	(.L_1699 - .L_1698)


	//   ....[0]....
.L_1698:
        /*009c*/ 	.word	0xffffffff


	//   ....[1]....
        /*00a0*/ 	.word	0xffffffff


	//   ....[2]....
        /*00a4*/ 	.word	0xffffffff


	//   ....[3]....
        /*00a8*/ 	.word	0xffffffff


	//   ....[4]....
        /*00ac*/ 	.word	0xffffffff


	//   ....[5]....
        /*00b0*/ 	.word	0xffffffff


	//   ....[6]....
        /*00b4*/ 	.word	0xffffffff


	//----- nvinfo : EIATTR_COOP_GROUP_INSTR_OFFSETS
	.align		4
.L_1699:
        /*00b8*/ 	.byte	0x04, 0x28
        /*00ba*/ 	.short	(.L_1701 - .L_1700)


	//   ....[0]....
.L_1700:
        /*00bc*/ 	.word	0x00000a80


	//   ....[1]....
        /*00c0*/ 	.word	0x00002930


	//   ....[2]....
        /*00c4*/ 	.word	0x00002980


	//   ....[3]....
        /*00c8*/ 	.word	0x000029e0


	//   ....[4]....
        /*00cc*/ 	.word	0x00002a40


	//   ....[5]....
        /*00d0*/ 	.word	0x00002ad0


	//   ....[6]....
        /*00d4*/ 	.word	0x00002b30


	//----- nvinfo : EIATTR_VRC_CTA_INIT_COUNT
	.align		4
.L_1701:
        /*00d8*/ 	.byte	0x02, 0x4a
	.zero		1
	.zero		1


	//----- nvinfo : EIATTR_EXIT_INSTR_OFFSETS
	.align		4
        /*00dc*/ 	.byte	0x04, 0x1c
        /*00de*/ 	.short	(.L_1703 - .L_1702)


	//   ....[0]....
.L_1702:
        /*00e0*/ 	.word	0x00000040


	//   ....[1]....
        /*00e4*/ 	.word	0x000001d0


	//   ....[2]....
        /*00e8*/ 	.word	0x00002b80


	//----- nvinfo : EIATTR_CRS_STACK_SIZE
	.align		4
.L_1703:
        /*00ec*/ 	.byte	0x04, 0x1e
        /*00ee*/ 	.short	(.L_1705 - .L_1704)
.L_1704:
        /*00f0*/ 	.word	0x00000000


	//----- nvinfo : EIATTR_CBANK_PARAM_SIZE
	.align		4
.L_1705:
        /*00f4*/ 	.byte	0x03, 0x19
        /*00f6*/ 	.short	0x003c


	//----- nvinfo : EIATTR_PARAM_CBANK
	.align		4
        /*00f8*/ 	.byte	0x04, 0x0a
        /*00fa*/ 	.short	(.L_1707 - .L_1706)
	.align		4
.L_1706:
        /*00fc*/ 	.word	index@(.nv.constant0._Z9sw_kernelILi32ELi736EEvPKhiPiS1_S2_iS2_i)
        /*0100*/ 	.short	0x0380
        /*0102*/ 	.short	0x003c


	//----- nvinfo : EIATTR_SW_WAR
	.align		4
.L_1707:
        /*0104*/ 	.byte	0x04, 0x36
        /*0106*/ 	.short	(.L_1709 - .L_1708)
.L_1708:
        /*0108*/ 	.word	0x00000008
.L_1709:


//--------------------- .nv.info._Z9sw_kernelILi32ELi704EEvPKhiPiS1_S2_iS2_i --------------------------
	.section	.nv.info._Z9sw_kernelILi32ELi704EEvPKhiPiS1_S2_iS2_i,"",@"SHT_CUDA_INFO"
	.sectionflags	@""
	.align	4


	//----- nvinfo : EIATTR_CUDA_API_VERSION
	.align		4
        /*0000*/ 	.byte	0x04, 0x37
        /*0002*/ 	.short	(.L_1711 - .L_1710)
.L_1710:
        /*0004*/ 	.word	0x00000082


	//----- nvinfo : EIATTR_KPARAM_INFO
	.align		4
.L_1711:
        /*0008*/ 	.byte	0x04, 0x17
        /*000a*/ 	.short	(.L_1713 - .L_1712)
.L_1712:
        /*000c*/ 	.word	0x00000000
        /*0010*/ 	.short	0x0007
        /*0012*/ 	.short	0x0038
        /*0014*/ 	.byte	0x00, 0xf0, 0x11, 0x00


	//----- nvinfo : EIATTR_KPARAM_INFO
	.align		4
.L_1713:
        /*0018*/ 	.byte	0x04, 0x17
        /*001a*/ 	.short	(.L_1715 - .L_1714)
.L_1714:
        /*001c*/ 	.word	0x00000000
        /*0020*/ 	.short	0x0006
        /*0022*/ 	.short	0x0030
        /*0024*/ 	.byte	0x00, 0xf5, 0x21, 0x00


	//----- nvinfo : EIATTR_KPARAM_INFO
	.align		4
.L_1715:
        /*0028*/ 	.byte	0x04, 0x17
        /*002a*/ 	.short	(.L_1717 - .L_1716)
.L_1716:
        /*002c*/ 	.word	0x00000000
        /*0030*/ 	.short	0x0005
        /*0032*/ 	.short	0x0028
        /*0034*/ 	.byte	0x00, 0xf0, 0x11, 0x00


	//----- nvinfo : EIATTR_KPARAM_INFO
	.align		4
.L_1717:
        /*0038*/ 	.byte	0x04, 0x17
        /*003a*/ 	.short	(.L_1719 - .L_1718)
.L_1718:
        /*003c*/ 	.word	0x00000000
        /*0040*/ 	.short	0x0004
        /*0042*/ 	.short	0x0020
        /*0044*/ 	.byte	0x00, 0xf5, 0x21, 0x00


	//----- nvinfo : EIATTR_KPARAM_INFO
	.align		4
.L_1719:
        /*0048*/ 	.byte	0x04, 0x17
        /*004a*/ 	.short	(.L_1721 - .L_1720)
.L_1720:
        /*004c*/ 	.word	0x00000000
        /*0050*/ 	.short	0x0003
        /*0052*/ 	.short	0x0018
        /*0054*/ 	.byte	0x00, 0xf5, 0x21, 0x00


	//----- nvinfo : EIATTR_KPARAM_INFO
	.align		4
.L_1721:
        /*0058*/ 	.byte	0x04, 0x17
        /*005a*/ 	.short	(.L_1723 - .L_1722)
.L_1722:
        /*005c*/ 	.word	0x00000000
        /*0060*/ 	.short	0x0002
        /*0062*/ 	.short	0x0010
        /*0064*/ 	.byte	0x00, 0xf5, 0x21, 0x00


	//----- nvinfo : EIATTR_KPARAM_INFO
	.align		4
.L_1723:
        /*0068*/ 	.byte	0x04, 0x17
        /*006a*/ 	.short	(.L_1725 - .L_1724)
.L_1724:
        /*006c*/ 	.word	0x00000000
        /*0070*/ 	.short	0x0001
        /*0072*/ 	.short	0x0008
        /*0074*/ 	.byte	0x00, 0xf0, 0x11, 0x00


	//----- nvinfo : EIATTR_KPARAM_INFO
	.align		4
.L_1725:
        /*0078*/ 	.byte	0x04, 0x17
        /*007a*/ 	.short	(.L_1727 - .L_1726)
.L_1726:
        /*007c*/ 	.word	0x00000000
        /*0080*/ 	.short	0x0000
        /*0082*/ 	.short	0x0000
        /*0084*/ 	.byte	0x00, 0xf5, 0x21, 0x00


	//----- nvinfo : EIATTR_SPARSE_MMA_MASK
	.align		4
.L_1727:
        /*0088*/ 	.byte	0x03, 0x50
        /*008a*/ 	.short	0x0000


	//----- nvinfo : EIATTR_MAXREG_COUNT
	.align		4
        /*008c*/ 	.byte	0x03, 0x1b
        /*008e*/ 	.short	0x00ff


	//----- nvinfo : EIATTR_NUM_BARRIERS
	.align		4
        /*0090*/ 	.byte	0x02, 0x4c
        /*0092*/ 	.byte	0x01
	.zero		1


	//----- nvinfo : EIATTR_MERCURY_ISA_VERSION
	.align		4
        /*0094*/ 	.byte	0x03, 0x5f
        /*0096*/ 	.short	0x0101


	//----- nvinfo : EIATTR_COOP_GROUP_MASK_REGIDS
	.align		4
        /*0098*/ 	.byte	0x04, 0x29
        /*009a*/ 	.short	(.L_1729 - .L_1728)


	//   ....[0]....
.L_1728:
        /*009c*/ 	.word	0xffffffff


	//   ....[1]....
        /*00a0*/ 	.word	0xffffffff


	//   ....[2]....
        /*00a4*/ 	.word	0xffffffff


	//   ....[3]....
        /*00a8*/ 	.word	0xffffffff


	//   ....[4]....
        /*00ac*/ 	.word	0xffffffff


	//   ....[5]....
        /*00b0*/ 	.word	0xffffffff


	//   ....[6]....
        /*00b4*/ 	.word	0xffffffff


	//----- nvinfo : EIATTR_COOP_GROUP_INSTR_OFFSETS
	.align		4
.L_1729:
        /*00b8*/ 	.byte	0x04, 0x28
        /*00ba*/ 	.short	(.L_1731 - .L_1730)


	//   ....[0]....
.L_1730:
        /*00bc*/ 	.word	0x00000a70


	//   ....[1]....
        /*00c0*/ 	.word	0x000027c0


	//   ....[2]....
        /*00c4*/ 	.word	0x00002810


	//   ....[3]....
        /*00c8*/ 	.word	0x00002870


	//   ....[4]....
        /*00cc*/ 	.word	0x000028d0


	//   ....[5]....
        /*00d0*/ 	.word	0x00002960


	//   ....[6]....
        /*00d4*/ 	.word	0x000029c0


	//----- nvinfo : EIATTR_VRC_CTA_INIT_COUNT
	.align		4
.L_1731:
        /*00d8*/ 	.byte	0x02, 0x4a
	.zero		1
	.zero		1


	//----- nvinfo : EIATTR_EXIT_INSTR_OFFSETS
	.align		4
        /*00dc*/ 	.byte	0x04, 0x1c
        /*00de*/ 	.short	(.L_1733 - .L_1732)


	//   ....[0]....
.L_1732:
        /*00e0*/ 	.word	0x00000040


	//   ....[1]....
        /*00e4*/ 	.word	0x000001d0


	//   ....[2]....
        /*00e8*/ 	.word	0x00002a10


	//----- nvinfo : EIATTR_CRS_STACK_SIZE
	.align		4
.L_1733:
        /*00ec*/ 	.byte	0x04, 0x1e
        /*00ee*/ 	.short	(.L_1735 - .L_1734)
.L_1734:
        /*00f0*/ 	.word	0x00000000


	//----- nvinfo : EIATTR_CBANK_PARAM_SIZE
	.align		4
.L_1735:
        /*00f4*/ 	.byte	0x03, 0x19
        /*00f6*/ 	.short	0x003c


	//----- nvinfo : EIATTR_PARAM_CBANK
	.align		4
        /*00f8*/ 	.byte	0x04, 0x0a
        /*00fa*/ 	.short	(.L_1737 - .L_1736)
	.align		4
.L_1736:
        /*00fc*/ 	.word	index@(.nv.constant0._Z9sw_kernelILi32ELi704EEvPKhiPiS1_S2_iS2_i)
        /*0100*/ 	.short	0x0380
        /*0102*/ 	.short	0x003c


	//----- nvinfo : EIATTR_SW_WAR
	.align		4
.L_1737:
        /*0104*/ 	.byte	0x04, 0x36
        /*0106*/ 	.short	(.L_1739 - .L_1738)
.L_1738:
        /*0108*/ 	.word	0x00000008
.L_1739:


//--------------------- .nv.info._Z9sw_kernelILi32ELi672EEvPKhiPiS1_S2_iS2_i --------------------------
	.section	.nv.info._Z9sw_kernelILi32ELi672EEvPKhiPiS1_S2_iS2_i,"",@"SHT_CUDA_INFO"
	.sectionflags	@""
	.align	4


	//----- nvinfo : EIATTR_CUDA_API_VERSION
	.align		4
        /*0000*/ 	.byte	0x04, 0x37
        /*0002*/ 	.short	(.L_1741 - .L_1740)
.L_1740:
        /*0004*/ 	.word	0x00000082


	//----- nvinfo : EIATTR_KPARAM_INFO
	.align		4
.L_1741:
        /*0008*/ 	.byte	0x04, 0x17
        /*000a*/ 	.short	(.L_1743 - .L_1742)
.L_1742:
        /*000c*/ 	.word	0x00000000
        /*0010*/ 	.short	0x0007
        /*0012*/ 	.short	0x0038
        /*0014*/ 	.byte	0x00, 0xf0, 0x11, 0x00


	//----- nvinfo : EIATTR_KPARAM_INFO
	.align		4
.L_1743:
        /*0018*/ 	.byte	0x04, 0x17
        /*001a*/ 	.short	(.L_1745 - .L_1744)
.L_1744:
        /*001c*/ 	.word	0x00000000
        /*0020*/ 	.short	0x0006
        /*0022*/ 	.short	0x0030
        /*0024*/ 	.byte	0x00, 0xf5, 0x21, 0x00


	//----- nvinfo : EIATTR_KPARAM_INFO
	.align		4
.L_1745:
        /*0028*/ 	.byte	0x04, 0x17
        /*002a*/ 	.short	(.L_1747 - .L_1746)
.L_1746:
        /*002c*/ 	.word	0x00000000
        /*0030*/ 	.short	0x0005
        /*0032*/ 	.short	0x0028
        /*0034*/ 	.byte	0x00, 0xf0, 0x11, 0x00


	//----- nvinfo : EIATTR_KPARAM_INFO
	.align		4
.L_1747:
        /*0038*/ 	.byte	0x04, 0x17
        /*003a*/ 	.short	(.L_1749 - .L_1748)
.L_1748:
        /*003c*/ 	.word	0x00000000
        /*0040*/ 	.short	0x0004
        /*0042*/ 	.short	0x0020
        /*0044*/ 	.byte	0x00, 0xf5, 0x21, 0x00


	//----- nvinfo : EIATTR_KPARAM_INFO
	.align		4
.L_1749:
        /*0048*/ 	.byte	0x04, 0x17
        /*004a*/ 	.short	(.L_1751 - .L_1750)
.L_1750:
        /*004c*/ 	.word	0x00000000
        /*0050*/ 	.short	0x0003
        /*0052*/ 	.short	0x0018
        /*0054*/ 	.byte	0x00, 0xf5, 0x21, 0x00


	//----- nvinfo : EIATTR_KPARAM_INFO
	.align		4
.L_1751:
        /*0058*/ 	.byte	0x04, 0x17
        /*005a*/ 	.short	(.L_1753 - .L_1752)
.L_1752:
        /*005c*/ 	.word	0x00000000
        /*0060*/ 	.short	0x0002
        /*0062*/ 	.short	0x0010
        /*0064*/ 	.byte	0x00, 0xf5, 0x21, 0x00


	//----- nvinfo : EIATTR_KPARAM_INFO
	.align		4
.L_1753:
        /*0068*/ 	.byte	0x04, 0x17
        /*006a*/ 	.short	(.L_1755 - .L_1754)
.L_1754:
        /*006c*/ 	.word	0x00000000
        /*0070*/ 	.short	0x0001
        /*0072*/ 	.short	0x0008
        /*0074*/ 	.byte	0x00, 0xf0, 0x11, 0x00


	//----- nvinfo : EIATTR_KPARAM_INFO
	.align		4
.L_1755:
        /*0078*/ 	.byte	0x04, 0x17
        /*007a*/ 	.short	(.L_1757 - .L_1756)
.L_1756:
        /*007c*/ 	.word	0x00000000
        /*0080*/ 	.short	0x0000
        /*0082*/ 	.short	0x0000
        /*0084*/ 	.byte	0x00, 0xf5, 0x21, 0x00


	//----- nvinfo : EIATTR_SPARSE_MMA_MASK
	.align		4
.L_1757:
        /*0088*/ 	.byte	0x03, 0x50
        /*008a*/ 	.short	0x0000


	//----- nvinfo : EIATTR_MAXREG_COUNT
	.align		4
        /*008c*/ 	.byte	0x03, 0x1b
        /*008e*/ 	.short	0x00ff


	//----- nvinfo : EIATTR_NUM_BARRIERS
	.align		4
        /*0090*/ 	.byte	0x02, 0x4c
        /*0092*/ 	.byte	0x01
	.zero		1


	//----- nvinfo : EIATTR_MERCURY_ISA_VERSION
	.align		4
        /*0094*/ 	.byte	0x03, 0x5f
        /*0096*/ 	.short	0x0101


	//----- nvinfo : EIATTR_COOP_GROUP_MASK_REGIDS
	.align		4
        /*0098*/ 	.byte	0x04, 0x29
        /*009a*/ 	.short	(.L_1759 - .L_1758)


	//   ....[0]....
.L_1758:
        /*009c*/ 	.word	0xffffffff


	//   ....[1]....
        /*00a0*/ 	.word	0xffffffff


	//   ....[2]....
        /*00a4*/ 	.word	0xffffffff


	//   ....[3]....
        /*00a8*/ 	.word	0xffffffff


	//   ....[4]....
        /*00ac*/ 	.word	0xffffffff


	//   ....[5]....
        /*00b0*/ 	.word	0xffffffff


	//   ....[6]....
        /*00b4*/ 	.word	0xffffffff


	//----- nvinfo : EIATTR_COOP_GROUP_INSTR_OFFSETS
	.align		4
.L_1759:
        /*00b8*/ 	.byte	0x04, 0x28
        /*00ba*/ 	.short	(.L_1761 - .L_1760)


	//   ....[0]....
.L_1760:
        /*00bc*/ 	.word	0x00000a60


	//   ....[1]....
        /*00c0*/ 	.word	0x00002670


	//   ....[2]....
        /*00c4*/ 	.word	0x000026c0


	//   ....[3]....
        /*00c8*/ 	.word	0x00002720


	//   ....[4]....
        /*00cc*/ 	.word	0x00002780


	//   ....[5]....
        /*00d0*/ 	.word	0x00002810


	//   ....[6]....
        /*00d4*/ 	.word	0x00002870


	//----- nvinfo : EIATTR_VRC_CTA_INIT_COUNT
	.align		4
.L_1761:
        /*00d8*/ 	.byte	0x02, 0x4a
	.zero		1
	.zero		1


	//----- nvinfo : EIATTR_EXIT_INSTR_OFFSETS
	.align		4
        /*00dc*/ 	.byte	0x04, 0x1c
        /*00de*/ 	.short	(.L_1763 - .L_1762)


	//   ....[0]....
.L_1762:
        /*00e0*/ 	.word	0x00000040


	//   ....[1]....
        /*00e4*/ 	.word	0x000001d0


	//   ....[2]....
        /*00e8*/ 	.word	0x000028c0


	//----- nvinfo : EIATTR_CRS_STACK_SIZE
	.align		4
.L_1763:
        /*00ec*/ 	.byte	0x04, 0x1e
        /*00ee*/ 	.short	(.L_1765 - .L_1764)
.L_1764:
        /*00f0*/ 	.word	0x00000000


	//----- nvinfo : EIATTR_CBANK_PARAM_SIZE
	.align		4
.L_1765:
        /*00f4*/ 	.byte	0x03, 0x19
        /*00f6*/ 	.short	0x003c


	//----- nvinfo : EIATTR_PARAM_CBANK
	.align		4
        /*00f8*/ 	.byte	0x04, 0x0a
        /*00fa*/ 	.short	(.L_1767 - .L_1766)
	.align		4
.L_1766:
        /*00fc*/ 	.word	index@(.nv.constant0._Z9sw_kernelILi32ELi672EEvPKhiPiS1_S2_iS2_i)
        /*0100*/ 	.short	0x0380
        /*0102*/ 	.short	0x003c


	//----- nvinfo : EIATTR_SW_WAR
	.align		4
.L_1767:
        /*0104*/ 	.byte	0x04, 0x36
        /*0106*/ 	.short	(.L_1769 - .L_1768)
.L_1768:
        /*0108*/ 	.word	0x00000008
.L_1769:


//--------------------- .nv.info._Z9sw_kernelILi32ELi640EEvPKhiPiS1_S2_iS2_i --------------------------
	.section	.nv.info._Z9sw_kernelILi32ELi640EEvPKhiPiS1_S2_iS2_i,"",@"SHT_CUDA_INFO"
	.sectionflags	@""
	.align	4


	//----- nvinfo : EIATTR_CUDA_API_VERSION
	.align		4
        /*0000*/ 	.byte	0x04, 0x37
        /*0002*/ 	.short	(.L_1771 - .L_1770)
.L_1770:
        /*0004*/ 	.word	0x00000082


	//----- nvinfo : EIATTR_KPARAM_INFO
	.align		4
.L_1771:
        /*0008*/ 	.byte	0x04, 0x17
        /*000a*/ 	.short	(.L_1773 - .L_1772)
.L_1772:
        /*000c*/ 	.word	0x00000000
        /*0010*/ 	.short	0x0007
        /*0012*/ 	.short	0x0038
        /*0014*/ 	.byte	0x00, 0xf0, 0x11, 0x00


	//----- nvinfo : EIATTR_KPARAM_INFO
	.align		4
.L_1773:
        /*0018*/ 	.byte	0x04, 0x17
        /*001a*/ 	.short	(.L_1775 - .L_1774)
.L_1774:
        /*001c*/ 	.word	0x00000000
        /*0020*/ 	.short	0x0006
        /*0022*/ 	.short	0x0030
        /*0024*/ 	.byte	0x00, 0xf5, 0x21, 0x00


	//----- nvinfo : EIATTR_KPARAM_INFO
	.align		4
.L_1775:
        /*0028*/ 	.byte	0x04, 0x17
        /*002a*/ 	.short	(.L_1777 - .L_1776)
.L_1776:
        /*002c*/ 	.word	0x00000000
        /*0030*/ 	.short	0x0005
        /*0032*/ 	.short	0x0028
        /*0034*/ 	.byte	0x00, 0xf0, 0x11, 0x00


	//----- nvinfo : EIATTR_KPARAM_INFO
	.align		4
.L_1777:
        /*0038*/ 	.byte	0x04, 0x17
        /*003a*/ 	.short	(.L_1779 - .L_1778)
.L_1778:
        /*003c*/ 	.word	0x00000000
        /*0040*/ 	.short	0x0004
        /*0042*/ 	.short	0x0020
        /*0044*/ 	.byte	0x00, 0xf5, 0x21, 0x00


	//----- nvinfo : EIATTR_KPARAM_INFO
	.align		4
.L_1779:
        /*0048*/ 	.byte	0x04, 0x17
        /*004a*/ 	.short	(.L_1781 - .L_1780)
.L_1780:
        /*004c*/ 	.word	0x00000000
        /*0050*/ 	.short	0x0003
        /*0052*/ 	.short	0x0018
        /*0054*/ 	.byte	0x00, 0xf5, 0x21, 0x00


	//----- nvinfo : EIATTR_KPARAM_INFO
	.align		4
.L_1781:
        /*0058*/ 	.byte	0x04, 0x17
        /*005a*/ 	.short	(.L_1783 - .L_1782)
.L_1782:
        /*005c*/ 	.word	0x00000000
        /*0060*/ 	.short	0x0002
        /*0062*/ 	.short	0x0010
        /*0064*/ 	.byte	0x00, 0xf5, 0x21, 0x00


	//----- nvinfo : EIATTR_KPARAM_INFO
	.align		4
.L_1783:
        /*0068*/ 	.byte	0x04, 0x17
        /*006a*/ 	.short	(.L_1785 - .L_1784)
.L_1784:
        /*006c*/ 	.word	0x00000000
        /*0070*/ 	.short	0x0001
        /*0072*/ 	.short	0x0008
        /*0074*/ 	.byte	0x00, 0xf0, 0x11, 0x00


	//----- nvinfo : EIATTR_KPARAM_INFO
	.align		4
.L_1785:
        /*0078*/ 	.byte	0x04, 0x17
        /*007a*/ 	.short	(.L_1787 - .L_1786)
.L_1786:
        /*007c*/ 	.word	0x00000000
        /*0080*/ 	.short	0x0000
        /*0082*/ 	.short	0x0000
        /*0084*/ 	.byte	0x00, 0xf5, 0x21, 0x00


	//----- nvinfo : EIATTR_SPARSE_MMA_MASK
	.align		4
.L_1787:
        /*0088*/ 	.byte	0x03, 0x50
        /*008a*/ 	.short	0x0000


	//----- nvinfo : EIATTR_MAXREG_COUNT
	.align		4
        /*008c*/ 	.byte	0x03, 0x1b
        /*008e*/ 	.short	0x00ff


	//----- nvinfo : EIATTR_NUM_BARRIERS
	.align		4
        /*0090*/ 	.byte	0x02, 0x4c
        /*0092*/ 	.byte	0x01
	.zero		1


	//----- nvinfo : EIATTR_MERCURY_ISA_VERSION
	.align		4
        /*0094*/ 	.byte	0x03, 0x5f
        /*0096*/ 	.short	0x0101


	//----- nvinfo : EIATTR_COOP_GROUP_MASK_REGIDS
	.align		4
        /*0098*/ 	.byte	0x04, 0x29
        /*009a*/ 	.short	(.L_1789 - .L_1788)


	//   ....[0]....
.L_1788:
        /*009c*/ 	.word	0xffffffff


	//   ....[1]....
        /*00a0*/ 	.word	0xffffffff


	//   ....[2]....
        /*00a4*/ 	.word	0xffffffff


	//   ....[3]....
        /*00a8*/ 	.word	0xffffffff


	//   ....[4]....
        /*00ac*/ 	.word	0xffffffff


	//   ....[5]....
        /*00b0*/ 	.word	0xffffffff


	//   ....[6]....
        /*00b4*/ 	.word	0xffffffff


	//----- nvinfo : EIATTR_COOP_GROUP_INSTR_OFFSETS
	.align		4
.L_1789:
        /*00b8*/ 	.byte	0x04, 0x28
        /*00ba*/ 	.short	(.L_1791 - .L_1790)


	//   ....[0]....
.L_1790:
        /*00bc*/ 	.word	0x000006e0


	//   ....[1]....
        /*00c0*/ 	.word	0x00002190


	//   ....[2]....
        /*00c4*/ 	.word	0x000021e0


	//   ....[3]....
        /*00c8*/ 	.word	0x00002240


	//   ....[4]....
        /*00cc*/ 	.word	0x000022a0


	//   ....[5]....
        /*00d0*/ 	.word	0x00002330


	//   ....[6]....
        /*00d4*/ 	.word	0x00002390


	//----- nvinfo : EIATTR_VRC_CTA_INIT_COUNT
	.align		4
.L_1791:
        /*00d8*/ 	.byte	0x02, 0x4a
	.zero		1
	.zero		1


	//----- nvinfo : EIATTR_EXIT_INSTR_OFFSETS
	.align		4
        /*00dc*/ 	.byte	0x04, 0x1c
        /*00de*/ 	.short	(.L_1793 - .L_1792)


	//   ....[0]....
.L_1792:
        /*00e0*/ 	.word	0x00000040


	//   ....[1]....
        /*00e4*/ 	.word	0x000001d0


	//   ....[2]....
        /*00e8*/ 	.word	0x000023e0


	//----- nvinfo : EIATTR_CRS_STACK_SIZE
	.align		4
.L_1793:
        /*00ec*/ 	.byte	0x04, 0x1e
        /*00ee*/ 	.short	(.L_1795 - .L_1794)
.L_1794:
        /*00f0*/ 	.word	0x00000000


	//----- nvinfo : EIATTR_CBANK_PARAM_SIZE
	.align		4
.L_1795:
        /*00f4*/ 	.byte	0x03, 0x19
        /*00f6*/ 	.short	0x003c


	//----- nvinfo : EIATTR_PARAM_CBANK
	.align		4
        /*00f8*/ 	.byte	0x04, 0x0a
        /*00fa*/ 	.short	(.L_1797 - .L_1796)
	.align		4
.L_1796:
        /*00fc*/ 	.word	index@(.nv.constant0._Z9sw_kernelILi32ELi640EEvPKhiPiS1_S2_iS2_i)
        /*0100*/ 	.short	0x0380
        /*0102*/ 	.short	0x003c


	//----- nvinfo : EIATTR_SW_WAR
	.align		4
.L_1797:
        /*0104*/ 	.byte	0x04, 0x36
        /*0106*/ 	.short	(.L_1799 - .L_1798)
.L_1798:
        /*0108*/ 	.word	0x00000008
.L_1799:


//--------------------- .nv.info._Z9sw_kernelILi32ELi608EEvPKhiPiS1_S2_iS2_i --------------------------
	.section	.nv.info._Z9sw_kernelILi32ELi608EEvPKhiPiS1_S2_iS2_i,"",@"SHT_CUDA_INFO"
	.sectionflags	@""
	.align	4


	//----- nvinfo : EIATTR_CUDA_API_VERSION
	.align		4
        /*0000*/ 	.byte	0x04, 0x37
        /*0002*/ 	.short	(.L_1801 - .L_1800)
.L_1800:
        /*0004*/ 	.word	0x00000082


	//----- nvinfo : EIATTR_KPARAM_INFO
	.align		4
.L_1801:
        /*0008*/ 	.byte	0x04, 0x17
        /*000a*/ 	.short	(.L_1803 - .L_1802)
.L_1802:
        /*000c*/ 	.word	0x00000000
        /*0010*/ 	.short	0x0007
        /*0012*/ 	.short	0x0038
        /*0014*/ 	.byte	0x00, 0xf0, 0x11, 0x00


	//----- nvinfo : EIATTR_KPARAM_INFO
	.align		4
.L_1803:
        /*0018*/ 	.byte	0x04, 0x17
        /*001a*/ 	.short	(.L_1805 - .L_1804)
.L_1804:
        /*001c*/ 	.word	0x00000000
        /*0020*/ 	.short	0x0006
        /*0022*/ 	.short	0x0030
        /*0024*/ 	.byte	0x00, 0xf5, 0x21, 0x00


	//----- nvinfo : EIATTR_KPARAM_INFO
	.align		4
.L_1805:
        /*0028*/ 	.byte	0x04, 0x17
        /*002a*/ 	.short	(.L_1807 - .L_1806)
.L_1806:
        /*002c*/ 	.word	0x00000000
        /*0030*/ 	.short	0x0005
        /*0032*/ 	.short	0x0028
        /*0034*/ 	.byte	0x00, 0xf0, 0x11, 0x00


	//----- nvinfo : EIATTR_KPARAM_INFO
	.align		4
.L_1807:
        /*0038*/ 	.byte	0x04, 0x17
        /*003a*/ 	.short	(.L_1809 - .L_1808)
.L_1808:
        /*003c*/ 	.word	0x00000000
        /*0040*/ 	.short	0x0004
        /*0042*/ 	.short	0x0020
        /*0044*/ 	.byte	0x00, 0xf5, 0x21, 0x00


	//----- nvinfo : EIATTR_KPARAM_INFO
	.align		4
.L_1809:
        /*0048*/ 	.byte	0x04, 0x17
        /*004a*/ 	.short	(.L_1811 - .L_1810)
.L_1810:
        /*004c*/ 	.word	0x00000000
        /*0050*/ 	.short	0x0003
        /*0052*/ 	.short	0x0018
        /*0054*/ 	.byte	0x00, 0xf5, 0x21, 0x00


	//----- nvinfo : EIATTR_KPARAM_INFO
	.align		4
.L_1811:
        /*0058*/ 	.byte	0x04, 0x17
        /*005a*/ 	.short	(.L_1813 - .L_1812)
.L_1812:
        /*005c*/ 	.word	0x00000000
        /*0060*/ 	.short	0x0002
        /*0062*/ 	.short	0x0010
        /*0064*/ 	.byte	0x00, 0xf5, 0x21, 0x00


	//----- nvinfo : EIATTR_KPARAM_INFO
	.align		4
.L_1813:
        /*0068*/ 	.byte	0x04, 0x17
        /*006a*/ 	.short	(.L_1815 - .L_1814)
.L_1814:
        /*006c*/ 	.word	0x00000000
        /*0070*/ 	.short	0x0001
        /*0072*/ 	.short	0x0008
        /*0074*/ 	.byte	0x00, 0xf0, 0x11, 0x00


	//----- nvinfo : EIATTR_KPARAM_INFO
	.align		4
.L_1815:
        /*0078*/ 	.byte	0x04, 0x17
        /*007a*/ 	.short	(.L_1817 - .L_1816)
.L_1816:
        /*007c*/ 	.word	0x00000000
        /*0080*/ 	.short	0x0000
        /*0082*/ 	.short	0x0000
        /*0084*/ 	.byte	0x00, 0xf5, 0x21, 0x00


	//----- nvinfo : EIATTR_SPARSE_MMA_MASK
	.align		4
.L_1817:
        /*0088*/ 	.byte	0x03, 0x50
        /*008a*/ 	.short	0x0000


	//----- nvinfo : EIATTR_MAXREG_COUNT
	.align		4
        /*008c*/ 	.byte	0x03, 0x1b
        /*008e*/ 	.short	0x00ff


	//----- nvinfo : EIATTR_NUM_BARRIERS
	.align		4
        /*0090*/ 	.byte	0x02, 0x4c
        /*0092*/ 	.byte	0x01
	.zero		1


	//----- nvinfo : EIATTR_MERCURY_ISA_VERSION
	.align		4
        /*0094*/ 	.byte	0x03, 0x5f
        /*0096*/ 	.short	0x0101


	//----- nvinfo : EIATTR_COOP_GROUP_MASK_REGIDS
	.align		4
        /*0098*/ 	.byte	0x04, 0x29
        /*009a*/ 	.short	(.L_1819 - .L_1818)


	//   ....[0]....
.L_1818:
        /*009c*/ 	.word	0xffffffff


	//   ....[1]....
        /*00a0*/ 	.word	0xffffffff


	//   ....[2]....
        /*00a4*/ 	.word	0xffffffff


	//   ....[3]....
        /*00a8*/ 	.word	0xffffffff


	//   ....[4]....
        /*00ac*/ 	.word	0xffffffff


	//   ....[5]....
        /*00b0*/ 	.word	0xffffffff


	//   ....[6]....
        /*00b4*/ 	.word	0xffffffff


	//----- nvinfo : EIATTR_COOP_GROUP_INSTR_OFFSETS
	.align		4
.L_1819:
        /*00b8*/ 	.byte	0x04, 0x28
        /*00ba*/ 	.short	(.L_1821 - .L_1820)


	//   ....[0]....
.L_1820:
        /*00bc*/ 	.word	0x000006e0


	//   ....[1]....
        /*00c0*/ 	.word	0x00001fe0


	//   ....[2]....
        /*00c4*/ 	.word	0x00002030


	//   ....[3]....
        /*00c8*/ 	.word	0x00002090


	//   ....[4]....
        /*00cc*/ 	.word	0x000020f0


	//   ....[5]....
        /*00d0*/ 	.word	0x00002180


	//   ....[6]....
        /*00d4*/ 	.word	0x000021e0


	//----- nvinfo : EIATTR_VRC_CTA_INIT_COUNT
	.align		4
.L_1821:
        /*00d8*/ 	.byte	0x02, 0x4a
	.zero		1
	.zero		1


	//----- nvinfo : EIATTR_EXIT_INSTR_OFFSETS
	.align		4
        /*00dc*/ 	.byte	0x04, 0x1c
        /*00de*/ 	.short	(.L_1823 - .L_1822)


	//   ....[0]....
.L_1822:
        /*00e0*/ 	.word	0x00000040


	//   ....[1]....
        /*00e4*/ 	.word	0x000001d0


	//   ....[2]....
        /*00e8*/ 	.word	0x00002230


	//----- nvinfo : EIATTR_CRS_STACK_SIZE
	.align		4
.L_1823:
        /*00ec*/ 	.byte	0x04, 0x1e
        /*00ee*/ 	.short	(.L_1825 - .L_1824)
.L_1824:
        /*00f0*/ 	.word	0x00000000


	//----- nvinfo : EIATTR_CBANK_PARAM_SIZE
	.align		4
.L_1825:
        /*00f4*/ 	.byte	0x03, 0x19
        /*00f6*/ 	.short	0x003c


	//----- nvinfo : EIATTR_PARAM_CBANK
	.align		4
        /*00f8*/ 	.byte	0x04, 0x0a
        /*00fa*/ 	.short	(.L_1827 - .L_1826)
	.align		4
.L_1826:
        /*00fc*/ 	.word	index@(.nv.constant0._Z9sw_kernelILi32ELi608EEvPKhiPiS1_S2_iS2_i)
        /*0100*/ 	.short	0x0380
        /*0102*/ 	.short	0x003c


	//----- nvinfo : EIATTR_SW_WAR
	.align		4
.L_1827:
        /*0104*/ 	.byte	0x04, 0x36
        /*0106*/ 	.short	(.L_1829 - .L_1828)
.L_1828:
        /*0108*/ 	.word	0x00000008
.L_1829:


//--------------------- .nv.info._Z9sw_kernelILi32ELi576EEvPKhiPiS1_S2_iS2_i --------------------------
	.section	.nv.info._Z9sw_kernelILi32ELi576EEvPKhiPiS1_S2_iS2_i,"",@"SHT_CUDA_INFO"
	.sectionflags	@""
	.align	4


	//----- nvinfo : EIATTR_CUDA_API_VERSION
	.align		4
        /*0000*/ 	.byte	0x04, 0x37
        /*0002*/ 	.short	(.L_1831 - .L_1830)
.L_1830:
        /*0004*/ 	.word	0x00000082


	//----- nvinfo : EIATTR_KPARAM_INFO
	.align		4
.L_1831:
        /*0008*/ 	.byte	0x04, 0x17
        /*000a*/ 	.short	(.L_1833 - .L_1832)
.L_1832:
        /*000c*/ 	.word	0x00000000
        /*0010*/ 	.short	0x0007
        /*0012*/ 	.short	0x0038
        /*0014*/ 	.byte	0x00, 0xf0, 0x11, 0x00


	//----- nvinfo : EIATTR_KPARAM_INFO
	.align		4
.L_1833:
        /*0018*/ 	.byte	0x04, 0x17
        /*001a*/ 	.short	(.L_1835 - .L_1834)
.L_1834:
        /*001c*/ 	.word	0x00000000
        /*0020*/ 	.short	0x0006
        /*0022*/ 	.short	0x0030
        /*0024*/ 	.byte	0x00, 0xf5, 0x21, 0x00


	//----- nvinfo : EIATTR_KPARAM_INFO
	.align		4
.L_1835:
        /*0028*/ 	.byte	0x04, 0x17
        /*002a*/ 	.short	(.L_1837 - .L_1836)
.L_1836:
        /*002c*/ 	.word	0x00000000
        /*0030*/ 	.short	0x0005
        /*0032*/ 	.short	0x0028
        /*0034*/ 	.byte	0x00, 0xf0, 0x11, 0x00


	//----- nvinfo : EIATTR_KPARAM_INFO
	.align		4
.L_1837:
        /*0038*/ 	.byte	0x04, 0x17
        /*003a*/ 	.short	(.L_1839 - .L_1838)
.L_1838:
        /*003c*/ 	.word	0x00000000
        /*0040*/ 	.short	0x0004
        /*0042*/ 	.short	0x0020
        /*0044*/ 	.byte	0x00, 0xf5, 0x21, 0x00


	//----- nvinfo : EIATTR_KPARAM_INFO
	.align		4
.L_1839:
        /*0048*/ 	.byte	0x04, 0x17
        /*004a*/ 	.short	(.L_1841 - .L_1840)
.L_1840:
        /*004c*/ 	.word	0x00000000
        /*0050*/ 	.short	0x0003
        /*0052*/ 	.short	0x0018
        /*0054*/ 	.byte	0x00, 0xf5, 0x21, 0x00


	//----- nvinfo : EIATTR_KPARAM_INFO
	.align		4
.L_1841:
        /*0058*/ 	.byte	0x04, 0x17
        /*005a*/ 	.short	(.L_1843 - .L_1842)
.L_1842:
        /*005c*/ 	.word	0x00000000
        /*0060*/ 	.short	0x0002
        /*0062*/ 	.short	0x0010
        /*0064*/ 	.byte	0x00, 0xf5, 0x21, 0x00


	//----- nvinfo : EIATTR_KPARAM_INFO
	.align		4
.L_1843:
        /*0068*/ 	.byte	0x04, 0x17
        /*006a*/ 	.short	(.L_1845 - .L_1844)
.L_1844:
        /*006c*/ 	.word	0x00000000
        /*0070*/ 	.short	0x0001
        /*0072*/ 	.short	0x0008
        /*0074*/ 	.byte	0x00, 0xf0, 0x11, 0x00


	//----- nvinfo : EIATTR_KPARAM_INFO
	.align		4
.L_1845:
        /*0078*/ 	.byte	0x04, 0x17
        /*007a*/ 	.short	(.L_1847 - .L_1846)
.L_1846:
        /*007c*/ 	.word	0x00000000
        /*0080*/ 	.short	0x0000
        /*0082*/ 	.short	0x0000
        /*0084*/ 	.byte	0x00, 0xf5, 0x21, 0x00


	//----- nvinfo : EIATTR_SPARSE_MMA_MASK
	.align		4
.L_1847:
        /*0088*/ 	.byte	0x03, 0x50
        /*008a*/ 	.short	0x0000


	//----- nvinfo : EIATTR_MAXREG_COUNT
	.align		4
        /*008c*/ 	.byte	0x03, 0x1b
        /*008e*/ 	.short	0x00ff


	//----- nvinfo : EIATTR_NUM_BARRIERS
	.align		4
        /*0090*/ 	.byte	0x02, 0x4c
        /*0092*/ 	.byte	0x01
	.zero		1


	//----- nvinfo : EIATTR_MERCURY_ISA_VERSION
	.align		4
        /*0094*/ 	.byte	0x03, 0x5f
        /*0096*/ 	.short	0x0101


	//----- nvinfo : EIATTR_COOP_GROUP_MASK_REGIDS
	.align		4
        /*0098*/ 	.byte	0x04, 0x29
        /*009a*/ 	.short	(.L_1849 - .L_1848)


	//   ....[0]....
.L_1848:
        /*009c*/ 	.word	0xffffffff


	//   ....[1]....
        /*00a0*/ 	.word	0xffffffff


	//   ....[2]....
        /*00a4*/ 	.word	0xffffffff


	//   ....[3]....
        /*00a8*/ 	.word	0xffffffff


	//   ....[4]....
        /*00ac*/ 	.word	0xffffffff


	//   ....[5]....
        /*00b0*/ 	.word	0xffffffff


	//   ....[6]....
        /*00b4*/ 	.word	0xffffffff


	//----- nvinfo : EIATTR_COOP_GROUP_INSTR_OFFSETS
	.align		4
.L_1849:
        /*00b8*/ 	.byte	0x04, 0x28
        /*00ba*/ 	.short	(.L_1851 - .L_1850)


	//   ....[0]....
.L_1850:
        /*00bc*/ 	.word	0x000006d0


	//   ....[1]....
        /*00c0*/ 	.word	0x00001e80


	//   ....[2]....
        /*00c4*/ 	.word	0x00001ed0


	//   ....[3]....
        /*00c8*/ 	.word	0x00001f30


	//   ....[4]....
        /*00cc*/ 	.word	0x00001f90


	//   ....[5]....
        /*00d0*/ 	.word	0x00002020


	//   ....[6]....
        /*00d4*/ 	.word	0x00002080


	//----- nvinfo : EIATTR_VRC_CTA_INIT_COUNT
	.align		4
.L_1851:
        /*00d8*/ 	.byte	0x02, 0x4a
	.zero		1
	.zero		1


	//----- nvinfo : EIATTR_EXIT_INSTR_OFFSETS
	.align		4
        /*00dc*/ 	.byte	0x04, 0x1c
        /*00de*/ 	.short	(.L_1853 - .L_1852)


	//   ....[0]....
.L_1852:
        /*00e0*/ 	.word	0x00000040


	//   ....[1]....
        /*00e4*/ 	.word	0x000001d0


	//   ....[2]....
        /*00e8*/ 	.word	0x000020d0


	//----- nvinfo : EIATTR_CRS_STACK_SIZE
	.align		4
.L_1853:
        /*00ec*/ 	.byte	0x04, 0x1e
        /*00ee*/ 	.short	(.L_1855 - .L_1854)
.L_1854:
        /*00f0*/ 	.word	0x00000000


	//----- nvinfo : EIATTR_CBANK_PARAM_SIZE
	.align		4
.L_1855:
        /*00f4*/ 	.byte	0x03, 0x19
        /*00f6*/ 	.short	0x003c


	//----- nvinfo : EIATTR_PARAM_CBANK
	.align		4
        /*00f8*/ 	.byte	0x04, 0x0a
        /*00fa*/ 	.short	(.L_1857 - .L_1856)
	.align		4
.L_1856:
        /*00fc*/ 	.word	index@(.nv.constant0._Z9sw_kernelILi32ELi576EEvPKhiPiS1_S2_iS2_i)
        /*0100*/ 	.short	0x0380
        /*0102*/ 	.short	0x003c


	//----- nvinfo : EIATTR_SW_WAR
	.align		4
.L_1857:
        /*0104*/ 	.byte	0x04, 0x36
        /*0106*/ 	.short	(.L_1859 - .L_1858)
.L_1858:
        /*0108*/ 	.word	0x00000008
.L_1859:


//--------------------- .nv.info._Z9sw_kernelILi32ELi544EEvPKhiPiS1_S2_iS2_i --------------------------
	.section	.nv.info._Z9sw_kernelILi32ELi544EEvPKhiPiS1_S2_iS2_i,"",@"SHT_CUDA_INFO"
	.sectionflags	@""
	.align	4


	//----- nvinfo : EIATTR_CUDA_API_VERSION
	.align		4
        /*0000*/ 	.byte	0x04, 0x37
        /*0002*/ 	.short	(.L_1861 - .L_1860)
.L_1860:
        /*0004*/ 	.word	0x00000082


	//----- nvinfo : EIATTR_KPARAM_INFO
	.align		4
.L_1861:
        /*0008*/ 	.byte	0x04, 0x17
        /*000a*/ 	.short	(.L_1863 - .L_1862)
.L_1862:
        /*000c*/ 	.word	0x00000000
        /*0010*/ 	.short	0x0007
        /*0012*/ 	.short	0x0038
        /*0014*/ 	.byte	0x00, 0xf0, 0x11, 0x00


	//----- nvinfo : EIATTR_KPARAM_INFO
	.align		4
.L_1863:
        /*0018*/ 	.byte	0x04, 0x17
        /*001a*/ 	.short	(.L_1865 - .L_1864)
.L_1864:
        /*001c*/ 	.word	0x00000000
        /*0020*/ 	.short	0x0006
        /*0022*/ 	.short	0x0030
        /*0024*/ 	.byte	0x00, 0xf5, 0x21, 0x00


	//----- nvinfo : EIATTR_KPARAM_INFO
	.align		4
.L_1865:
        /*0028*/ 	.byte	0x04, 0x17
        /*002a*/ 	.short	(.L_1867 - .L_1866)
.L_1866:
        /*002c*/ 	.word	0x00000000
        /*0030*/ 	.short	0x0005
        /*0032*/ 	.short	0x0028
        /*0034*/ 	.byte	0x00, 0xf0, 0x11, 0x00


	//----- nvinfo : EIATTR_KPARAM_INFO
	.align		4
.L_1867:
        /*0038*/ 	.byte	0x04, 0x17
        /*003a*/ 	.short	(.L_1869 - .L_1868)
.L_1868:
        /*003c*/ 	.word	0x00000000
        /*0040*/ 	.short	0x0004
        /*0042*/ 	.short	0x0020
        /*0044*/ 	.byte	0x00, 0xf5, 0x21, 0x00


	//----- nvinfo : EIATTR_KPARAM_INFO
	.align		4
.L_1869:
        /*0048*/ 	.byte	0x04, 0x17
        /*004a*/ 	.short	(.L_1871 - .L_1870)
.L_1870:
        /*004c*/ 	.word	0x00000000
        /*0050*/ 	.short	0x0003
        /*0052*/ 	.short	0x0018
        /*0054*/ 	.byte	0x00, 0xf5, 0x21, 0x00


	//----- nvinfo : EIATTR_KPARAM_INFO
	.align		4
.L_1871:
        /*0058*/ 	.byte	0x04, 0x17
        /*005a*/ 	.short	(.L_1873 - .L_1872)
.L_1872:
        /*005c*/ 	.word	0x00000000
        /*0060*/ 	.short	0x0002
        /*0062*/ 	.short	0x0010
        /*0064*/ 	.byte	0x00, 0xf5, 0x21, 0x00


	//----- nvinfo : EIATTR_KPARAM_INFO
	.align		4
.L_1873:
        /*0068*/ 	.byte	0x04, 0x17
        /*006a*/ 	.short	(.L_1875 - .L_1874)
.L_1874:
        /*006c*/ 	.word	0x00000000
        /*0070*/ 	.short	0x0001
        /*0072*/ 	.short	0x0008
        /*0074*/ 	.byte	0x00, 0xf0, 0x11, 0x00


	//----- nvinfo : EIATTR_KPARAM_INFO
	.align		4
.L_1875:
        /*0078*/ 	.byte	0x04, 0x17
        /*007a*/ 	.short	(.L_1877 - .L_1876)
.L_1876:
        /*007c*/ 	.word	0x00000000
        /*0080*/ 	.short	0x0000
        /*0082*/ 	.short	0x0000
        /*0084*/ 	.byte	0x00, 0xf5, 0x21, 0x00


	//----- nvinfo : EIATTR_SPARSE_MMA_MASK
	.align		4
.L_1877:
        /*0088*/ 	.byte	0x03, 0x50
        /*008a*/ 	.short	0x0000


	//----- nvinfo : EIATTR_MAXREG_COUNT
	.align		4
        /*008c*/ 	.byte	0x03, 0x1b
        /*008e*/ 	.short	0x00ff


	//----- nvinfo : EIATTR_NUM_BARRIERS
	.align		4
        /*0090*/ 	.byte	0x02, 0x4c
        /*0092*/ 	.byte	0x01
	.zero		1


	//----- nvinfo : EIATTR_MERCURY_ISA_VERSION
	.align		4
        /*0094*/ 	.byte	0x03, 0x5f
        /*0096*/ 	.short	0x0101


	//----- nvinfo : EIATTR_COOP_GROUP_MASK_REGIDS
	.align		4
        /*0098*/ 	.byte	0x04, 0x29
        /*009a*/ 	.short	(.L_1879 - .L_1878)


	//   ....[0]....
.L_1878:
        /*009c*/ 	.word	0xffffffff


	//   ....[1]....
        /*00a0*/ 	.word	0xffffffff


	//   ....[2]....
        /*00a4*/ 	.word	0xffffffff


	//   ....[3]....
        /*00a8*/ 	.word	0xffffffff


	//   ....[4]....
        /*00ac*/ 	.word	0xffffffff


	//   ....[5]....
        /*00b0*/ 	.word	0xffffffff


	//   ....[6]....
        /*00b4*/ 	.word	0xffffffff


	//----- nvinfo : EIATTR_COOP_GROUP_INSTR_OFFSETS
	.align		4
.L_1879:
        /*00b8*/ 	.byte	0x04, 0x28
        /*00ba*/ 	.short	(.L_1881 - .L_1880)


	//   ....[0]....
.L_1880:
        /*00bc*/ 	.word	0x000006f0


	//   ....[1]....
        /*00c0*/ 	.word	0x000019a0


	//   ....[2]....
        /*00c4*/ 	.word	0x000019f0


	//   ....[3]....
        /*00c8*/ 	.word	0x00001a50


	//   ....[4]....
        /*00cc*/ 	.word	0x00001ab0


	//   ....[5]....
        /*00d0*/ 	.word	0x00001b40


	//   ....[6]....
        /*00d4*/ 	.word	0x00001ba0


	//----- nvinfo : EIATTR_VRC_CTA_INIT_COUNT
	.align		4
.L_1881:
        /*00d8*/ 	.byte	0x02, 0x4a
	.zero		1
	.zero		1


	//----- nvinfo : EIATTR_EXIT_INSTR_OFFSETS
	.align		4
        /*00dc*/ 	.byte	0x04, 0x1c
        /*00de*/ 	.short	(.L_1883 - .L_1882)


	//   ....[0]....
.L_1882:
        /*00e0*/ 	.word	0x00000040


	//   ....[1]....
        /*00e4*/ 	.word	0x000001d0


	//   ....[2]....
        /*00e8*/ 	.word	0x00001bf0


	//----- nvinfo : EIATTR_CRS_STACK_SIZE
	.align		4
.L_1883:
        /*00ec*/ 	.byte	0x04, 0x1e
        /*00ee*/ 	.short	(.L_1885 - .L_1884)
.L_1884:
        /*00f0*/ 	.word	0x00000000


	//----- nvinfo : EIATTR_CBANK_PARAM_SIZE
	.align		4
.L_1885:
        /*00f4*/ 	.byte	0x03, 0x19
        /*00f6*/ 	.short	0x003c


	//----- nvinfo : EIATTR_PARAM_CBANK
	.align		4
        /*00f8*/ 	.byte	0x04, 0x0a
        /*00fa*/ 	.short	(.L_1887 - .L_1886)
	.align		4
.L_1886:
        /*00fc*/ 	.word	index@(.nv.constant0._Z9sw_kernelILi32ELi544EEvPKhiPiS1_S2_iS2_i)
        /*0100*/ 	.short	0x0380
        /*0102*/ 	.short	0x003c


	//----- nvinfo : EIATTR_SW_WAR
	.align		4
.L_1887:
        /*0104*/ 	.byte	0x04, 0x36
        /*0106*/ 	.short	(.L_1889 - .L_1888)
.L_1888:
        /*0108*/ 	.word	0x00000008
.L_1889:


//--------------------- .nv.info._Z9sw_kernelILi32ELi512EEvPKhiPiS1_S2_iS2_i --------------------------
	.section	.nv.info._Z9sw_kernelILi32ELi512EEvPKhiPiS1_S2_iS2_i,"",@"SHT_CUDA_INFO"
	.sectionflags	@""
	.align	4


	//----- nvinfo : EIATTR_CUDA_API_VERSION
	.align		4
        /*0000*/ 	.byte	0x04, 0x37
        /*0002*/ 	.short	(.L_1891 - .L_1890)
.L_1890:
        /*0004*/ 	.word	0x00000082


	//----- nvinfo : EIATTR_KPARAM_INFO
	.align		4
.L_1891:
        /*0008*/ 	.byte	0x04, 0x17
        /*000a*/ 	.short	(.L_1893 - .L_1892)
.L_1892:
        /*000c*/ 	.word	0x00000000
        /*0010*/ 	.short	0x0007
        /*0012*/ 	.short	0x0038
        /*0014*/ 	.byte	0x00, 0xf0, 0x11, 0x00


	//----- nvinfo : EIATTR_KPARAM_INFO
	.align		4
.L_1893:
        /*0018*/ 	.byte	0x04, 0x17
        /*001a*/ 	.short	(.L_1895 - .L_1894)
.L_1894:
        /*001c*/ 	.word	0x00000000
        /*0020*/ 	.short	0x0006
        /*0022*/ 	.short	0x0030
        /*0024*/ 	.byte	0x00, 0xf5, 0x21, 0x00


	//----- nvinfo : EIATTR_KPARAM_INFO
	.align		4
.L_1895:
        /*0028*/ 	.byte	0x04, 0x17
        /*002a*/ 	.short	(.L_1897 - .L_1896)
.L_1896:
        /*002c*/ 	.word	0x00000000
        /*0030*/ 	.short	0x0005
        /*0032*/ 	.short	0x0028
        /*0034*/ 	.byte	0x00, 0xf0, 0x11, 0x00


	//----- nvinfo : EIATTR_KPARAM_INFO
	.align		4
.L_1897:
        /*0038*/ 	.byte	0x04, 0x17
        /*003a*/ 	.short	(.L_1899 - .L_1898)
.L_1898:
        /*003c*/ 	.word	0x00000000
        /*0040*/ 	.short	0x0004
        /*0042*/ 	.short	0x0020
        /*0044*/ 	.byte	0x00, 0xf5, 0x21, 0x00


	//----- nvinfo : EIATTR_KPARAM_INFO
	.align		4
.L_1899:
        /*0048*/ 	.byte	0x04, 0x17
        /*004a*/ 	.short	(.L_1901 - .L_1900)
.L_1900:
        /*004c*/ 	.word	0x00000000
        /*0050*/ 	.short	0x0003
        /*0052*/ 	.short	0x0018
        /*0054*/ 	.byte	0x00, 0xf5, 0x21, 0x00


	//----- nvinfo : EIATTR_KPARAM_INFO
	.align		4
.L_1901:
        /*0058*/ 	.byte	0x04, 0x17
        /*005a*/ 	.short	(.L_1903 - .L_1902)
.L_1902:
        /*005c*/ 	.word	0x00000000
        /*0060*/ 	.short	0x0002
        /*0062*/ 	.short	0x0010
        /*0064*/ 	.byte	0x00, 0xf5, 0x21, 0x00


	//----- nvinfo : EIATTR_KPARAM_INFO
	.align		4
.L_1903:
        /*0068*/ 	.byte	0x04, 0x17
        /*006a*/ 	.short	(.L_1905 - .L_1904)
.L_1904:
        /*006c*/ 	.word	0x00000000
        /*0070*/ 	.short	0x0001
        /*0072*/ 	.short	0x0008
        /*0074*/ 	.byte	0x00, 0xf0, 0x11, 0x00


	//----- nvinfo : EIATTR_KPARAM_INFO
	.align		4
.L_1905:
        /*0078*/ 	.byte	0x04, 0x17
        /*007a*/ 	.short	(.L_1907 - .L_1906)
.L_1906:
        /*007c*/ 	.word	0x00000000
        /*0080*/ 	.short	0x0000
        /*0082*/ 	.short	0x0000
        /*0084*/ 	.byte	0x00, 0xf5, 0x21, 0x00


	//----- nvinfo : EIATTR_SPARSE_MMA_MASK
	.align		4
.L_1907:
        /*0088*/ 	.byte	0x03, 0x50
        /*008a*/ 	.short	0x0000


	//----- nvinfo : EIATTR_MAXREG_COUNT
	.align		4
        /*008c*/ 	.byte	0x03, 0x1b
        /*008e*/ 	.short	0x00ff


	//----- nvinfo : EIATTR_NUM_BARRIERS
	.align		4
        /*0090*/ 	.byte	0x02, 0x4c
        /*0092*/ 	.byte	0x01
	.zero		1


	//----- nvinfo : EIATTR_MERCURY_ISA_VERSION
	.align		4
        /*0094*/ 	.byte	0x03, 0x5f
        /*0096*/ 	.short	0x0101


	//----- nvinfo : EIATTR_COOP_GROUP_MASK_REGIDS
	.align		4
        /*0098*/ 	.byte	0x04, 0x29
        /*009a*/ 	.short	(.L_1909 - .L_1908)


	//   ....[0]....
.L_1908:
        /*009c*/ 	.word	0xffffffff


	//   ....[1]....
        /*00a0*/ 	.word	0xffffffff


	//   ....[2]....
        /*00a4*/ 	.word	0xffffffff


	//   ....[3]....
        /*00a8*/ 	.word	0xffffffff


	//   ....[4]....
        /*00ac*/ 	.word	0xffffffff


	//   ....[5]....
        /*00b0*/ 	.word	0xffffffff


	//   ....[6]....
        /*00b4*/ 	.word	0xffffffff


	//----- nvinfo : EIATTR_COOP_GROUP_INSTR_OFFSETS
	.align		4
.L_1909:
        /*00b8*/ 	.byte	0x04, 0x28
        /*00ba*/ 	.short	(.L_1911 - .L_1910)


	//   ....[0]....
.L_1910:
        /*00bc*/ 	.word	0x000006e0


	//   ....[1]....
        /*00c0*/ 	.word	0x00001890


	//   ....[2]....
        /*00c4*/ 	.word	0x000018e0


	//   ....[3]....
        /*00c8*/ 	.word	0x00001940


	//   ....[4]....
        /*00cc*/ 	.word	0x000019a0


	//   ....[5]....
        /*00d0*/ 	.word	0x00001a20


	//   ....[6]....
        /*00d4*/ 	.word	0x00001a80


	//----- nvinfo : EIATTR_VRC_CTA_INIT_COUNT
	.align		4
.L_1911:
        /*00d8*/ 	.byte	0x02, 0x4a
	.zero		1
	.zero		1


	//----- nvinfo : EIATTR_EXIT_INSTR_OFFSETS
	.align		4
        /*00dc*/ 	.byte	0x04, 0x1c
        /*00de*/ 	.short	(.L_1913 - .L_1912)


	//   ....[0]....
.L_1912:
        /*00e0*/ 	.word	0x00000040


	//   ....[1]....
        /*00e4*/ 	.word	0x000001d0


	//   ....[2]....
        /*00e8*/ 	.word	0x00001ad0


	//----- nvinfo : EIATTR_CRS_STACK_SIZE
	.align		4
.L_1913:
        /*00ec*/ 	.byte	0x04, 0x1e
        /*00ee*/ 	.short	(.L_1915 - .L_1914)
.L_1914:
        /*00f0*/ 	.word	0x00000000


	//----- nvinfo : EIATTR_CBANK_PARAM_SIZE
	.align		4
.L_1915:
        /*00f4*/ 	.byte	0x03, 0x19
        /*00f6*/ 	.short	0x003c


	//----- nvinfo : EIATTR_PARAM_CBANK
	.align		4
        /*00f8*/ 	.byte	0x04, 0x0a
        /*00fa*/ 	.short	(.L_1917 - .L_1916)
	.align		4
.L_1916:
        /*00fc*/ 	.word	index@(.nv.constant0._Z9sw_kernelILi32ELi512EEvPKhiPiS1_S2_iS2_i)
        /*0100*/ 	.short	0x0380
        /*0102*/ 	.short	0x003c


	//----- nvinfo : EIATTR_SW_WAR
	.align		4
.L_1917:
        /*0104*/ 	.byte	0x04, 0x36
        /*0106*/ 	.short	(.L_1919 - .L_1918)
.L_1918:
        /*0108*/ 	.word	0x00000008
.L_1919:


//--------------------- .nv.info._Z9sw_kernelILi32ELi480EEvPKhiPiS1_S2_iS2_i --------------------------
	.section	.nv.info._Z9sw_kernelILi32ELi480EEvPKhiPiS1_S2_iS2_i,"",@"SHT_CUDA_INFO"
	.sectionflags	@""
	.align	4


	//----- nvinfo : EIATTR_CUDA_API_VERSION
	.align		4
        /*0000*/ 	.byte	0x04, 0x37
        /*0002*/ 	.short	(.L_1921 - .L_1920)
.L_1920:
        /*0004*/ 	.word	0x00000082


	//----- nvinfo : EIATTR_KPARAM_INFO
	.align		4
.L_1921:
        /*0008*/ 	.byte	0x04, 0x17
        /*000a*/ 	.short	(.L_1923 - .L_1922)
.L_1922:
        /*000c*/ 	.word	0x00000000
        /*0010*/ 	.short	0x0007
        /*0012*/ 	.short	0x0038
        /*0014*/ 	.byte	0x00, 0xf0, 0x11, 0x00


	//----- nvinfo : EIATTR_KPARAM_INFO
	.align		4
.L_1923:
        /*0018*/ 	.byte	0x04, 0x17
        /*001a*/ 	.short	(.L_1925 - .L_1924)
.L_1924:
        /*001c*/ 	.word	0x00000000
        /*0020*/ 	.short	0x0006
        /*0022*/ 	.short	0x0030
        /*0024*/ 	.byte	0x00, 0xf5, 0x21, 0x00


	//----- nvinfo : EIATTR_KPARAM_INFO
	.align		4
.L_1925:
        /*0028*/ 	.byte	0x04, 0x17
        /*002a*/ 	.short	(.L_1927 - .L_1926)
.L_1926:
        /*002c*/ 	.word	0x00000000
        /*0030*/ 	.short	0x0005
        /*0032*/ 	.short	0x0028
        /*0034*/ 	.byte	0x00, 0xf0, 0x11, 0x00


	//----- nvinfo : EIATTR_KPARAM_INFO
	.align		4
.L_1927:
        /*0038*/ 	.byte	0x04, 0x17
        /*003a*/ 	.short	(.L_1929 - .L_1928)
.L_1928:
        /*003c*/ 	.word	0x00000000
        /*0040*/ 	.short	0x0004
        /*0042*/ 	.short	0x0020
        /*0044*/ 	.byte	0x00, 0xf5, 0x21, 0x00


	//----- nvinfo : EIATTR_KPARAM_INFO
	.align		4
.L_1929:
        /*0048*/ 	.byte	0x04, 0x17
        /*004a*/ 	.short	(.L_1931 - .L_1930)
.L_1930:
        /*004c*/ 	.word	0x00000000
        /*0050*/ 	.short	0x0003
        /*0052*/ 	.short	0x0018
        /*0054*/ 	.byte	0x00, 0xf5, 0x21, 0x00


	//----- nvinfo : EIATTR_KPARAM_INFO
	.align		4
.L_1931:
        /*0058*/ 	.byte	0x04, 0x17
        /*005a*/ 	.short	(.L_1933 - .L_1932)
.L_1932:
        /*005c*/ 	.word	0x00000000
        /*0060*/ 	.short	0x0002
        /*0062*/ 	.short	0x0010
        /*0064*/ 	.byte	0x00, 0xf5, 0x21, 0x00


	//----- nvinfo : EIATTR_KPARAM_INFO
	.align		4
.L_1933:
        /*0068*/ 	.byte	0x04, 0x17
        /*006a*/ 	.short	(.L_1935 - .L_1934)
.L_1934:
        /*006c*/ 	.word	0x00000000
        /*0070*/ 	.short	0x0001
        /*0072*/ 	.short	0x0008
        /*0074*/ 	.byte	0x00, 0xf0, 0x11, 0x00


	//----- nvinfo : EIATTR_KPARAM_INFO
	.align		4
.L_1935:
        /*0078*/ 	.byte	0x04, 0x17
        /*007a*/ 	.short	(.L_1937 - .L_1936)
.L_1936:
        /*007c*/ 	.word	0x00000000
        /*0080*/ 	.short	0x0000
        /*0082*/ 	.short	0x0000
        /*0084*/ 	.byte	0x00, 0xf5, 0x21, 0x00


	//----- nvinfo : EIATTR_SPARSE_MMA_MASK
	.align		4
.L_1937:
        /*0088*/ 	.byte	0x03, 0x50
        /*008a*/ 	.short	0x0000


	//----- nvinfo : EIATTR_MAXREG_COUNT
	.align		4
        /*008c*/ 	.byte	0x03, 0x1b
        /*008e*/ 	.short	0x00ff


	//----- nvinfo : EIATTR_NUM_BARRIERS
	.align		4
        /*0090*/ 	.byte	0x02, 0x4c
        /*0092*/ 	.byte	0x01
	.zero		1


	//----- nvinfo : EIATTR_MERCURY_ISA_VERSION
	.align		4
        /*0094*/ 	.byte	0x03, 0x5f
        /*0096*/ 	.short	0x0101


	//----- nvinfo : EIATTR_COOP_GROUP_MASK_REGIDS
	.align		4
        /*0098*/ 	.byte	0x04, 0x29
        /*009a*/ 	.short	(.L_1939 - .L_1938)


	//   ....[0]....
.L_1938:
        /*009c*/ 	.word	0xffffffff


	//   ....[1]....
        /*00a0*/ 	.word	0xffffffff


	//   ....[2]....
        /*00a4*/ 	.word	0xffffffff


	//   ....[3]....
        /*00a8*/ 	.word	0xffffffff


	//   ....[4]....
        /*00ac*/ 	.word	0xffffffff


	//   ....[5]....
        /*00b0*/ 	.word	0xffffffff


	//   ....[6]....
        /*00b4*/ 	.word	0xffffffff


	//----- nvinfo : EIATTR_COOP_GROUP_INSTR_OFFSETS
	.align		4
.L_1939:
        /*00b8*/ 	.byte	0x04, 0x28
        /*00ba*/ 	.short	(.L_1941 - .L_1940)


	//   ....[0]....
.L_1940:
        /*00bc*/ 	.word	0x000006d0


	//   ....[1]....
        /*00c0*/ 	.word	0x00001770


	//   ....[2]....
        /*00c4*/ 	.word	0x000017c0


	//   ....[3]....
        /*00c8*/ 	.word	0x00001820


	//   ....[4]....
        /*00cc*/ 	.word	0x00001880


	//   ....[5]....
        /*00d0*/ 	.word	0x00001900


	//   ....[6]....
        /*00d4*/ 	.word	0x00001960


	//----- nvinfo : EIATTR_VRC_CTA_INIT_COUNT
	.align		4
.L_1941:
        /*00d8*/ 	.byte	0x02, 0x4a
	.zero		1
	.zero		1


	//----- nvinfo : EIATTR_EXIT_INSTR_OFFSETS
	.align		4
        /*00dc*/ 	.byte	0x04, 0x1c
        /*00de*/ 	.short	(.L_1943 - .L_1942)


	//   ....[0]....
.L_1942:
        /*00e0*/ 	.word	0x00000040


	//   ....[1]....
        /*00e4*/ 	.word	0x000001d0


	//   ....[2]....
        /*00e8*/ 	.word	0x000019b0


	//----- nvinfo : EIATTR_CRS_STACK_SIZE
	.align		4
.L_1943:
        /*00ec*/ 	.byte	0x04, 0x1e
        /*00ee*/ 	.short	(.L_1945 - .L_1944)
.L_1944:
        /*00f0*/ 	.word	0x00000000


	//----- nvinfo : EIATTR_CBANK_PARAM_SIZE
	.align		4
.L_1945:
        /*00f4*/ 	.byte	0x03, 0x19
        /*00f6*/ 	.short	0x003c


	//----- nvinfo : EIATTR_PARAM_CBANK
	.align		4
        /*00f8*/ 	.byte	0x04, 0x0a
        /*00fa*/ 	.short	(.L_1947 - .L_1946)
	.align		4
.L_1946:
        /*00fc*/ 	.word	index@(.nv.constant0._Z9sw_kernelILi32ELi480EEvPKhiPiS1_S2_iS2_i)
        /*0100*/ 	.short	0x0380
        /*0102*/ 	.short	0x003c


	//----- nvinfo : EIATTR_SW_WAR
	.align		4
.L_1947:
        /*0104*/ 	.byte	0x04, 0x36
        /*0106*/ 	.short	(.L_1949 - .L_1948)
.L_1948:
        /*0108*/ 	.word	0x00000008
.L_1949:


//--------------------- .nv.info._Z9sw_kernelILi32ELi448EEvPKhiPiS1_S2_iS2_i --------------------------
	.section	.nv.info._Z9sw_kernelILi32ELi448EEvPKhiPiS1_S2_iS2_i,"",@"SHT_CUDA_INFO"
	.sectionflags	@""
	.align	4


	//----- nvinfo : EIATTR_CUDA_API_VERSION
	.align		4
        /*0000*/ 	.byte	0x04, 0x37
        /*0002*/ 	.short	(.L_1951 - .L_1950)
.L_1950:
        /*0004*/ 	.word	0x00000082


	//----- nvinfo : EIATTR_KPARAM_INFO
	.align		4
.L_1951:
        /*0008*/ 	.byte	0x04, 0x17
        /*000a*/ 	.short	(.L_1953 - .L_1952)
.L_1952:
        /*000c*/ 	.word	0x00000000
        /*0010*/ 	.short	0x0007
        /*0012*/ 	.short	0x0038
        /*0014*/ 	.byte	0x00, 0xf0, 0x11, 0x00


	//----- nvinfo : EIATTR_KPARAM_INFO
	.align		4
.L_1953:
        /*0018*/ 	.byte	0x04, 0x17
        /*001a*/ 	.short	(.L_1955 - .L_1954)
.L_1954:
        /*001c*/ 	.word	0x00000000
        /*0020*/ 	.short	0x0006
        /*0022*/ 	.short	0x0030
        /*0024*/ 	.byte	0x00, 0xf5, 0x21, 0x00


	//----- nvinfo : EIATTR_KPARAM_INFO
	.align		4
.L_1955:
        /*0028*/ 	.byte	0x04, 0x17
        /*002a*/ 	.short	(.L_1957 - .L_1956)
.L_1956:
        /*002c*/ 	.word	0x00000000
        /*0030*/ 	.short	0x0005
        /*0032*/ 	.short	0x0028
        /*0034*/ 	.byte	0x00, 0xf0, 0x11, 0x00


	//----- nvinfo : EIATTR_KPARAM_INFO
	.align		4
.L_1957:
        /*0038*/ 	.byte	0x04, 0x17
        /*003a*/ 	.short	(.L_1959 - .L_1958)
.L_1958:
        /*003c*/ 	.word	0x00000000
        /*0040*/ 	.short	0x0004
        /*0042*/ 	.short	0x0020
        /*0044*/ 	.byte	0x00, 0xf5, 0x21, 0x00


	//----- nvinfo : EIATTR_KPARAM_INFO
	.align		4
.L_1959:
        /*0048*/ 	.byte	0x04, 0x17
        /*004a*/ 	.short	(.L_1961 - .L_1960)
.L_1960:
        /*004c*/ 	.word	0x00000000
        /*0050*/ 	.short	0x0003
        /*0052*/ 	.short	0x0018
        /*0054*/ 	.byte	0x00, 0xf5, 0x21, 0x00


	//----- nvinfo : EIATTR_KPARAM_INFO
	.align		4
.L_1961:
        /*0058*/ 	.byte	0x04, 0x17
        /*005a*/ 	.short	(.L_1963 - .L_1962)
.L_1962:
        /*005c*/ 	.word	0x00000000
        /*0060*/ 	.short	0x0002
        /*0062*/ 	.short	0x0010
        /*0064*/ 	.byte	0x00, 0xf5, 0x21, 0x00


	//----- nvinfo : EIATTR_KPARAM_INFO
	.align		4
.L_1963:
        /*0068*/ 	.byte	0x04, 0x17
        /*006a*/ 	.short	(.L_1965 - .L_1964)
.L_1964:
        /*006c*/ 	.word	0x00000000
        /*0070*/ 	.short	0x0001
        /*0072*/ 	.short	0x0008
        /*0074*/ 	.byte	0x00, 0xf0, 0x11, 0x00


	//----- nvinfo : EIATTR_KPARAM_INFO
	.align		4
.L_1965:
        /*0078*/ 	.byte	0x04, 0x17
        /*007a*/ 	.short	(.L_1967 - .L_1966)
.L_1966:
        /*007c*/ 	.word	0x00000000
        /*0080*/ 	.short	0x0000
        /*0082*/ 	.short	0x0000
        /*0084*/ 	.byte	0x00, 0xf5, 0x21, 0x00


	//----- nvinfo : EIATTR_SPARSE_MMA_MASK
	.align		4
.L_1967:
        /*0088*/ 	.byte	0x03, 0x50
        /*008a*/ 	.short	0x0000


	//----- nvinfo : EIATTR_MAXREG_COUNT
	.align		4
        /*008c*/ 	.byte	0x03, 0x1b
        /*008e*/ 	.short	0x00ff


	//----- nvinfo : EIATTR_NUM_BARRIERS
	.align		4
        /*0090*/ 	.byte	0x02, 0x4c
        /*0092*/ 	.byte	0x01
	.zero		1


	//----- nvinfo : EIATTR_MERCURY_ISA_VERSION
	.align		4
        /*0094*/ 	.byte	0x03, 0x5f
        /*0096*/ 	.short	0x0101


	//----- nvinfo : EIATTR_COOP_GROUP_MASK_REGIDS
	.align		4
        /*0098*/ 	.byte	0x04, 0x29
        /*009a*/ 	.short	(.L_1969 - .L_1968)


	//   ....[0]....
.L_1968:
        /*009c*/ 	.word	0xffffffff


	//   ....[1]....
        /*00a0*/ 	.word	0xffffffff


	//   ....[2]....
        /*00a4*/ 	.word	0xffffffff


	//   ....[3]....
        /*00a8*/ 	.word	0xffffffff


	//   ....[4]....
        /*00ac*/ 	.word	0xffffffff


	//   ....[5]....
        /*00b0*/ 	.word	0xffffffff


	//   ....[6]....
        /*00b4*/ 	.word	0xffffffff


	//----- nvinfo : EIATTR_COOP_GROUP_INSTR_OFFSETS
	.align		4
.L_1969:
        /*00b8*/ 	.byte	0x04, 0x28
        /*00ba*/ 	.short	(.L_1971 - .L_1970)


	//   ....[0]....
.L_1970:
        /*00bc*/ 	.word	0x00000690


	//   ....[1]....
        /*00c0*/ 	.word	0x00001620


	//   ....[2]....
        /*00c4*/ 	.word	0x00001670


	//   ....[3]....
        /*00c8*/ 	.word	0x000016d0


	//   ....[4]....
        /*00cc*/ 	.word	0x00001730


	//   ....[5]....
        /*00d0*/ 	.word	0x000017b0


	//   ....[6]....
        /*00d4*/ 	.word	0x00001810


	//----- nvinfo : EIATTR_VRC_CTA_INIT_COUNT
	.align		4
.L_1971:
        /*00d8*/ 	.byte	0x02, 0x4a
	.zero		1
	.zero		1


	//----- nvinfo : EIATTR_EXIT_INSTR_OFFSETS
	.align		4
        /*00dc*/ 	.byte	0x04, 0x1c
        /*00de*/ 	.short	(.L_1973 - .L_1972)


	//   ....[0]....
.L_1972:
        /*00e0*/ 	.word	0x00000040


	//   ....[1]....
        /*00e4*/ 	.word	0x000001a0


	//   ....[2]....
        /*00e8*/ 	.word	0x00001860


	//----- nvinfo : EIATTR_CRS_STACK_SIZE
	.align		4
.L_1973:
        /*00ec*/ 	.byte	0x04, 0x1e
        /*00ee*/ 	.short	(.L_1975 - .L_1974)
.L_1974:
        /*00f0*/ 	.word	0x00000000


	//----- nvinfo : EIATTR_CBANK_PARAM_SIZE
	.align		4
.L_1975:
        /*00f4*/ 	.byte	0x03, 0x19
        /*00f6*/ 	.short	0x003c


	//----- nvinfo : EIATTR_PARAM_CBANK
	.align		4
        /*00f8*/ 	.byte	0x04, 0x0a
        /*00fa*/ 	.short	(.L_1977 - .L_1976)
	.align		4
.L_1976:
        /*00fc*/ 	.word	index@(.nv.constant0._Z9sw_kernelILi32ELi448EEvPKhiPiS1_S2_iS2_i)
        /*0100*/ 	.short	0x0380
        /*0102*/ 	.short	0x003c


	//----- nvinfo : EIATTR_SW_WAR
	.align		4
.L_1977:
        /*0104*/ 	.byte	0x04, 0x36
        /*0106*/ 	.short	(.L_1979 - .L_1978)
.L_1978:
        /*0108*/ 	.word	0x00000008
.L_1979:


//--------------------- .nv.info._Z9sw_kernelILi32ELi416EEvPKhiPiS1_S2_iS2_i --------------------------
	.section	.nv.info._Z9sw_kernelILi32ELi416EEvPKhiPiS1_S2_iS2_i,"",@"SHT_CUDA_INFO"
	.sectionflags	@""
	.align	4


	//----- nvinfo : EIATTR_CUDA_API_VERSION
	.align		4
        /*0000*/ 	.byte	0x04, 0x37
        /*0002*/ 	.short	(.L_1981 - .L_1980)
.L_1980:
        /*0004*/ 	.word	0x00000082


	//----- nvinfo : EIATTR_KPARAM_INFO
	.align		4
.L_1981:
        /*0008*/ 	.byte	0x04, 0x17
        /*000a*/ 	.short	(.L_1983 - .L_1982)
.L_1982:
        /*000c*/ 	.word	0x00000000
        /*0010*/ 	.short	0x0007
        /*0012*/ 	.short	0x0038
        /*0014*/ 	.byte	0x00, 0xf0, 0x11, 0x00


	//----- nvinfo : EIATTR_KPARAM_INFO
	.align		4
.L_1983:
        /*0018*/ 	.byte	0x04, 0x17
        /*001a*/ 	.short	(.L_1985 - .L_1984)
.L_1984:
        /*001c*/ 	.word	0x00000000
        /*0020*/ 	.short	0x0006
        /*0022*/ 	.short	0x0030
        /*0024*/ 	.byte	0x00, 0xf5, 0x21, 0x00


	//----- nvinfo : EIATTR_KPARAM_INFO
	.align		4
.L_1985:
        /*0028*/ 	.byte	0x04, 0x17
        /*002a*/ 	.short	(.L_1987 - .L_1986)
.L_1986:
        /*002c*/ 	.word	0x00000000
        /*0030*/ 	.short	0x0005
        /*0032*/ 	.short	0x0028
        /*0034*/ 	.byte	0x00, 0xf0, 0x11, 0x00


	//----- nvinfo : EIATTR_KPARAM_INFO
	.align		4
.L_1987:
        /*0038*/ 	.byte	0x04, 0x17
        /*003a*/ 	.short	(.L_1989 - .L_1988)
.L_1988:
        /*003c*/ 	.word	0x00000000
        /*0040*/ 	.short	0x0004
        /*0042*/ 	.short	0x0020
        /*0044*/ 	.byte	0x00, 0xf5, 0x21, 0x00


	//----- nvinfo : EIATTR_KPARAM_INFO
	.align		4
.L_1989:
        /*0048*/ 	.byte	0x04, 0x17
        /*004a*/ 	.short	(.L_1991 - .L_1990)
.L_1990:
        /*004c*/ 	.word	0x00000000
        /*0050*/ 	.short	0x0003
        /*0052*/ 	.short	0x0018
        /*0054*/ 	.byte	0x00, 0xf5, 0x21, 0x00


	//----- nvinfo : EIATTR_KPARAM_INFO
	.align		4
.L_1991:
        /*0058*/ 	.byte	0x04, 0x17
        /*005a*/ 	.short	(.L_1993 - .L_1992)
.L_1992:
        /*005c*/ 	.word	0x00000000
        /*0060*/ 	.short	0x0002
        /*0062*/ 	.short	0x0010
        /*0064*/ 	.byte	0x00, 0xf5, 0x21, 0x00


	//----- nvinfo : EIATTR_KPARAM_INFO
	.align		4
.L_1993:
        /*0068*/ 	.byte	0x04, 0x17
        /*006a*/ 	.short	(.L_1995 - .L_1994)
.L_1994:
        /*006c*/ 	.word	0x00000000
        /*0070*/ 	.short	0x0001
        /*0072*/ 	.short	0x0008
        /*0074*/ 	.byte	0x00, 0xf0, 0x11, 0x00


	//----- nvinfo : EIATTR_KPARAM_INFO
	.align		4
.L_1995:
        /*0078*/ 	.byte	0x04, 0x17
        /*007a*/ 	.short	(.L_1997 - .L_1996)
.L_1996:
        /*007c*/ 	.word	0x00000000
        /*0080*/ 	.short	0x0000
        /*0082*/ 	.short	0x0000
        /*0084*/ 	.byte	0x00, 0xf5, 0x21, 0x00


	//----- nvinfo : EIATTR_SPARSE_MMA_MASK
	.align		4
.L_1997:
        /*0088*/ 	.byte	0x03, 0x50
        /*008a*/ 	.short	0x0000


	//----- nvinfo : EIATTR_MAXREG_COUNT
	.align		4
        /*008c*/ 	.byte	0x03, 0x1b
        /*008e*/ 	.short	0x00ff


	//----- nvinfo : EIATTR_NUM_BARRIERS
	.align		4
        /*0090*/ 	.byte	0x02, 0x4c
        /*0092*/ 	.byte	0x01
	.zero		1


	//----- nvinfo : EIATTR_MERCURY_ISA_VERSION
	.align		4
        /*0094*/ 	.byte	0x03, 0x5f
        /*0096*/ 	.short	0x0101


	//----- nvinfo : EIATTR_COOP_GROUP_MASK_REGIDS
	.align		4
        /*0098*/ 	.byte	0x04, 0x29
        /*009a*/ 	.short	(.L_1999 - .L_1998)


	//   ....[0]....
.L_1998:
        /*009c*/ 	.word	0xffffffff


	//   ....[1]....
        /*00a0*/ 	.word	0xffffffff


	//   ....[2]....
        /*00a4*/ 	.word	0xffffffff


	//   ....[3]....
        /*00a8*/ 	.word	0xffffffff


	//   ....[4]....
        /*00ac*/ 	.word	0xffffffff


	//   ....[5]....
        /*00b0*/ 	.word	0xffffffff


	//   ....[6]....
        /*00b4*/ 	.word	0xffffffff


	//----- nvinfo : EIATTR_COOP_GROUP_INSTR_OFFSETS
	.align		4
.L_1999:
        /*00b8*/ 	.byte	0x04, 0x28
        /*00ba*/ 	.short	(.L_2001 - .L_2000)


	//   ....[0]....
.L_2000:
        /*00bc*/ 	.word	0x00000680


	//   ....[1]....
        /*00c0*/ 	.word	0x00001510


	//   ....[2]....
        /*00c4*/ 	.word	0x00001560


	//   ....[3]....
        /*00c8*/ 	.word	0x000015c0


	//   ....[4]....
        /*00cc*/ 	.word	0x00001620


	//   ....[5]....
        /*00d0*/ 	.word	0x000016a0


	//   ....[6]....
        /*00d4*/ 	.word	0x00001700


	//----- nvinfo : EIATTR_VRC_CTA_INIT_COUNT
	.align		4
.L_2001:
        /*00d8*/ 	.byte	0x02, 0x4a
	.zero		1
	.zero		1


	//----- nvinfo : EIATTR_EXIT_INSTR_OFFSETS
	.align		4
        /*00dc*/ 	.byte	0x04, 0x1c
        /*00de*/ 	.short	(.L_2003 - .L_2002)


	//   ....[0]....
.L_2002:
        /*00e0*/ 	.word	0x00000040


	//   ....[1]....
        /*00e4*/ 	.word	0x000001a0


	//   ....[2]....
        /*00e8*/ 	.word	0x00001750


	//----- nvinfo : EIATTR_CRS_STACK_SIZE
	.align		4
.L_2003:
        /*00ec*/ 	.byte	0x04, 0x1e
        /*00ee*/ 	.short	(.L_2005 - .L_2004)
.L_2004:
        /*00f0*/ 	.word	0x00000000


	//----- nvinfo : EIATTR_CBANK_PARAM_SIZE
	.align		4
.L_2005:
        /*00f4*/ 	.byte	0x03, 0x19
        /*00f6*/ 	.short	0x003c


	//----- nvinfo : EIATTR_PARAM_CBANK
	.align		4
        /*00f8*/ 	.byte	0x04, 0x0a
        /*00fa*/ 	.short	(.L_2007 - .L_2006)
	.align		4
.L_2006:
        /*00fc*/ 	.word	index@(.nv.constant0._Z9sw_kernelILi32ELi416EEvPKhiPiS1_S2_iS2_i)
        /*0100*/ 	.short	0x0380
        /*0102*/ 	.short	0x003c


	//----- nvinfo : EIATTR_SW_WAR
	.align		4
.L_2007:
        /*0104*/ 	.byte	0x04, 0x36
        /*0106*/ 	.short	(.L_2009 - .L_2008)
.L_2008:
        /*0108*/ 	.word	0x00000008
.L_2009:


//--------------------- .nv.info._Z9sw_kernelILi32ELi384EEvPKhiPiS1_S2_iS2_i --------------------------
	.section	.nv.info._Z9sw_kernelILi32ELi384EEvPKhiPiS1_S2_iS2_i,"",@"SHT_CUDA_INFO"
	.sectionflags	@""
	.align	4


	//----- nvinfo : EIATTR_CUDA_API_VERSION
	.align		4
        /*0000*/ 	.byte	0x04, 0x37
        /*0002*/ 	.short	(.L_2011 - .L_2010)
.L_2010:
        /*0004*/ 	.word	0x00000082


	//----- nvinfo : EIATTR_KPARAM_INFO
	.align		4
.L_2011:
        /*0008*/ 	.byte	0x04, 0x17
        /*000a*/ 	.short	(.L_2013 - .L_2012)
.L_2012:
        /*000c*/ 	.word	0x00000000
        /*0010*/ 	.short	0x0007
        /*0012*/ 	.short	0x0038
        /*0014*/ 	.byte	0x00, 0xf0, 0x11, 0x00


	//----- nvinfo : EIATTR_KPARAM_INFO
	.align		4
.L_2013:
        /*0018*/ 	.byte	0x04, 0x17
        /*001a*/ 	.short	(.L_2015 - .L_2014)
.L_2014:
        /*001c*/ 	.word	0x00000000
        /*0020*/ 	.short	0x0006
        /*0022*/ 	.short	0x0030
        /*0024*/ 	.byte	0x00, 0xf5, 0x21, 0x00


	//----- nvinfo : EIATTR_KPARAM_INFO
	.align		4
.L_2015:
        /*0028*/ 	.byte	0x04, 0x17
        /*002a*/ 	.short	(.L_2017 - .L_2016)
.L_2016:
        /*002c*/ 	.word	0x00000000
        /*0030*/ 	.short	0x0005
        /*0032*/ 	.short	0x0028
        /*0034*/ 	.byte	0x00, 0xf0, 0x11, 0x00


	//----- nvinfo : EIATTR_KPARAM_INFO
	.align		4
.L_2017:
        /*0038*/ 	.byte	0x04, 0x17
        /*003a*/ 	.short	(.L_2019 - .L_2018)
.L_2018:
        /*003c*/ 	.word	0x00000000
        /*0040*/ 	.short	0x0004
        /*0042*/ 	.short	0x0020
        /*0044*/ 	.byte	0x00, 0xf5, 0x21, 0x00


	//----- nvinfo : EIATTR_KPARAM_INFO
	.align		4
.L_2019:
        /*0048*/ 	.byte	0x04, 0x17
        /*004a*/ 	.short	(.L_2021 - .L_2020)
.L_2020:
        /*004c*/ 	.word	0x00000000
        /*0050*/ 	.short	0x0003
        /*0052*/ 	.short	0x0018
        /*0054*/ 	.byte	0x00, 0xf5, 0x21, 0x00


	//----- nvinfo : EIATTR_KPARAM_INFO
	.align		4
.L_2021:
        /*0058*/ 	.byte	0x04, 0x17
        /*005a*/ 	.short	(.L_2023 - .L_2022)
.L_2022:
        /*005c*/ 	.word	0x00000000
        /*0060*/ 	.short	0x0002
        /*0062*/ 	.short	0x0010
        /*0064*/ 	.byte	0x00, 0xf5, 0x21, 0x00


	//----- nvinfo : EIATTR_KPARAM_INFO
	.align		4
.L_2023:
        /*0068*/ 	.byte	0x04, 0x17
        /*006a*/ 	.short	(.L_2025 - .L_2024)
.L_2024:
        /*006c*/ 	.word	0x00000000
        /*0070*/ 	.short	0x0001
        /*0072*/ 	.short	0x0008
        /*0074*/ 	.byte	0x00, 0xf0, 0x11, 0x00


	//----- nvinfo : EIATTR_KPARAM_INFO
	.align		4
.L_2025:
        /*0078*/ 	.byte	0x04, 0x17
        /*007a*/ 	.short	(.L_2027 - .L_2026)
.L_2026:
        /*007c*/ 	.word	0x00000000
        /*0080*/ 	.short	0x0000
        /*0082*/ 	.short	0x0000
        /*0084*/ 	.byte	0x00, 0xf5, 0x21, 0x00


	//----- nvinfo : EIATTR_SPARSE_MMA_MASK
	.align		4
.L_2027:
        /*0088*/ 	.byte	0x03, 0x50
        /*008a*/ 	.short	0x0000


	//----- nvinfo : EIATTR_MAXREG_COUNT
	.align		4
        /*008c*/ 	.byte	0x03, 0x1b
        /*008e*/ 	.short	0x00ff


	//----- nvinfo : EIATTR_NUM_BARRIERS
	.align		4
        /*0090*/ 	.byte	0x02, 0x4c
        /*0092*/ 	.byte	0x01
	.zero		1


	//----- nvinfo : EIATTR_MERCURY_ISA_VERSION
	.align		4
        /*0094*/ 	.byte	0x03, 0x5f
        /*0096*/ 	.short	0x0101


	//----- nvinfo : EIATTR_COOP_GROUP_MASK_REGIDS
	.align		4
        /*0098*/ 	.byte	0x04, 0x29
        /*009a*/ 	.short	(.L_2029 - .L_2028)


	//   ....[0]....
.L_2028:
        /*009c*/ 	.word	0xffffffff


	//   ....[1]....
        /*00a0*/ 	.word	0xffffffff


	//   ....[2]....
        /*00a4*/ 	.word	0xffffffff


	//   ....[3]....
        /*00a8*/ 	.word	0xffffffff


	//   ....[4]....
        /*00ac*/ 	.word	0xffffffff


	//   ....[5]....
        /*00b0*/ 	.word	0xffffffff


	//   ....[6]....
        /*00b4*/ 	.word	0xffffffff


	//----- nvinfo : EIATTR_COOP_GROUP_INSTR_OFFSETS
	.align		4
.L_2029:
        /*00b8*/ 	.byte	0x04, 0x28
        /*00ba*/ 	.short	(.L_2031 - .L_2030)


	//   ....[0]....
.L_2030:
        /*00bc*/ 	.word	0x00000650


	//   ....[1]....
        /*00c0*/ 	.word	0x000013b0


	//   ....[2]....
        /*00c4*/ 	.word	0x00001400


	//   ....[3]....
        /*00c8*/ 	.word	0x00001460


	//   ....[4]....
        /*00cc*/ 	.word	0x000014c0


	//   ....[5]....
        /*00d0*/ 	.word	0x00001540


	//   ....[6]....
        /*00d4*/ 	.word	0x000015a0


	//----- nvinfo : EIATTR_VRC_CTA_INIT_COUNT
	.align		4
.L_2031:
        /*00d8*/ 	.byte	0x02, 0x4a
	.zero		1
	.zero		1


	//----- nvinfo : EIATTR_EXIT_INSTR_OFFSETS
	.align		4
        /*00dc*/ 	.byte	0x04, 0x1c
        /*00de*/ 	.short	(.L_2033 - .L_2032)


	//   ....[0]....
.L_2032:
        /*00e0*/ 	.word	0x00000040


	//   ....[1]....
        /*00e4*/ 	.word	0x00000190


	//   ....[2]....
        /*00e8*/ 	.word	0x000015f0


	//----- nvinfo : EIATTR_CRS_STACK_SIZE
	.align		4
.L_2033:
        /*00ec*/ 	.byte	0x04, 0x1e
        /*00ee*/ 	.short	(.L_2035 - .L_2034)
.L_2034:
        /*00f0*/ 	.word	0x00000000


	//----- nvinfo : EIATTR_CBANK_PARAM_SIZE
	.align		4
.L_2035:
        /*00f4*/ 	.byte	0x03, 0x19
        /*00f6*/ 	.short	0x003c


	//----- nvinfo : EIATTR_PARAM_CBANK
	.align		4
        /*00f8*/ 	.byte	0x04, 0x0a
        /*00fa*/ 	.short	(.L_2037 - .L_2036)
	.align		4
.L_2036:
        /*00fc*/ 	.word	index@(.nv.constant0._Z9sw_kernelILi32ELi384EEvPKhiPiS1_S2_iS2_i)
        /*0100*/ 	.short	0x0380
        /*0102*/ 	.short	0x003c


	//----- nvinfo : EIATTR_SW_WAR
	.align		4
.L_2037:
        /*0104*/ 	.byte	0x04, 0x36
        /*0106*/ 	.short	(.L_2039 - .L_2038)
.L_2038:
        /*0108*/ 	.word	0x00000008
.L_2039:


//--------------------- .nv.info._Z9sw_kernelILi32ELi352EEvPKhiPiS1_S2_iS2_i --------------------------
	.section	.nv.info._Z9sw_kernelILi32ELi352EEvPKhiPiS1_S2_iS2_i,"",@"SHT_CUDA_INFO"
	.sectionflags	@""
	.align	4


	//----- nvinfo : EIATTR_CUDA_API_VERSION
	.align		4
        /*0000*/ 	.byte	0x04, 0x37
        /*0002*/ 	.short	(.L_2041 - .L_2040)
.L_2040:
        /*0004*/ 	.word	0x00000082


	//----- nvinfo : EIATTR_KPARAM_INFO
	.align		4
.L_2041:
        /*0008*/ 	.byte	0x04, 0x17
        /*000a*/ 	.short	(.L_2043 - .L_2042)
.L_2042:
        /*000c*/ 	.word	0x00000000
        /*0010*/ 	.short	0x0007
        /*0012*/ 	.short	0x0038
        /*0014*/ 	.byte	0x00, 0xf0, 0x11, 0x00


	//----- nvinfo : EIATTR_KPARAM_INFO
	.align		4
.L_2043:
        /*0018*/ 	.byte	0x04, 0x17
        /*001a*/ 	.short	(.L_2045 - .L_2044)
.L_2044:
        /*001c*/ 	.word	0x00000000
        /*0020*/ 	.short	0x0006
        /*0022*/ 	.short	0x0030
        /*0024*/ 	.byte	0x00, 0xf5, 0x21, 0x00


	//----- nvinfo : EIATTR_KPARAM_INFO
	.align		4
.L_2045:
        /*0028*/ 	.byte	0x04, 0x17
        /*002a*/ 	.short	(.L_2047 - .L_2046)
.L_2046:
        /*002c*/ 	.word	0x00000000
        /*0030*/ 	.short	0x0005
        /*0032*/ 	.short	0x0028
        /*0034*/ 	.byte	0x00, 0xf0, 0x11, 0x00


	//----- nvinfo : EIATTR_KPARAM_INFO
	.align		4
.L_2047:
        /*0038*/ 	.byte	0x04, 0x17
        /*003a*/ 	.short	(.L_2049 - .L_2048)
.L_2048:
        /*003c*/ 	.word	0x00000000
        /*0040*/ 	.short	0x0004
        /*0042*/ 	.short	0x0020
        /*0044*/ 	.byte	0x00, 0xf5, 0x21, 0x00


	//----- nvinfo : EIATTR_KPARAM_INFO
	.align		4
.L_2049:
        /*0048*/ 	.byte	0x04, 0x17
        /*004a*/ 	.short	(.L_2051 - .L_2050)
.L_2050:
        /*004c*/ 	.word	0x00000000
        /*0050*/ 	.short	0x0003
        /*0052*/ 	.short	0x0018
        /*0054*/ 	.byte	0x00, 0xf5, 0x21, 0x00


	//----- nvinfo : EIATTR_KPARAM_INFO
	.align		4
.L_2051:
        /*0058*/ 	.byte	0x04, 0x17
        /*005a*/ 	.short	(.L_2053 - .L_2052)
.L_2052:
        /*005c*/ 	.word	0x00000000
        /*0060*/ 	.short	0x0002
        /*0062*/ 	.short	0x0010
        /*0064*/ 	.byte	0x00, 0xf5, 0x21, 0x00


	//----- nvinfo : EIATTR_KPARAM_INFO
	.align		4
.L_2053:
        /*0068*/ 	.byte	0x04, 0x17
        /*006a*/ 	.short	(.L_2055 - .L_2054)
.L_2054:
        /*006c*/ 	.word	0x00000000
        /*0070*/ 	.short	0x0001
        /*0072*/ 	.short	0x0008
        /*0074*/ 	.byte	0x00, 0xf0, 0x11, 0x00


	//----- nvinfo : EIATTR_KPARAM_INFO
	.align		4
.L_2055:
        /*0078*/ 	.byte	0x04, 0x17
        /*007a*/ 	.short	(.L_2057 - .L_2056)
.L_2056:
        /*007c*/ 	.word	0x00000000
        /*0080*/ 	.short	0x0000
        /*0082*/ 	.short	0x0000
        /*0084*/ 	.byte	0x00, 0xf5, 0x21, 0x00


	//----- nvinfo : EIATTR_SPARSE_MMA_MASK
	.align		4
.L_2057:
        /*0088*/ 	.byte	0x03, 0x50
        /*008a*/ 	.short	0x0000


	//----- nvinfo : EIATTR_MAXREG_COUNT
	.align		4
        /*008c*/ 	.byte	0x03, 0x1b
        /*008e*/ 	.short	0x00ff


	//----- nvinfo : EIATTR_NUM_BARRIERS
	.align		4
        /*0090*/ 	.byte	0x02, 0x4c
        /*0092*/ 	.byte	0x01
	.zero		1


	//----- nvinfo : EIATTR_MERCURY_ISA_VERSION
	.align		4
        /*0094*/ 	.byte	0x03, 0x5f
        /*0096*/ 	.short	0x0101


	//----- nvinfo : EIATTR_COOP_GROUP_MASK_REGIDS
	.align		4
        /*0098*/ 	.byte	0x04, 0x29
        /*009a*/ 	.short	(.L_2059 - .L_2058)


	//   ....[0]....
.L_2058:
        /*009c*/ 	.word	0xffffffff


	//   ....[1]....
        /*00a0*/ 	.word	0xffffffff


	//   ....[2]....
        /*00a4*/ 	.word	0xffffffff


	//   ....[3]....
        /*00a8*/ 	.word	0xffffffff


	//   ....[4]....
        /*00ac*/ 	.word	0xffffffff


	//   ....[5]....
        /*00b0*/ 	.word	0xffffffff


	//   ....[6]....
        /*00b4*/ 	.word	0xffffffff


	//----- nvinfo : EIATTR_COOP_GROUP_INSTR_OFFSETS
	.align		4
.L_2059:
        /*00b8*/ 	.byte	0x04, 0x28
        /*00ba*/ 	.short	(.L_2061 - .L_2060)


	//   ....[0]....
.L_2060:
        /*00bc*/ 	.word	0x00000640


	//   ....[1]....
        /*00c0*/ 	.word	0x00001260


	//   ....[2]....
        /*00c4*/ 	.word	0x000012b0


	//   ....[3]....
        /*00c8*/ 	.word	0x00001310


	//   ....[4]....
        /*00cc*/ 	.word	0x00001370


	//   ....[5]....
        /*00d0*/ 	.word	0x000013f0


	//   ....[6]....
        /*00d4*/ 	.word	0x00001450


	//----- nvinfo : EIATTR_VRC_CTA_INIT_COUNT
	.align		4
.L_2061:
        /*00d8*/ 	.byte	0x02, 0x4a
	.zero		1
	.zero		1


	//----- nvinfo : EIATTR_EXIT_INSTR_OFFSETS
	.align		4
        /*00dc*/ 	.byte	0x04, 0x1c
        /*00de*/ 	.short	(.L_2063 - .L_2062)


	//   ....[0]....
.L_2062:
        /*00e0*/ 	.word	0x00000040


	//   ....[1]....
        /*00e4*/ 	.word	0x00000190


	//   ....[2]....
        /*00e8*/ 	.word	0x000014a0


	//----- nvinfo : EIATTR_CRS_STACK_SIZE
	.align		4
.L_2063:
        /*00ec*/ 	.byte	0x04, 0x1e
        /*00ee*/ 	.short	(.L_2065 - .L_2064)
.L_2064:
        /*00f0*/ 	.word	0x00000000


	//----- nvinfo : EIATTR_CBANK_PARAM_SIZE
	.align		4
.L_2065:
        /*00f4*/ 	.byte	0x03, 0x19
        /*00f6*/ 	.short	0x003c


	//----- nvinfo : EIATTR_PARAM_CBANK
	.align		4
        /*00f8*/ 	.byte	0x04, 0x0a
        /*00fa*/ 	.short	(.L_2067 - .L_2066)
	.align		4
.L_2066:
        /*00fc*/ 	.word	index@(.nv.constant0._Z9sw_kernelILi32ELi352EEvPKhiPiS1_S2_iS2_i)
        /*0100*/ 	.short	0x0380
        /*0102*/ 	.short	0x003c


	//----- nvinfo : EIATTR_SW_WAR
	.align		4
.L_2067:
        /*0104*/ 	.byte	0x04, 0x36
        /*0106*/ 	.short	(.L_2069 - .L_2068)
.L_2068:
        /*0108*/ 	.word	0x00000008
.L_2069:


//--------------------- .nv.info._Z9sw_kernelILi32ELi320EEvPKhiPiS1_S2_iS2_i --------------------------
	.section	.nv.info._Z9sw_kernelILi32ELi320EEvPKhiPiS1_S2_iS2_i,"",@"SHT_CUDA_INFO"
	.sectionflags	@""
	.align	4


	//----- nvinfo : EIATTR_CUDA_API_VERSION
	.align		4
        /*0000*/ 	.byte	0x04, 0x37
        /*0002*/ 	.short	(.L_2071 - .L_2070)
.L_2070:
        /*0004*/ 	.word	0x00000082


	//----- nvinfo : EIATTR_KPARAM_INFO
	.align		4
.L_2071:
        /*0008*/ 	.byte	0x04, 0x17
        /*000a*/ 	.short	(.L_2073 - .L_2072)
.L_2072:
        /*000c*/ 	.word	0x00000000
        /*0010*/ 	.short	0x0007
        /*0012*/ 	.short	0x0038
        /*0014*/ 	.byte	0x00, 0xf0, 0x11, 0x00


	//----- nvinfo : EIATTR_KPARAM_INFO
	.align		4
.L_2073:
        /*0018*/ 	.byte	0x04, 0x17
        /*001a*/ 	.short	(.L_2075 - .L_2074)
.L_2074:
        /*001c*/ 	.word	0x00000000
        /*0020*/ 	.short	0x0006
        /*0022*/ 	.short	0x0030
        /*0024*/ 	.byte	0x00, 0xf5, 0x21, 0x00


	//----- nvinfo : EIATTR_KPARAM_INFO
	.align		4
.L_2075:
        /*0028*/ 	.byte	0x04, 0x17
        /*002a*/ 	.short	(.L_2077 - .L_2076)
.L_2076:
        /*002c*/ 	.word	0x00000000
        /*0030*/ 	.short	0x0005
        /*0032*/ 	.short	0x0028
        /*0034*/ 	.byte	0x00, 0xf0, 0x11, 0x00


	//----- nvinfo : EIATTR_KPARAM_INFO
	.align		4
.L_2077:
        /*0038*/ 	.byte	0x04, 0x17
        /*003a*/ 	.short	(.L_2079 - .L_2078)
.L_2078:
        /*003c*/ 	.word	0x00000000
        /*0040*/ 	.short	0x0004
        /*0042*/ 	.short	0x0020
        /*0044*/ 	.byte	0x00, 0xf5, 0x21, 0x00


	//----- nvinfo : EIATTR_KPARAM_INFO
	.align		4
.L_2079:
        /*0048*/ 	.byte	0x04, 0x17
        /*004a*/ 	.short	(.L_2081 - .L_2080)
.L_2080:
        /*004c*/ 	.word	0x00000000
        /*0050*/ 	.short	0x0003
        /*0052*/ 	.short	0x0018
        /*0054*/ 	.byte	0x00, 0xf5, 0x21, 0x00


	//----- nvinfo : EIATTR_KPARAM_INFO
	.align		4
.L_2081:
        /*0058*/ 	.byte	0x04, 0x17
        /*005a*/ 	.short	(.L_2083 - .L_2082)
.L_2082:
        /*005c*/ 	.word	0x00000000
        /*0060*/ 	.short	0x0002
        /*0062*/ 	.short	0x0010
        /*0064*/ 	.byte	0x00, 0xf5, 0x21, 0x00


	//----- nvinfo : EIATTR_KPARAM_INFO
	.align		4
.L_2083:
        /*0068*/ 	.byte	0x04, 0x17
        /*006a*/ 	.short	(.L_2085 - .L_2084)
.L_2084:
        /*006c*/ 	.word	0x00000000
        /*0070*/ 	.short	0x0001
        /*0072*/ 	.short	0x0008
        /*0074*/ 	.byte	0x00, 0xf0, 0x11, 0x00


	//----- nvinfo : EIATTR_KPARAM_INFO
	.align		4
.L_2085:
        /*0078*/ 	.byte	0x04, 0x17
        /*007a*/ 	.short	(.L_2087 - .L_2086)
.L_2086:
        /*007c*/ 	.word	0x00000000
        /*0080*/ 	.short	0x0000
        /*0082*/ 	.short	0x0000
        /*0084*/ 	.byte	0x00, 0xf5, 0x21, 0x00


	//----- nvinfo : EIATTR_SPARSE_MMA_MASK
	.align		4
.L_2087:
        /*0088*/ 	.byte	0x03, 0x50
        /*008a*/ 	.short	0x0000


	//----- nvinfo : EIATTR_MAXREG_COUNT
	.align		4
        /*008c*/ 	.byte	0x03, 0x1b
        /*008e*/ 	.short	0x00ff


	//----- nvinfo : EIATTR_NUM_BARRIERS
	.align		4
        /*0090*/ 	.byte	0x02, 0x4c
        /*0092*/ 	.byte	0x01
	.zero		1


	//----- nvinfo : EIATTR_MERCURY_ISA_VERSION
	.align		4
        /*0094*/ 	.byte	0x03, 0x5f
        /*0096*/ 	.short	0x0101


	//----- nvinfo : EIATTR_COOP_GROUP_MASK_REGIDS
	.align		4
        /*0098*/ 	.byte	0x04, 0x29
        /*009a*/ 	.short	(.L_2089 - .L_2088)


	//   ....[0]....
.L_2088:
        /*009c*/ 	.word	0xffffffff


	//   ....[1]....
        /*00a0*/ 	.word	0xffffffff


	//   ....[2]....
        /*00a4*/ 	.word	0xffffffff


	//   ....[3]....
        /*00a8*/ 	.word	0xffffffff


	//   ....[4]....
        /*00ac*/ 	.word	0xffffffff


	//   ....[5]....
        /*00b0*/ 	.word	0xffffffff


	//   ....[6]....
        /*00b4*/ 	.word	0xffffffff


	//----- nvinfo : EIATTR_COOP_GROUP_INSTR_OFFSETS
	.align		4
.L_2089:
        /*00b8*/ 	.byte	0x04, 0x28
        /*00ba*/ 	.short	(.L_2091 - .L_2090)


	//   ....[0]....
.L_2090:
        /*00bc*/ 	.word	0x00000630


	//   ....[1]....
        /*00c0*/ 	.word	0x00001170


	//   ....[2]....
        /*00c4*/ 	.word	0x000011c0


	//   ....[3]....
        /*00c8*/ 	.word	0x00001220


	//   ....[4]....
        /*00cc*/ 	.word	0x00001280


	//   ....[5]....
        /*00d0*/ 	.word	0x00001300


	//   ....[6]....
        /*00d4*/ 	.word	0x00001360


	//----- nvinfo : EIATTR_VRC_CTA_INIT_COUNT
	.align		4
.L_2091:
        /*00d8*/ 	.byte	0x02, 0x4a
	.zero		1
	.zero		1


	//----- nvinfo : EIATTR_EXIT_INSTR_OFFSETS
	.align		4
        /*00dc*/ 	.byte	0x04, 0x1c
        /*00de*/ 	.short	(.L_2093 - .L_2092)


	//   ....[0]....
.L_2092:
        /*00e0*/ 	.word	0x00000040


	//   ....[1]....
        /*00e4*/ 	.word	0x00000190


	//   ....[2]....
        /*00e8*/ 	.word	0x000013b0


	//----- nvinfo : EIATTR_CRS_STACK_SIZE
	.align		4
.L_2093:
        /*00ec*/ 	.byte	0x04, 0x1e
        /*00ee*/ 	.short	(.L_2095 - .L_2094)
.L_2094:
        /*00f0*/ 	.word	0x00000000


	//----- nvinfo : EIATTR_CBANK_PARAM_SIZE
	.align		4
.L_2095:
        /*00f4*/ 	.byte	0x03, 0x19
        /*00f6*/ 	.short	0x003c


	//----- nvinfo : EIATTR_PARAM_CBANK
	.align		4
        /*00f8*/ 	.byte	0x04, 0x0a
        /*00fa*/ 	.short	(.L_2097 - .L_2096)
	.align		4
.L_2096:
        /*00fc*/ 	.word	index@(.nv.constant0._Z9sw_kernelILi32ELi320EEvPKhiPiS1_S2_iS2_i)
        /*0100*/ 	.short	0x0380
        /*0102*/ 	.short	0x003c


	//----- nvinfo : EIATTR_SW_WAR
	.align		4
.L_2097:
        /*0104*/ 	.byte	0x04, 0x36
        /*0106*/ 	.short	(.L_2099 - .L_2098)
.L_2098:
        /*0108*/ 	.word	0x00000008
.L_2099:


//--------------------- .nv.info._Z9sw_kernelILi32ELi288EEvPKhiPiS1_S2_iS2_i --------------------------
	.section	.nv.info._Z9sw_kernelILi32ELi288EEvPKhiPiS1_S2_iS2_i,"",@"SHT_CUDA_INFO"
	.sectionflags	@""
	.align	4


	//----- nvinfo : EIATTR_CUDA_API_VERSION
	.align		4
        /*0000*/ 	.byte	0x04, 0x37
        /*0002*/ 	.short	(.L_2101 - .L_2100)
.L_2100:
        /*0004*/ 	.word	0x00000082


	//----- nvinfo : EIATTR_KPARAM_INFO
	.align		4
.L_2101:
        /*0008*/ 	.byte	0x04, 0x17
        /*000a*/ 	.short	(.L_2103 - .L_2102)
.L_2102:
        /*000c*/ 	.word	0x00000000
        /*0010*/ 	.short	0x0007
        /*0012*/ 	.short	0x0038
        /*0014*/ 	.byte	0x00, 0xf0, 0x11, 0x00


	//----- nvinfo : EIATTR_KPARAM_INFO
	.align		4
.L_2103:
        /*0018*/ 	.byte	0x04, 0x17
        /*001a*/ 	.short	(.L_2105 - .L_2104)
.L_2104:
        /*001c*/ 	.word	0x00000000
        /*0020*/ 	.short	0x0006
        /*0022*/ 	.short	0x0030
        /*0024*/ 	.byte	0x00, 0xf5, 0x21, 0x00


	//----- nvinfo : EIATTR_KPARAM_INFO
	.align		4
.L_2105:
        /*0028*/ 	.byte	0x04, 0x17
        /*002a*/ 	.short	(.L_2107 - .L_2106)
.L_2106:
        /*002c*/ 	.word	0x00000000
        /*0030*/ 	.short	0x0005
        /*0032*/ 	.short	0x0028
        /*0034*/ 	.byte	0x00, 0xf0, 0x11, 0x00


	//----- nvinfo : EIATTR_KPARAM_INFO
	.align		4
.L_2107:
        /*0038*/ 	.byte	0x04, 0x17
        /*003a*/ 	.short	(.L_2109 - .L_2108)
.L_2108:
        /*003c*/ 	.word	0x00000000
        /*0040*/ 	.short	0x0004
        /*0042*/ 	.short	0x0020
        /*0044*/ 	.byte	0x00, 0xf5, 0x21, 0x00


	//----- nvinfo : EIATTR_KPARAM_INFO
	.align		4
.L_2109:
        /*0048*/ 	.byte	0x04, 0x17
        /*004a*/ 	.short	(.L_2111 - .L_2110)
.L_2110:
        /*004c*/ 	.word	0x00000000
        /*0050*/ 	.short	0x0003
        /*0052*/ 	.short	0x0018
        /*0054*/ 	.byte	0x00, 0xf5, 0x21, 0x00


	//----- nvinfo : EIATTR_KPARAM_INFO
	.align		4
.L_2111:
        /*0058*/ 	.byte	0x04, 0x17
        /*005a*/ 	.short	(.L_2113 - .L_2112)
.L_2112:
        /*005c*/ 	.word	0x00000000
        /*0060*/ 	.short	0x0002
        /*0062*/ 	.short	0x0010
        /*0064*/ 	.byte	0x00, 0xf5, 0x21, 0x00


	//----- nvinfo : EIATTR_KPARAM_INFO
	.align		4
.L_2113:
        /*0068*/ 	.byte	0x04, 0x17
        /*006a*/ 	.short	(.L_2115 - .L_2114)
.L_2114:
        /*006c*/ 	.word	0x00000000
        /*0070*/ 	.short	0x0001
        /*0072*/ 	.short	0x0008
        /*0074*/ 	.byte	0x00, 0xf0, 0x11, 0x00


	//----- nvinfo : EIATTR_KPARAM_INFO
	.align		4
.L_2115:
        /*0078*/ 	.byte	0x04, 0x17
        /*007a*/ 	.short	(.L_2117 - .L_2116)
.L_2116:
        /*007c*/ 	.word	0x00000000
        /*0080*/ 	.short	0x0000
        /*0082*/ 	.short	0x0000
        /*0084*/ 	.byte	0x00, 0xf5, 0x21, 0x00


	//----- nvinfo : EIATTR_SPARSE_MMA_MASK
	.align		4
.L_2117:
        /*0088*/ 	.byte	0x03, 0x50
        /*008a*/ 	.short	0x0000


	//----- nvinfo : EIATTR_MAXREG_COUNT
	.align		4
        /*008c*/ 	.byte	0x03, 0x1b
        /*008e*/ 	.short	0x00ff


	//----- nvinfo : EIATTR_NUM_BARRIERS
	.align		4
        /*0090*/ 	.byte	0x02, 0x4c
        /*0092*/ 	.byte	0x01
	.zero		1


	//----- nvinfo : EIATTR_MERCURY_ISA_VERSION
	.align		4
        /*0094*/ 	.byte	0x03, 0x5f
        /*0096*/ 	.short	0x0101


	//----- nvinfo : EIATTR_COOP_GROUP_MASK_REGIDS
	.align		4
        /*0098*/ 	.byte	0x04, 0x29
        /*009a*/ 	.short	(.L_2119 - .L_2118)


	//   ....[0]....
.L_2118:
        /*009c*/ 	.word	0xffffffff


	//   ....[1]....
        /*00a0*/ 	.word	0xffffffff


	//   ....[2]....
        /*00a4*/ 	.word	0xffffffff


	//   ....[3]....
        /*00a8*/ 	.word	0xffffffff


	//   ....[4]....
        /*00ac*/ 	.word	0xffffffff


	//   ....[5]....
        /*00b0*/ 	.word	0xffffffff


	//   ....[6]....
        /*00b4*/ 	.word	0xffffffff


	//----- nvinfo : EIATTR_COOP_GROUP_INSTR_OFFSETS
	.align		4
.L_2119:
        /*00b8*/ 	.byte	0x04, 0x28
        /*00ba*/ 	.short	(.L_2121 - .L_2120)


	//   ....[0]....
.L_2120:
        /*00bc*/ 	.word	0x00000620


	//   ....[1]....
        /*00c0*/ 	.word	0x00001050


	//   ....[2]....
        /*00c4*/ 	.word	0x000010a0


	//   ....[3]....
        /*00c8*/ 	.word	0x00001100


	//   ....[4]....
        /*00cc*/ 	.word	0x00001160


	//   ....[5]....
        /*00d0*/ 	.word	0x000011e0


	//   ....[6]....
        /*00d4*/ 	.word	0x00001240


	//----- nvinfo : EIATTR_VRC_CTA_INIT_COUNT
	.align		4
.L_2121:
        /*00d8*/ 	.byte	0x02, 0x4a
	.zero		1
	.zero		1


	//----- nvinfo : EIATTR_EXIT_INSTR_OFFSETS
	.align		4
        /*00dc*/ 	.byte	0x04, 0x1c
        /*00de*/ 	.short	(.L_2123 - .L_2122)


	//   ....[0]....
.L_2122:
        /*00e0*/ 	.word	0x00000040


	//   ....[1]....
        /*00e4*/ 	.word	0x00000190


	//   ....[2]....
        /*00e8*/ 	.word	0x00001290


	//----- nvinfo : EIATTR_CRS_STACK_SIZE
	.align		4
.L_2123:
        /*00ec*/ 	.byte	0x04, 0x1e
        /*00ee*/ 	.short	(.L_2125 - .L_2124)
.L_2124:
        /*00f0*/ 	.word	0x00000000


	//----- nvinfo : EIATTR_CBANK_PARAM_SIZE
	.align		4
.L_2125:
        /*00f4*/ 	.byte	0x03, 0x19
        /*00f6*/ 	.short	0x003c


	//----- nvinfo : EIATTR_PARAM_CBANK
	.align		4
        /*00f8*/ 	.byte	0x04, 0x0a
        /*00fa*/ 	.short	(.L_2127 - .L_2126)
	.align		4
.L_2126:
        /*00fc*/ 	.word	index@(.nv.constant0._Z9sw_kernelILi32ELi288EEvPKhiPiS1_S2_iS2_i)
        /*0100*/ 	.short	0x0380
        /*0102*/ 	.short	0x003c


	//----- nvinfo : EIATTR_SW_WAR
	.align		4
.L_2127:
        /*0104*/ 	.byte	0x04, 0x36
        /*0106*/ 	.short	(.L_2129 - .L_2128)
.L_2128:
        /*0108*/ 	.word	0x00000008
.L_2129:


//--------------------- .nv.info._Z9sw_kernelILi32ELi256EEvPKhiPiS1_S2_iS2_i --------------------------
	.section	.nv.info._Z9sw_kernelILi32ELi256EEvPKhiPiS1_S2_iS2_i,"",@"SHT_CUDA_INFO"
	.sectionflags	@""
	.align	4


	//----- nvinfo : EIATTR_CUDA_API_VERSION
	.align		4
        /*0000*/ 	.byte	0x04, 0x37
        /*0002*/ 	.short	(.L_2131 - .L_2130)
.L_2130:
        /*0004*/ 	.word	0x00000082


	//----- nvinfo : EIATTR_KPARAM_INFO
	.align		4
.L_2131:
        /*0008*/ 	.byte	0x04, 0x17
        /*000a*/ 	.short	(.L_2133 - .L_2132)
.L_2132:
        /*000c*/ 	.word	0x00000000
        /*0010*/ 	.short	0x0007
        /*0012*/ 	.short	0x0038
        /*0014*/ 	.byte	0x00, 0xf0, 0x11, 0x00


	//----- nvinfo : EIATTR_KPARAM_INFO
	.align		4
.L_2133:
        /*0018*/ 	.byte	0x04, 0x17
        /*001a*/ 	.short	(.L_2135 - .L_2134)
.L_2134:
        /*001c*/ 	.word	0x00000000
        /*0020*/ 	.short	0x0006
        /*0022*/ 	.short	0x0030
        /*0024*/ 	.byte	0x00, 0xf5, 0x21, 0x00


	//----- nvinfo : EIATTR_KPARAM_INFO
	.align		4
.L_2135:
        /*0028*/ 	.byte	0x04, 0x17
        /*002a*/ 	.short	(.L_2137 - .L_2136)
.L_2136:
        /*002c*/ 	.word	0x00000000
        /*0030*/ 	.short	0x0005
        /*0032*/ 	.short	0x0028
        /*0034*/ 	.byte	0x00, 0xf0, 0x11, 0x00


	//----- nvinfo : EIATTR_KPARAM_INFO
	.align		4
.L_2137:
        /*0038*/ 	.byte	0x04, 0x17
        /*003a*/ 	.short	(.L_2139 - .L_2138)
.L_2138:
        /*003c*/ 	.word	0x00000000
        /*0040*/ 	.short	0x0004
        /*0042*/ 	.short	0x0020
        /*0044*/ 	.byte	0x00, 0xf5, 0x21, 0x00


	//----- nvinfo : EIATTR_KPARAM_INFO
	.align		4
.L_2139:
        /*0048*/ 	.byte	0x04, 0x17
        /*004a*/ 	.short	(.L_2141 - .L_2140)
.L_2140:
        /*004c*/ 	.word	0x00000000
        /*0050*/ 	.short	0x0003
        /*0052*/ 	.short	0x0018
        /*0054*/ 	.byte	0x00, 0xf5, 0x21, 0x00


	//----- nvinfo : EIATTR_KPARAM_INFO
	.align		4
.L_2141:
        /*0058*/ 	.byte	0x04, 0x17
        /*005a*/ 	.short	(.L_2143 - .L_2142)
.L_2142:
        /*005c*/ 	.word	0x00000000
        /*0060*/ 	.short	0x0002
        /*0062*/ 	.short	0x0010
        /*0064*/ 	.byte	0x00, 0xf5, 0x21, 0x00


	//----- nvinfo : EIATTR_KPARAM_INFO
	.align		4
.L_2143:
        /*0068*/ 	.byte	0x04, 0x17
        /*006a*/ 	.short	(.L_2145 - .L_2144)
.L_2144:
        /*006c*/ 	.word	0x00000000
        /*0070*/ 	.short	0x0001
        /*0072*/ 	.short	0x0008
        /*0074*/ 	.byte	0x00, 0xf0, 0x11, 0x00


	//----- nvinfo : EIATTR_KPARAM_INFO
	.align		4
.L_2145:
        /*0078*/ 	.byte	0x04, 0x17
        /*007a*/ 	.short	(.L_2147 - .L_2146)
.L_2146:
        /*007c*/ 	.word	0x00000000
        /*0080*/ 	.short	0x0000
        /*0082*/ 	.short	0x0000
        /*0084*/ 	.byte	0x00, 0xf5, 0x21, 0x00


	//----- nvinfo : EIATTR_SPARSE_MMA_MASK
	.align		4
.L_2147:
        /*0088*/ 	.byte	0x03, 0x50
        /*008a*/ 	.short	0x0000


	//----- nvinfo : EIATTR_MAXREG_COUNT
	.align		4
        /*008c*/ 	.byte	0x03, 0x1b
        /*008e*/ 	.short	0x00ff


	//----- nvinfo : EIATTR_NUM_BARRIERS
	.align		4
        /*0090*/ 	.byte	0x02, 0x4c
        /*0092*/ 	.byte	0x01
	.zero		1


	//----- nvinfo : EIATTR_MERCURY_ISA_VERSION
	.align		4
        /*0094*/ 	.byte	0x03, 0x5f
        /*0096*/ 	.short	0x0101


	//----- nvinfo : EIATTR_COOP_GROUP_MASK_REGIDS
	.align		4
        /*0098*/ 	.byte	0x04, 0x29
        /*009a*/ 	.short	(.L_2149 - .L_2148)


	//   ....[0]....
.L_2148:
        /*009c*/ 	.word	0xffffffff


	//   ....[1]....
        /*00a0*/ 	.word	0xffffffff


	//   ....[2]....
        /*00a4*/ 	.word	0xffffffff


	//   ....[3]....
        /*00a8*/ 	.word	0xffffffff


	//   ....[4]....
        /*00ac*/ 	.word	0xffffffff


	//   ....[5]....
        /*00b0*/ 	.word	0xffffffff


	//   ....[6]....
        /*00b4*/ 	.word	0xffffffff


	//----- nvinfo : EIATTR_COOP_GROUP_INSTR_OFFSETS
	.align		4
.L_2149:
        /*00b8*/ 	.byte	0x04, 0x28
        /*00ba*/ 	.short	(.L_2151 - .L_2150)


	//   ....[0]....
.L_2150:
        /*00bc*/ 	.word	0x00000640


	//   ....[1]....
        /*00c0*/ 	.word	0x00000f80


	//   ....[2]....
        /*00c4*/ 	.word	0x00000fd0


	//   ....[3]....
        /*00c8*/ 	.word	0x00001030


	//   ....[4]....
        /*00cc*/ 	.word	0x00001090


	//   ....[5]....
        /*00d0*/ 	.word	0x00001110


	//   ....[6]....
        /*00d4*/ 	.word	0x00001170


	//----- nvinfo : EIATTR_VRC_CTA_INIT_COUNT
	.align		4
.L_2151:
        /*00d8*/ 	.byte	0x02, 0x4a
	.zero		1
	.zero		1


	//----- nvinfo : EIATTR_EXIT_INSTR_OFFSETS
	.align		4
        /*00dc*/ 	.byte	0x04, 0x1c
        /*00de*/ 	.short	(.L_2153 - .L_2152)


	//   ....[0]....
.L_2152:
        /*00e0*/ 	.word	0x00000040


	//   ....[1]....
        /*00e4*/ 	.word	0x00000190


	//   ....[2]....
        /*00e8*/ 	.word	0x000011c0


	//----- nvinfo : EIATTR_CRS_STACK_SIZE
	.align		4
.L_2153:
        /*00ec*/ 	.byte	0x04, 0x1e
        /*00ee*/ 	.short	(.L_2155 - .L_2154)
.L_2154:
        /*00f0*/ 	.word	0x00000000


	//----- nvinfo : EIATTR_CBANK_PARAM_SIZE
	.align		4
.L_2155:
        /*00f4*/ 	.byte	0x03, 0x19
        /*00f6*/ 	.short	0x003c


	//----- nvinfo : EIATTR_PARAM_CBANK
	.align		4
        /*00f8*/ 	.byte	0x04, 0x0a
        /*00fa*/ 	.short	(.L_2157 - .L_2156)
	.align		4
.L_2156:
        /*00fc*/ 	.word	index@(.nv.constant0._Z9sw_kernelILi32ELi256EEvPKhiPiS1_S2_iS2_i)
        /*0100*/ 	.short	0x0380
        /*0102*/ 	.short	0x003c


	//----- nvinfo : EIATTR_SW_WAR
	.align		4
.L_2157:
        /*0104*/ 	.byte	0x04, 0x36
        /*0106*/ 	.short	(.L_2159 - .L_2158)
.L_2158:
        /*0108*/ 	.word	0x00000008
.L_2159:


//--------------------- .nv.info._Z9sw_kernelILi32ELi224EEvPKhiPiS1_S2_iS2_i --------------------------
	.section	.nv.info._Z9sw_kernelILi32ELi224EEvPKhiPiS1_S2_iS2_i,"",@"SHT_CUDA_INFO"
	.sectionflags	@""
	.align	4


	//----- nvinfo : EIATTR_CUDA_API_VERSION
	.align		4
        /*0000*/ 	.byte	0x04, 0x37
        /*0002*/ 	.short	(.L_2161 - .L_2160)
.L_2160:
        /*0004*/ 	.word	0x00000082


	//----- nvinfo : EIATTR_KPARAM_INFO
	.align		4
.L_2161:
        /*0008*/ 	.byte	0x04, 0x17
        /*000a*/ 	.short	(.L_2163 - .L_2162)
.L_2162:
        /*000c*/ 	.word	0x00000000
        /*0010*/ 	.short	0x0007
        /*0012*/ 	.short	0x0038
        /*0014*/ 	.byte	0x00, 0xf0, 0x11, 0x00


	//----- nvinfo : EIATTR_KPARAM_INFO
	.align		4
.L_2163:
        /*0018*/ 	.byte	0x04, 0x17
        /*001a*/ 	.short	(.L_2165 - .L_2164)
.L_2164:
        /*001c*/ 	.word	0x00000000
        /*0020*/ 	.short	0x0006
        /*0022*/ 	.short	0x0030
        /*0024*/ 	.byte	0x00, 0xf5, 0x21, 0x00


	//----- nvinfo : EIATTR_KPARAM_INFO
	.align		4
.L_2165:
        /*0028*/ 	.byte	0x04, 0x17
        /*002a*/ 	.short	(.L_2167 - .L_2166)
.L_2166:
        /*002c*/ 	.word	0x00000000
        /*0030*/ 	.short	0x0005
        /*0032*/ 	.short	0x0028
        /*0034*/ 	.byte	0x00, 0xf0, 0x11, 0x00


	//----- nvinfo : EIATTR_KPARAM_INFO
	.align		4
.L_2167:
        /*0038*/ 	.byte	0x04, 0x17
        /*003a*/ 	.short	(.L_2169 - .L_2168)
.L_2168:
        /*003c*/ 	.word	0x00000000
        /*0040*/ 	.short	0x0004
        /*0042*/ 	.short	0x0020
        /*0044*/ 	.byte	0x00, 0xf5, 0x21, 0x00


	//----- nvinfo : EIATTR_KPARAM_INFO
	.align		4
.L_2169:
        /*0048*/ 	.byte	0x04, 0x17
        /*004a*/ 	.short	(.L_2171 - .L_2170)
.L_2170:
        /*004c*/ 	.word	0x00000000
        /*0050*/ 	.short	0x0003
        /*0052*/ 	.short	0x0018
        /*0054*/ 	.byte	0x00, 0xf5, 0x21, 0x00


	//----- nvinfo : EIATTR_KPARAM_INFO
	.align		4
.L_2171:
        /*0058*/ 	.byte	0x04, 0x17
        /*005a*/ 	.short	(.L_2173 - .L_2172)
.L_2172:
        /*005c*/ 	.word	0x00000000
        /*0060*/ 	.short	0x0002
        /*0062*/ 	.short	0x0010
        /*0064*/ 	.byte	0x00, 0xf5, 0x21, 0x00


	//----- nvinfo : EIATTR_KPARAM_INFO
	.align		4
.L_2173:
        /*0068*/ 	.byte	0x04, 0x17
        /*006a*/ 	.short	(.L_2175 - .L_2174)
.L_2174:
        /*006c*/ 	.word	0x00000000
        /*0070*/ 	.short	0x0001
        /*0072*/ 	.short	0x0008
        /*0074*/ 	.byte	0x00, 0xf0, 0x11, 0x00


	//----- nvinfo : EIATTR_KPARAM_INFO
	.align		4
.L_2175:
        /*0078*/ 	.byte	0x04, 0x17
        /*007a*/ 	.short	(.L_2177 - .L_2176)
.L_2176:
        /*007c*/ 	.word	0x00000000
        /*0080*/ 	.short	0x0000
        /*0082*/ 	.short	0x0000
        /*0084*/ 	.byte	0x00, 0xf5, 0x21, 0x00


	//----- nvinfo : EIATTR_SPARSE_MMA_MASK
	.align		4
.L_2177:
        /*0088*/ 	.byte	0x03, 0x50
        /*008a*/ 	.short	0x0000


	//----- nvinfo : EIATTR_MAXREG_COUNT
	.align		4
        /*008c*/ 	.byte	0x03, 0x1b
        /*008e*/ 	.short	0x00ff


	//----- nvinfo : EIATTR_NUM_BARRIERS
	.align		4
        /*0090*/ 	.byte	0x02, 0x4c
        /*0092*/ 	.byte	0x01
	.zero		1


	//----- nvinfo : EIATTR_MERCURY_ISA_VERSION
	.align		4
        /*0094*/ 	.byte	0x03, 0x5f
        /*0096*/ 	.short	0x0101


	//----- nvinfo : EIATTR_COOP_GROUP_MASK_REGIDS
	.align		4
        /*0098*/ 	.byte	0x04, 0x29
        /*009a*/ 	.short	(.L_2179 - .L_2178)


	//   ....[0]....
.L_2178:
        /*009c*/ 	.word	0xffffffff


	//   ....[1]....
        /*00a0*/ 	.word	0xffffffff


	//   ....[2]....
        /*00a4*/ 	.word	0xffffffff


	//   ....[3]....
        /*00a8*/ 	.word	0xffffffff


	//   ....[4]....
        /*00ac*/ 	.word	0xffffffff


	//   ....[5]....
        /*00b0*/ 	.word	0xffffffff


	//   ....[6]....
        /*00b4*/ 	.word	0xffffffff


	//----- nvinfo : EIATTR_COOP_GROUP_INSTR_OFFSETS
	.align		4
.L_2179:
        /*00b8*/ 	.byte	0x04, 0x28
        /*00ba*/ 	.short	(.L_2181 - .L_2180)


	//   ....[0]....
.L_2180:
        /*00bc*/ 	.word	0x00000640


	//   ....[1]....
        /*00c0*/ 	.word	0x00000e60


	//   ....[2]....
        /*00c4*/ 	.word	0x00000eb0


	//   ....[3]....
        /*00c8*/ 	.word	0x00000f10


	//   ....[4]....
        /*00cc*/ 	.word	0x00000f70


	//   ....[5]....
        /*00d0*/ 	.word	0x00000ff0


	//   ....[6]....
        /*00d4*/ 	.word	0x00001050


	//----- nvinfo : EIATTR_VRC_CTA_INIT_COUNT
	.align		4
.L_2181:
        /*00d8*/ 	.byte	0x02, 0x4a
	.zero		1
	.zero		1


	//----- nvinfo : EIATTR_EXIT_INSTR_OFFSETS
	.align		4
        /*00dc*/ 	.byte	0x04, 0x1c
        /*00de*/ 	.short	(.L_2183 - .L_2182)


	//   ....[0]....
.L_2182:
        /*00e0*/ 	.word	0x00000040


	//   ....[1]....
        /*00e4*/ 	.word	0x00000190


	//   ....[2]....
        /*00e8*/ 	.word	0x000010a0


	//----- nvinfo : EIATTR_CRS_STACK_SIZE
	.align		4
.L_2183:
        /*00ec*/ 	.byte	0x04, 0x1e
        /*00ee*/ 	.short	(.L_2185 - .L_2184)
.L_2184:
        /*00f0*/ 	.word	0x00000000


	//----- nvinfo : EIATTR_CBANK_PARAM_SIZE
	.align		4
.L_2185:
        /*00f4*/ 	.byte	0x03, 0x19
        /*00f6*/ 	.short	0x003c


	//----- nvinfo : EIATTR_PARAM_CBANK
	.align		4
        /*00f8*/ 	.byte	0x04, 0x0a
        /*00fa*/ 	.short	(.L_2187 - .L_2186)
	.align		4
.L_2186:
        /*00fc*/ 	.word	index@(.nv.constant0._Z9sw_kernelILi32ELi224EEvPKhiPiS1_S2_iS2_i)
        /*0100*/ 	.short	0x0380
        /*0102*/ 	.short	0x003c


	//----- nvinfo : EIATTR_SW_WAR
	.align		4
.L_2187:
        /*0104*/ 	.byte	0x04, 0x36
        /*0106*/ 	.short	(.L_2189 - .L_2188)
.L_2188:
        /*0108*/ 	.word	0x00000008
.L_2189:


//--------------------- .nv.info._Z9sw_kernelILi32ELi192EEvPKhiPiS1_S2_iS2_i --------------------------
	.section	.nv.info._Z9sw_kernelILi32ELi192EEvPKhiPiS1_S2_iS2_i,"",@"SHT_CUDA_INFO"
	.sectionflags	@""
	.align	4


	//----- nvinfo : EIATTR_CUDA_API_VERSION
	.align		4
        /*0000*/ 	.byte	0x04, 0x37
        /*0002*/ 	.short	(.L_2191 - .L_2190)
.L_2190:
        /*0004*/ 	.word	0x00000082


	//----- nvinfo : EIATTR_KPARAM_INFO
	.align		4
.L_2191:
        /*0008*/ 	.byte	0x04, 0x17
        /*000a*/ 	.short	(.L_2193 - .L_2192)
.L_2192:
        /*000c*/ 	.word	0x00000000
        /*0010*/ 	.short	0x0007
        /*0012*/ 	.short	0x0038
        /*0014*/ 	.byte	0x00, 0xf0, 0x11, 0x00


	//----- nvinfo : EIATTR_KPARAM_INFO
	.align		4
.L_2193:
        /*0018*/ 	.byte	0x04, 0x17
        /*001a*/ 	.short	(.L_2195 - .L_2194)
.L_2194:
        /*001c*/ 	.word	0x00000000
        /*0020*/ 	.short	0x0006
        /*0022*/ 	.short	0x0030
        /*0024*/ 	.byte	0x00, 0xf5, 0x21, 0x00


	//----- nvinfo : EIATTR_KPARAM_INFO
	.align		4
.L_2195:
        /*0028*/ 	.byte	0x04, 0x17
        /*002a*/ 	.short	(.L_2197 - .L_2196)
.L_2196:
        /*002c*/ 	.word	0x00000000
        /*0030*/ 	.short	0x0005
        /*0032*/ 	.short	0x0028
        /*0034*/ 	.byte	0x00, 0xf0, 0x11, 0x00


	//----- nvinfo : EIATTR_KPARAM_INFO
	.align		4
.L_2197:
        /*0038*/ 	.byte	0x04, 0x17
        /*003a*/ 	.short	(.L_2199 - .L_2198)
.L_2198:
        /*003c*/ 	.word	0x00000000
        /*0040*/ 	.short	0x0004
        /*0042*/ 	.short	0x0020
        /*0044*/ 	.byte	0x00, 0xf5, 0x21, 0x00


	//----- nvinfo : EIATTR_KPARAM_INFO
	.align		4
.L_2199:
        /*0048*/ 	.byte	0x04, 0x17
        /*004a*/ 	.short	(.L_2201 - .L_2200)
.L_2200:
        /*004c*/ 	.word	0x00000000
        /*0050*/ 	.short	0x0003
        /*0052*/ 	.short	0x0018
        /*0054*/ 	.byte	0x00, 0xf5, 0x21, 0x00


	//----- nvinfo : EIATTR_KPARAM_INFO
	.align		4
.L_2201:
        /*0058*/ 	.byte	0x04, 0x17
        /*005a*/ 	.short	(.L_2203 - .L_2202)
.L_2202:
        /*005c*/ 	.word	0x00000000
        /*0060*/ 	.short	0x0002
        /*0062*/ 	.short	0x0010
        /*0064*/ 	.byte	0x00, 0xf5, 0x21, 0x00


	//----- nvinfo : EIATTR_KPARAM_INFO
	.align		4
.L_2203:
        /*0068*/ 	.byte	0x04, 0x17
        /*006a*/ 	.short	(.L_2205 - .L_2204)
.L_2204:
        /*006c*/ 	.word	0x00000000
        /*0070*/ 	.short	0x0001
        /*0072*/ 	.short	0x0008
        /*0074*/ 	.byte	0x00, 0xf0, 0x11, 0x00


	//----- nvinfo : EIATTR_KPARAM_INFO
	.align		4
.L_2205:
        /*0078*/ 	.byte	0x04, 0x17
        /*007a*/ 	.short	(.L_2207 - .L_2206)
.L_2206:
        /*007c*/ 	.word	0x00000000
        /*0080*/ 	.short	0x0000
        /*0082*/ 	.short	0x0000
        /*0084*/ 	.byte	0x00, 0xf5, 0x21, 0x00


	//----- nvinfo : EIATTR_SPARSE_MMA_MASK
	.align		4
.L_2207:
        /*0088*/ 	.byte	0x03, 0x50
        /*008a*/ 	.short	0x0000


	//----- nvinfo : EIATTR_MAXREG_COUNT
	.align		4
        /*008c*/ 	.byte	0x03, 0x1b
        /*008e*/ 	.short	0x00ff


	//----- nvinfo : EIATTR_NUM_BARRIERS
	.align		4
        /*0090*/ 	.byte	0x02, 0x4c
        /*0092*/ 	.byte	0x01
	.zero		1


	//----- nvinfo : EIATTR_MERCURY_ISA_VERSION
	.align		4
        /*0094*/ 	.byte	0x03, 0x5f
        /*0096*/ 	.short	0x0101


	//----- nvinfo : EIATTR_COOP_GROUP_MASK_REGIDS
	.align		4
        /*0098*/ 	.byte	0x04, 0x29
        /*009a*/ 	.short	(.L_2209 - .L_2208)


	//   ....[0]....
.L_2208:
        /*009c*/ 	.word	0xffffffff


	//   ....[1]....
        /*00a0*/ 	.word	0xffffffff


	//   ....[2]....
        /*00a4*/ 	.word	0xffffffff


	//   ....[3]....
        /*00a8*/ 	.word	0xffffffff


	//   ....[4]....
        /*00ac*/ 	.word	0xffffffff


	//   ....[5]....
        /*00b0*/ 	.word	0xffffffff


	//   ....[6]....
        /*00b4*/ 	.word	0xffffffff


	//----- nvinfo : EIATTR_COOP_GROUP_INSTR_OFFSETS
	.align		4
.L_2209:
        /*00b8*/ 	.byte	0x04, 0x28
        /*00ba*/ 	.short	(.L_2211 - .L_2210)


	//   ....[0]....
.L_2210:
        /*00bc*/ 	.word	0x00000630


	//   ....[1]....
        /*00c0*/ 	.word	0x00000d50


	//   ....[2]....
        /*00c4*/ 	.word	0x00000da0


	//   ....[3]....
        /*00c8*/ 	.word	0x00000e00


	//   ....[4]....
        /*00cc*/ 	.word	0x00000e60


	//   ....[5]....
        /*00d0*/ 	.word	0x00000ee0


	//   ....[6]....
        /*00d4*/ 	.word	0x00000f40


	//----- nvinfo : EIATTR_VRC_CTA_INIT_COUNT
	.align		4
.L_2211:
        /*00d8*/ 	.byte	0x02, 0x4a
	.zero		1
	.zero		1


	//----- nvinfo : EIATTR_EXIT_INSTR_OFFSETS
	.align		4
        /*00dc*/ 	.byte	0x04, 0x1c
        /*00de*/ 	.short	(.L_2213 - .L_2212)


	//   ....[0]....
.L_2212:
        /*00e0*/ 	.word	0x00000040


	//   ....[1]....
        /*00e4*/ 	.word	0x00000190


	//   ....[2]....
        /*00e8*/ 	.word	0x00000f90


	//----- nvinfo : EIATTR_CRS_STACK_SIZE
	.align		4
.L_2213:
        /*00ec*/ 	.byte	0x04, 0x1e
        /*00ee*/ 	.short	(.L_2215 - .L_2214)
.L_2214:
        /*00f0*/ 	.word	0x00000000


	//----- nvinfo : EIATTR_CBANK_PARAM_SIZE
	.align		4
.L_2215:
        /*00f4*/ 	.byte	0x03, 0x19
        /*00f6*/ 	.short	0x003c


	//----- nvinfo : EIATTR_PARAM_CBANK
	.align		4
        /*00f8*/ 	.byte	0x04, 0x0a
        /*00fa*/ 	.short	(.L_2217 - .L_2216)
	.align		4
.L_2216:
        /*00fc*/ 	.word	index@(.nv.constant0._Z9sw_kernelILi32ELi192EEvPKhiPiS1_S2_iS2_i)
        /*0100*/ 	.short	0x0380
        /*0102*/ 	.short	0x003c


	//----- nvinfo : EIATTR_SW_WAR
	.align		4
.L_2217:
        /*0104*/ 	.byte	0x04, 0x36
        /*0106*/ 	.short	(.L_2219 - .L_2218)
.L_2218:
        /*0108*/ 	.word	0x00000008
.L_2219:


//--------------------- .nv.info._Z9sw_kernelILi32ELi160EEvPKhiPiS1_S2_iS2_i --------------------------
	.section	.nv.info._Z9sw_kernelILi32ELi160EEvPKhiPiS1_S2_iS2_i,"",@"SHT_CUDA_INFO"
	.sectionflags	@""
	.align	4


	//----- nvinfo : EIATTR_CUDA_API_VERSION
	.align		4
        /*0000*/ 	.byte	0x04, 0x37
        /*0002*/ 	.short	(.L_2221 - .L_2220)
.L_2220:
        /*0004*/ 	.word	0x00000082


	//----- nvinfo : EIATTR_KPARAM_INFO
	.align		4
.L_2221:
        /*0008*/ 	.byte	0x04, 0x17
        /*000a*/ 	.short	(.L_2223 - .L_2222)
.L_2222:
        /*000c*/ 	.word	0x00000000
        /*0010*/ 	.short	0x0007
        /*0012*/ 	.short	0x0038
        /*0014*/ 	.byte	0x00, 0xf0, 0x11, 0x00


	//----- nvinfo : EIATTR_KPARAM_INFO
	.align		4
.L_2223:
        /*0018*/ 	.byte	0x04, 0x17
        /*001a*/ 	.short	(.L_2225 - .L_2224)
.L_2224:
        /*001c*/ 	.word	0x00000000
        /*0020*/ 	.short	0x0006
        /*0022*/ 	.short	0x0030
        /*0024*/ 	.byte	0x00, 0xf5, 0x21, 0x00


	//----- nvinfo : EIATTR_KPARAM_INFO
	.align		4
.L_2225:
        /*0028*/ 	.byte	0x04, 0x17
        /*002a*/ 	.short	(.L_2227 - .L_2226)
.L_2226:
        /*002c*/ 	.word	0x00000000
        /*0030*/ 	.short	0x0005
        /*0032*/ 	.short	0x0028
        /*0034*/ 	.byte	0x00, 0xf0, 0x11, 0x00


	//----- nvinfo : EIATTR_KPARAM_INFO
	.align		4
.L_2227:
        /*0038*/ 	.byte	0x04, 0x17
        /*003a*/ 	.short	(.L_2229 - .L_2228)
.L_2228:
        /*003c*/ 	.word	0x00000000
        /*0040*/ 	.short	0x0004
        /*0042*/ 	.short	0x0020
        /*0044*/ 	.byte	0x00, 0xf5, 0x21, 0x00


	//----- nvinfo : EIATTR_KPARAM_INFO
	.align		4
.L_2229:
        /*0048*/ 	.byte	0x04, 0x17
        /*004a*/ 	.short	(.L_2231 - .L_2230)
.L_2230:
        /*004c*/ 	.word	0x00000000
        /*0050*/ 	.short	0x0003
        /*0052*/ 	.short	0x0018
        /*0054*/ 	.byte	0x00, 0xf5, 0x21, 0x00


	//----- nvinfo : EIATTR_KPARAM_INFO
	.align		4
.L_2231:
        /*0058*/ 	.byte	0x04, 0x17
        /*005a*/ 	.short	(.L_2233 - .L_2232)
.L_2232:
        /*005c*/ 	.word	0x00000000
        /*0060*/ 	.short	0x0002
        /*0062*/ 	.short	0x0010
        /*0064*/ 	.byte	0x00, 0xf5, 0x21, 0x00


	//----- nvinfo : EIATTR_KPARAM_INFO
	.align		4
.L_2233:
        /*0068*/ 	.byte	0x04, 0x17
        /*006a*/ 	.short	(.L_2235 - .L_2234)
.L_2234:
        /*006c*/ 	.word	0x00000000
        /*0070*/ 	.short	0x0001
        /*0072*/ 	.short	0x0008
        /*0074*/ 	.byte	0x00, 0xf0, 0x11, 0x00


	//----- nvinfo : EIATTR_KPARAM_INFO
	.align		4
.L_2235:
        /*0078*/ 	.byte	0x04, 0x17
        /*007a*/ 	.short	(.L_2237 - .L_2236)
.L_2236:
        /*007c*/ 	.word	0x00000000
        /*0080*/ 	.short	0x0000
        /*0082*/ 	.short	0x0000
        /*0084*/ 	.byte	0x00, 0xf5, 0x21, 0x00


	//----- nvinfo : EIATTR_SPARSE_MMA_MASK
	.align		4
.L_2237:
        /*0088*/ 	.byte	0x03, 0x50
        /*008a*/ 	.short	0x0000


	//----- nvinfo : EIATTR_MAXREG_COUNT
	.align		4
        /*008c*/ 	.byte	0x03, 0x1b
        /*008e*/ 	.short	0x00ff


	//----- nvinfo : EIATTR_NUM_BARRIERS
	.align		4
        /*0090*/ 	.byte	0x02, 0x4c
        /*0092*/ 	.byte	0x01
	.zero		1


	//----- nvinfo : EIATTR_MERCURY_ISA_VERSION
	.align		4
        /*0094*/ 	.byte	0x03, 0x5f
        /*0096*/ 	.short	0x0101


	//----- nvinfo : EIATTR_COOP_GROUP_MASK_REGIDS
	.align		4
        /*0098*/ 	.byte	0x04, 0x29
        /*009a*/ 	.short	(.L_2239 - .L_2238)


	//   ....[0]....
.L_2238:
        /*009c*/ 	.word	0xffffffff


	//   ....[1]....
        /*00a0*/ 	.word	0xffffffff


	//   ....[2]....
        /*00a4*/ 	.word	0xffffffff


	//   ....[3]....
        /*00a8*/ 	.word	0xffffffff


	//   ....[4]....
        /*00ac*/ 	.word	0xffffffff


	//   ....[5]....
        /*00b0*/ 	.word	0xffffffff


	//   ....[6]....
        /*00b4*/ 	.word	0xffffffff


	//----- nvinfo : EIATTR_COOP_GROUP_INSTR_OFFSETS
	.align		4
.L_2239:
        /*00b8*/ 	.byte	0x04, 0x28
        /*00ba*/ 	.short	(.L_2241 - .L_2240)


	//   ....[0]....
.L_2240:
        /*00bc*/ 	.word	0x00000620


	//   ....[1]....
        /*00c0*/ 	.word	0x00000c30


	//   ....[2]....
        /*00c4*/ 	.word	0x00000c80


	//   ....[3]....
        /*00c8*/ 	.word	0x00000ce0


	//   ....[4]....
        /*00cc*/ 	.word	0x00000d40


	//   ....[5]....
        /*00d0*/ 	.word	0x00000dc0


	//   ....[6]....
        /*00d4*/ 	.word	0x00000e20


	//----- nvinfo : EIATTR_VRC_CTA_INIT_COUNT
	.align		4
.L_2241:
        /*00d8*/ 	.byte	0x02, 0x4a
	.zero		1
	.zero		1


	//----- nvinfo : EIATTR_EXIT_INSTR_OFFSETS
	.align		4
        /*00dc*/ 	.byte	0x04, 0x1c
        /*00de*/ 	.short	(.L_2243 - .L_2242)


	//   ....[0]....
.L_2242:
        /*00e0*/ 	.word	0x00000040


	//   ....[1]....
        /*00e4*/ 	.word	0x00000190


	//   ....[2]....
        /*00e8*/ 	.word	0x00000e70


	//----- nvinfo : EIATTR_CRS_STACK_SIZE
	.align		4
.L_2243:
        /*00ec*/ 	.byte	0x04, 0x1e
        /*00ee*/ 	.short	(.L_2245 - .L_2244)
.L_2244:
        /*00f0*/ 	.word	0x00000000


	//----- nvinfo : EIATTR_CBANK_PARAM_SIZE
	.align		4
.L_2245:
        /*00f4*/ 	.byte	0x03, 0x19
        /*00f6*/ 	.short	0x003c


	//----- nvinfo : EIATTR_PARAM_CBANK
	.align		4
        /*00f8*/ 	.byte	0x04, 0x0a
        /*00fa*/ 	.short	(.L_2247 - .L_2246)
	.align		4
.L_2246:
        /*00fc*/ 	.word	index@(.nv.constant0._Z9sw_kernelILi32ELi160EEvPKhiPiS1_S2_iS2_i)
        /*0100*/ 	.short	0x0380
        /*0102*/ 	.short	0x003c


	//----- nvinfo : EIATTR_SW_WAR
	.align		4
.L_2247:
        /*0104*/ 	.byte	0x04, 0x36
        /*0106*/ 	.short	(.L_2249 - .L_2248)
.L_2248:
        /*0108*/ 	.word	0x00000008
.L_2249:


//--------------------- .nv.info._Z9sw_kernelILi32ELi128EEvPKhiPiS1_S2_iS2_i --------------------------
	.section	.nv.info._Z9sw_kernelILi32ELi128EEvPKhiPiS1_S2_iS2_i,"",@"SHT_CUDA_INFO"
	.sectionflags	@""
	.align	4


	//----- nvinfo : EIATTR_CUDA_API_VERSION
	.align		4
        /*0000*/ 	.byte	0x04, 0x37
        /*0002*/ 	.short	(.L_2251 - .L_2250)
.L_2250:
        /*0004*/ 	.word	0x00000082


	//----- nvinfo : EIATTR_KPARAM_INFO
	.align		4
.L_2251:
        /*0008*/ 	.byte	0x04, 0x17
        /*000a*/ 	.short	(.L_2253 - .L_2252)
.L_2252:
        /*000c*/ 	.word	0x00000000
        /*0010*/ 	.short	0x0007
        /*0012*/ 	.short	0x0038
        /*0014*/ 	.byte	0x00, 0xf0, 0x11, 0x00


	//----- nvinfo : EIATTR_KPARAM_INFO
	.align		4
.L_2253:
        /*0018*/ 	.byte	0x04, 0x17
        /*001a*/ 	.short	(.L_2255 - .L_2254)
.L_2254:
        /*001c*/ 	.word	0x00000000
        /*0020*/ 	.short	0x0006
        /*0022*/ 	.short	0x0030
        /*0024*/ 	.byte	0x00, 0xf5, 0x21, 0x00


	//----- nvinfo : EIATTR_KPARAM_INFO
	.align		4
.L_2255:
        /*0028*/ 	.byte	0x04, 0x17
        /*002a*/ 	.short	(.L_2257 - .L_2256)
.L_2256:
        /*002c*/ 	.word	0x00000000
        /*0030*/ 	.short	0x0005
        /*0032*/ 	.short	0x0028
        /*0034*/ 	.byte	0x00, 0xf0, 0x11, 0x00


	//----- nvinfo : EIATTR_KPARAM_INFO
	.align		4
.L_2257:
        /*0038*/ 	.byte	0x04, 0x17
        /*003a*/ 	.short	(.L_2259 - .L_2258)
.L_2258:
        /*003c*/ 	.word	0x00000000
        /*0040*/ 	.short	0x0004
        /*0042*/ 	.short	0x0020
        /*0044*/ 	.byte	0x00, 0xf5, 0x21, 0x00


	//----- nvinfo : EIATTR_KPARAM_INFO
	.align		4
.L_2259:
        /*0048*/ 	.byte	0x04, 0x17
        /*004a*/ 	.short	(.L_2261 - .L_2260)
.L_2260:
        /*004c*/ 	.word	0x00000000
        /*0050*/ 	.short	0x0003
        /*0052*/ 	.short	0x0018
        /*0054*/ 	.byte	0x00, 0xf5, 0x21, 0x00


	//----- nvinfo : EIATTR_KPARAM_INFO
	.align		4
.L_2261:
        /*0058*/ 	.byte	0x04, 0x17
        /*005a*/ 	.short	(.L_2263 - .L_2262)
.L_2262:
        /*005c*/ 	.word	0x00000000
        /*0060*/ 	.short	0x0002
        /*0062*/ 	.short	0x0010
        /*0064*/ 	.byte	0x00, 0xf5, 0x21, 0x00


	//----- nvinfo : EIATTR_KPARAM_INFO
	.align		4
.L_2263:
        /*0068*/ 	.byte	0x04, 0x17
        /*006a*/ 	.short	(.L_2265 - .L_2264)
.L_2264:
        /*006c*/ 	.word	0x00000000
        /*0070*/ 	.short	0x0001
        /*0072*/ 	.short	0x0008
        /*0074*/ 	.byte	0x00, 0xf0, 0x11, 0x00


	//----- nvinfo : EIATTR_KPARAM_INFO
	.align		4
.L_2265:
        /*0078*/ 	.byte	0x04, 0x17
        /*007a*/ 	.short	(.L_2267 - .L_2266)
.L_2266:
        /*007c*/ 	.word	0x00000000
        /*0080*/ 	.short	0x0000
        /*0082*/ 	.short	0x0000
        /*0084*/ 	.byte	0x00, 0xf5, 0x21, 0x00


	//----- nvinfo : EIATTR_SPARSE_MMA_MASK
	.align		4
.L_2267:
        /*0088*/ 	.byte	0x03, 0x50
        /*008a*/ 	.short	0x0000


	//----- nvinfo : EIATTR_MAXREG_COUNT
	.align		4
        /*008c*/ 	.byte	0x03, 0x1b
        /*008e*/ 	.short	0x00ff


	//----- nvinfo : EIATTR_NUM_BARRIERS
	.align		4
        /*0090*/ 	.byte	0x02, 0x4c
        /*0092*/ 	.byte	0x01
	.zero		1


	//----- nvinfo : EIATTR_MERCURY_ISA_VERSION
	.align		4
        /*0094*/ 	.byte	0x03, 0x5f
        /*0096*/ 	.short	0x0101


	//----- nvinfo : EIATTR_COOP_GROUP_MASK_REGIDS
	.align		4
        /*0098*/ 	.byte	0x04, 0x29
        /*009a*/ 	.short	(.L_2269 - .L_2268)


	//   ....[0]....
.L_2268:
        /*009c*/ 	.word	0xffffffff


	//   ....[1]....
        /*00a0*/ 	.word	0xffffffff


	//   ....[2]....
        /*00a4*/ 	.word	0xffffffff


	//   ....[3]....
        /*00a8*/ 	.word	0xffffffff


	//   ....[4]....
        /*00ac*/ 	.word	0xffffffff


	//   ....[5]....
        /*00b0*/ 	.word	0xffffffff


	//   ....[6]....
        /*00b4*/ 	.word	0xffffffff


	//   ....[7]....
        /*00b8*/ 	.word	0xffffffff


	//   ....[8]....
        /*00bc*/ 	.word	0xffffffff


	//----- nvinfo : EIATTR_COOP_GROUP_INSTR_OFFSETS
	.align		4
.L_2269:
        /*00c0*/ 	.byte	0x04, 0x28
        /*00c2*/ 	.short	(.L_2271 - .L_2270)


	//   ....[0]....
.L_2270:
        /*00c4*/ 	.word	0x000006b0


	//   ....[1]....
        /*00c8*/ 	.word	0x00000b60


	//   ....[2]....
        /*00cc*/ 	.word	0x000010f0


	//   ....[3]....
        /*00d0*/ 	.word	0x000015c0


	//   ....[4]....
        /*00d4*/ 	.word	0x00001610


	//   ....[5]....
        /*00d8*/ 	.word	0x00001670


	//   ....[6]....
        /*00dc*/ 	.word	0x000016d0


	//   ....[7]....
        /*00e0*/ 	.word	0x00001750


	//   ....[8]....
        /*00e4*/ 	.word	0x000017b0


	//----- nvinfo : EIATTR_VRC_CTA_INIT_COUNT
	.align		4
.L_2271:
        /*00e8*/ 	.byte	0x02, 0x4a
	.zero		1
	.zero		1


	//----- nvinfo : EIATTR_EXIT_INSTR_OFFSETS
	.align		4
        /*00ec*/ 	.byte	0x04, 0x1c
        /*00ee*/ 	.short	(.L_2273 - .L_2272)


	//   ....[0]....
.L_2272:
        /*00f0*/ 	.word	0x00000040


	//   ....[1]....
        /*00f4*/ 	.word	0x00000190


	//   ....[2]....
        /*00f8*/ 	.word	0x00001800


	//----- nvinfo : EIATTR_CRS_STACK_SIZE
	.align		4
.L_2273:
        /*00fc*/ 	.byte	0x04, 0x1e
        /*00fe*/ 	.short	(.L_2275 - .L_2274)
.L_2274:
        /*0100*/ 	.word	0x00000000


	//----- nvinfo : EIATTR_CBANK_PARAM_SIZE
	.align		4
.L_2275:
        /*0104*/ 	.byte	0x03, 0x19
        /*0106*/ 	.short	0x003c


	//----- nvinfo : EIATTR_PARAM_CBANK
	.align		4
        /*0108*/ 	.byte	0x04, 0x0a
        /*010a*/ 	.short	(.L_2277 - .L_2276)
	.align		4
.L_2276:
        /*010c*/ 	.word	index@(.nv.constant0._Z9sw_kernelILi32ELi128EEvPKhiPiS1_S2_iS2_i)
        /*0110*/ 	.short	0x0380
        /*0112*/ 	.short	0x003c


	//----- nvinfo : EIATTR_SW_WAR
	.align		4
.L_2277:
        /*0114*/ 	.byte	0x04, 0x36
        /*0116*/ 	.short	(.L_2279 - .L_2278)
.L_2278:
        /*0118*/ 	.word	0x00000008
.L_2279:


//--------------------- .nv.info._Z9sw_kernelILi32ELi96EEvPKhiPiS1_S2_iS2_i --------------------------
	.section	.nv.info._Z9sw_kernelILi32ELi96EEvPKhiPiS1_S2_iS2_i,"",@"SHT_CUDA_INFO"
	.sectionflags	@""
	.align	4


	//----- nvinfo : EIATTR_CUDA_API_VERSION
	.align		4
        /*0000*/ 	.byte	0x04, 0x37
        /*0002*/ 	.short	(.L_2281 - .L_2280)
.L_2280:
        /*0004*/ 	.word	0x00000082


	//----- nvinfo : EIATTR_KPARAM_INFO
	.align		4
.L_2281:
        /*0008*/ 	.byte	0x04, 0x17
        /*000a*/ 	.short	(.L_2283 - .L_2282)
.L_2282:
        /*000c*/ 	.word	0x00000000
        /*0010*/ 	.short	0x0007
        /*0012*/ 	.short	0x0038
        /*0014*/ 	.byte	0x00, 0xf0, 0x11, 0x00


	//----- nvinfo : EIATTR_KPARAM_INFO
	.align		4
.L_2283:
        /*0018*/ 	.byte	0x04, 0x17
        /*001a*/ 	.short	(.L_2285 - .L_2284)
.L_2284:
        /*001c*/ 	.word	0x00000000
        /*0020*/ 	.short	0x0006
        /*0022*/ 	.short	0x0030
        /*0024*/ 	.byte	0x00, 0xf5, 0x21, 0x00


	//----- nvinfo : EIATTR_KPARAM_INFO
	.align		4
.L_2285:
        /*0028*/ 	.byte	0x04, 0x17
        /*002a*/ 	.short	(.L_2287 - .L_2286)
.L_2286:
        /*002c*/ 	.word	0x00000000
        /*0030*/ 	.short	0x0005
        /*0032*/ 	.short	0x0028
        /*0034*/ 	.byte	0x00, 0xf0, 0x11, 0x00


	//----- nvinfo : EIATTR_KPARAM_INFO
	.align		4
.L_2287:
        /*0038*/ 	.byte	0x04, 0x17
        /*003a*/ 	.short	(.L_2289 - .L_2288)
.L_2288:
        /*003c*/ 	.word	0x00000000
        /*0040*/ 	.short	0x0004
        /*0042*/ 	.short	0x0020
        /*0044*/ 	.byte	0x00, 0xf5, 0x21, 0x00


	//----- nvinfo : EIATTR_KPARAM_INFO
	.align		4
.L_2289:
        /*0048*/ 	.byte	0x04, 0x17
        /*004a*/ 	.short	(.L_2291 - .L_2290)
.L_2290:
        /*004c*/ 	.word	0x00000000
        /*0050*/ 	.short	0x0003
        /*0052*/ 	.short	0x0018
        /*0054*/ 	.byte	0x00, 0xf5, 0x21, 0x00


	//----- nvinfo : EIATTR_KPARAM_INFO
	.align		4
.L_2291:
        /*0058*/ 	.byte	0x04, 0x17
        /*005a*/ 	.short	(.L_2293 - .L_2292)
.L_2292:
        /*005c*/ 	.word	0x00000000
        /*0060*/ 	.short	0x0002
        /*0062*/ 	.short	0x0010
        /*0064*/ 	.byte	0x00, 0xf5, 0x21, 0x00


	//----- nvinfo : EIATTR_KPARAM_INFO
	.align		4
.L_2293:
        /*0068*/ 	.byte	0x04, 0x17
        /*006a*/ 	.short	(.L_2295 - .L_2294)
.L_2294:
        /*006c*/ 	.word	0x00000000
        /*0070*/ 	.short	0x0001
        /*0072*/ 	.short	0x0008
        /*0074*/ 	.byte	0x00, 0xf0, 0x11, 0x00


	//----- nvinfo : EIATTR_KPARAM_INFO
	.align		4
.L_2295:
        /*0078*/ 	.byte	0x04, 0x17
        /*007a*/ 	.short	(.L_2297 - .L_2296)
.L_2296:
        /*007c*/ 	.word	0x00000000
        /*0080*/ 	.short	0x0000
        /*0082*/ 	.short	0x0000
        /*0084*/ 	.byte	0x00, 0xf5, 0x21, 0x00


	//----- nvinfo : EIATTR_SPARSE_MMA_MASK
	.align		4
.L_2297:
        /*0088*/ 	.byte	0x03, 0x50
        /*008a*/ 	.short	0x0000


	//----- nvinfo : EIATTR_MAXREG_COUNT
	.align		4
        /*008c*/ 	.byte	0x03, 0x1b
        /*008e*/ 	.short	0x00ff


	//----- nvinfo : EIATTR_NUM_BARRIERS
	.align		4
        /*0090*/ 	.byte	0x02, 0x4c
        /*0092*/ 	.byte	0x01
	.zero		1


	//----- nvinfo : EIATTR_MERCURY_ISA_VERSION
	.align		4
        /*0094*/ 	.byte	0x03, 0x5f
        /*0096*/ 	.short	0x0101


	//----- nvinfo : EIATTR_COOP_GROUP_MASK_REGIDS
	.align		4
        /*0098*/ 	.byte	0x04, 0x29
        /*009a*/ 	.short	(.L_2299 - .L_2298)


	//   ....[0]....
.L_2298:
        /*009c*/ 	.word	0xffffffff


	//   ....[1]....
        /*00a0*/ 	.word	0xffffffff


	//   ....[2]....
        /*00a4*/ 	.word	0xffffffff


	//   ....[3]....
        /*00a8*/ 	.word	0xffffffff


	//   ....[4]....
        /*00ac*/ 	.word	0xffffffff


	//   ....[5]....
        /*00b0*/ 	.word	0xffffffff


	//   ....[6]....
        /*00b4*/ 	.word	0xffffffff


	//   ....[7]....
        /*00b8*/ 	.word	0xffffffff


	//   ....[8]....
        /*00bc*/ 	.word	0xffffffff


	//----- nvinfo : EIATTR_COOP_GROUP_INSTR_OFFSETS
	.align		4
.L_2299:
        /*00c0*/ 	.byte	0x04, 0x28
        /*00c2*/ 	.short	(.L_2301 - .L_2300)


	//   ....[0]....
.L_2300:
        /*00c4*/ 	.word	0x000006a0


	//   ....[1]....
        /*00c8*/ 	.word	0x00000a60


	//   ....[2]....
        /*00cc*/ 	.word	0x00000ee0


	//   ....[3]....
        /*00d0*/ 	.word	0x000012c0


	//   ....[4]....
        /*00d4*/ 	.word	0x00001310


	//   ....[5]....
        /*00d8*/ 	.word	0x00001370


	//   ....[6]....
        /*00dc*/ 	.word	0x000013d0


	//   ....[7]....
        /*00e0*/ 	.word	0x00001450


	//   ....[8]....
        /*00e4*/ 	.word	0x000014b0


	//----- nvinfo : EIATTR_VRC_CTA_INIT_COUNT
	.align		4
.L_2301:
        /*00e8*/ 	.byte	0x02, 0x4a
	.zero		1
	.zero		1


	//----- nvinfo : EIATTR_EXIT_INSTR_OFFSETS
	.align		4
        /*00ec*/ 	.byte	0x04, 0x1c
        /*00ee*/ 	.short	(.L_2303 - .L_2302)


	//   ....[0]....
.L_2302:
        /*00f0*/ 	.word	0x00000040


	//   ....[1]....
        /*00f4*/ 	.word	0x00000190


	//   ....[2]....
        /*00f8*/ 	.word	0x00001500


	//----- nvinfo : EIATTR_CRS_STACK_SIZE
	.align		4
.L_2303:
        /*00fc*/ 	.byte	0x04, 0x1e
        /*00fe*/ 	.short	(.L_2305 - .L_2304)
.L_2304:
        /*0100*/ 	.word	0x00000000


	//----- nvinfo : EIATTR_CBANK_PARAM_SIZE
	.align		4
.L_2305:
        /*0104*/ 	.byte	0x03, 0x19
        /*0106*/ 	.short	0x003c


	//----- nvinfo : EIATTR_PARAM_CBANK
	.align		4
        /*0108*/ 	.byte	0x04, 0x0a
        /*010a*/ 	.short	(.L_2307 - .L_2306)
	.align		4
.L_2306:
        /*010c*/ 	.word	index@(.nv.constant0._Z9sw_kernelILi32ELi96EEvPKhiPiS1_S2_iS2_i)
        /*0110*/ 	.short	0x0380
        /*0112*/ 	.short	0x003c


	//----- nvinfo : EIATTR_SW_WAR
	.align		4
.L_2307:
        /*0114*/ 	.byte	0x04, 0x36
        /*0116*/ 	.short	(.L_2309 - .L_2308)
.L_2308:
        /*0118*/ 	.word	0x00000008
.L_2309:


//--------------------- .nv.info._Z9sw_kernelILi32ELi64EEvPKhiPiS1_S2_iS2_i --------------------------
	.section	.nv.info._Z9sw_kernelILi32ELi64EEvPKhiPiS1_S2_iS2_i,"",@"SHT_CUDA_INFO"
	.sectionflags	@""
	.align	4


	//----- nvinfo : EIATTR_CUDA_API_VERSION
	.align		4
        /*0000*/ 	.byte	0x04, 0x37
        /*0002*/ 	.short	(.L_2311 - .L_2310)
.L_2310:
        /*0004*/ 	.word	0x00000082


	//----- nvinfo : EIATTR_KPARAM_INFO
	.align		4
.L_2311:
        /*0008*/ 	.byte	0x04, 0x17
        /*000a*/ 	.short	(.L_2313 - .L_2312)
.L_2312:
        /*000c*/ 	.word	0x00000000
        /*0010*/ 	.short	0x0007
        /*0012*/ 	.short	0x0038
        /*0014*/ 	.byte	0x00, 0xf0, 0x11, 0x00


	//----- nvinfo : EIATTR_KPARAM_INFO
	.align		4
.L_2313:
        /*0018*/ 	.byte	0x04, 0x17
        /*001a*/ 	.short	(.L_2315 - .L_2314)
.L_2314:
        /*001c*/ 	.word	0x00000000
        /*0020*/ 	.short	0x0006
        /*0022*/ 	.short	0x0030
        /*0024*/ 	.byte	0x00, 0xf5, 0x21, 0x00


	//----- nvinfo : EIATTR_KPARAM_INFO
	.align		4
.L_2315:
        /*0028*/ 	.byte	0x04, 0x17
        /*002a*/ 	.short	(.L_2317 - .L_2316)
.L_2316:
        /*002c*/ 	.word	0x00000000
        /*0030*/ 	.short	0x0005
        /*0032*/ 	.short	0x0028
        /*0034*/ 	.byte	0x00, 0xf0, 0x11, 0x00


	//----- nvinfo : EIATTR_KPARAM_INFO
	.align		4
.L_2317:
        /*0038*/ 	.byte	0x04, 0x17
        /*003a*/ 	.short	(.L_2319 - .L_2318)
.L_2318:
        /*003c*/ 	.word	0x00000000
        /*0040*/ 	.short	0x0004
        /*0042*/ 	.short	0x0020
        /*0044*/ 	.byte	0x00, 0xf5, 0x21, 0x00


	//----- nvinfo : EIATTR_KPARAM_INFO
	.align		4
.L_2319:
        /*0048*/ 	.byte	0x04, 0x17
        /*004a*/ 	.short	(.L_2321 - .L_2320)
.L_2320:
        /*004c*/ 	.word	0x00000000
        /*0050*/ 	.short	0x0003
        /*0052*/ 	.short	0x0018
        /*0054*/ 	.byte	0x00, 0xf5, 0x21, 0x00


	//----- nvinfo : EIATTR_KPARAM_INFO
	.align		4
.L_2321:
        /*0058*/ 	.byte	0x04, 0x17
        /*005a*/ 	.short	(.L_2323 - .L_2322)
.L_2322:
        /*005c*/ 	.word	0x00000000
        /*0060*/ 	.short	0x0002
        /*0062*/ 	.short	0x0010
        /*0064*/ 	.byte	0x00, 0xf5, 0x21, 0x00


	//----- nvinfo : EIATTR_KPARAM_INFO
	.align		4
.L_2323:
        /*0068*/ 	.byte	0x04, 0x17
        /*006a*/ 	.short	(.L_2325 - .L_2324)
.L_2324:
        /*006c*/ 	.word	0x00000000
        /*0070*/ 	.short	0x0001
        /*0072*/ 	.short	0x0008
        /*0074*/ 	.byte	0x00, 0xf0, 0x11, 0x00


	//----- nvinfo : EIATTR_KPARAM_INFO
	.align		4
.L_2325:
        /*0078*/ 	.byte	0x04, 0x17
        /*007a*/ 	.short	(.L_2327 - .L_2326)
.L_2326:
        /*007c*/ 	.word	0x00000000
        /*0080*/ 	.short	0x0000
        /*0082*/ 	.short	0x0000
        /*0084*/ 	.byte	0x00, 0xf5, 0x21, 0x00


	//----- nvinfo : EIATTR_SPARSE_MMA_MASK
	.align		4
.L_2327:
        /*0088*/ 	.byte	0x03, 0x50
        /*008a*/ 	.short	0x0000


	//----- nvinfo : EIATTR_MAXREG_COUNT
	.align		4
        /*008c*/ 	.byte	0x03, 0x1b
        /*008e*/ 	.short	0x00ff


	//----- nvinfo : EIATTR_NUM_BARRIERS
	.align		4
        /*0090*/ 	.byte	0x02, 0x4c
        /*0092*/ 	.byte	0x01
	.zero		1


	//----- nvinfo : EIATTR_MERCURY_ISA_VERSION
	.align		4
        /*0094*/ 	.byte	0x03, 0x5f
        /*0096*/ 	.short	0x0101


	//----- nvinfo : EIATTR_COOP_GROUP_MASK_REGIDS
	.align		4
        /*0098*/ 	.byte	0x04, 0x29
        /*009a*/ 	.short	(.L_2329 - .L_2328)


	//   ....[0]....
.L_2328:
        /*009c*/ 	.word	0xffffffff


	//   ....[1]....
        /*00a0*/ 	.word	0xffffffff


	//   ....[2]....
        /*00a4*/ 	.word	0xffffffff


	//   ....[3]....
        /*00a8*/ 	.word	0xffffffff


	//   ....[4]....
        /*00ac*/ 	.word	0xffffffff


	//   ....[5]....
        /*00b0*/ 	.word	0xffffffff


	//   ....[6]....
        /*00b4*/ 	.word	0xffffffff


	//   ....[7]....
        /*00b8*/ 	.word	0xffffffff


	//   ....[8]....
        /*00bc*/ 	.word	0xffffffff


	//   ....[9]....
        /*00c0*/ 	.word	0xffffffff


	//   ....[10]....
        /*00c4*/ 	.word	0xffffffff


	//----- nvinfo : EIATTR_COOP_GROUP_INSTR_OFFSETS
	.align		4
.L_2329:
        /*00c8*/ 	.byte	0x04, 0x28
        /*00ca*/ 	.short	(.L_2331 - .L_2330)


	//   ....[0]....
.L_2330:
        /*00cc*/ 	.word	0x000006c0


	//   ....[1]....
        /*00d0*/ 	.word	0x00000950


	//   ....[2]....
        /*00d4*/ 	.word	0x00000bd0


	//   ....[3]....
        /*00d8*/ 	.word	0x00000e50


	//   ....[4]....
        /*00dc*/ 	.word	0x000011e0


	//   ....[5]....
        /*00e0*/ 	.word	0x00001500


	//   ....[6]....
        /*00e4*/ 	.word	0x00001550


	//   ....[7]....
        /*00e8*/ 	.word	0x000015b0


	//   ....[8]....
        /*00ec*/ 	.word	0x00001610


	//   ....[9]....
        /*00f0*/ 	.word	0x00001690


	//   ....[10]....
        /*00f4*/ 	.word	0x000016f0


	//----- nvinfo : EIATTR_VRC_CTA_INIT_COUNT
	.align		4
.L_2331:
        /*00f8*/ 	.byte	0x02, 0x4a
	.zero		1
	.zero		1


	//----- nvinfo : EIATTR_EXIT_INSTR_OFFSETS
	.align		4
        /*00fc*/ 	.byte	0x04, 0x1c
        /*00fe*/ 	.short	(.L_2333 - .L_2332)


	//   ....[0]....
.L_2332:
        /*0100*/ 	.word	0x00000040


	//   ....[1]....
        /*0104*/ 	.word	0x00000190


	//   ....[2]....
        /*0108*/ 	.word	0x00001740


	//----- nvinfo : EIATTR_CRS_STACK_SIZE
	.align		4
.L_2333:
        /*010c*/ 	.byte	0x04, 0x1e
        /*010e*/ 	.short	(.L_2335 - .L_2334)
.L_2334:
        /*0110*/ 	.word	0x00000000


	//----- nvinfo : EIATTR_CBANK_PARAM_SIZE
	.align		4
.L_2335:
        /*0114*/ 	.byte	0x03, 0x19
        /*0116*/ 	.short	0x003c


	//----- nvinfo : EIATTR_PARAM_CBANK
	.align		4
        /*0118*/ 	.byte	0x04, 0x0a
        /*011a*/ 	.short	(.L_2337 - .L_2336)
	.align		4
.L_2336:
        /*011c*/ 	.word	index@(.nv.constant0._Z9sw_kernelILi32ELi64EEvPKhiPiS1_S2_iS2_i)
        /*0120*/ 	.short	0x0380
        /*0122*/ 	.short	0x003c


	//----- nvinfo : EIATTR_SW_WAR
	.align		4
.L_2337:
        /*0124*/ 	.byte	0x04, 0x36
        /*0126*/ 	.short	(.L_2339 - .L_2338)
.L_2338:
        /*0128*/ 	.word	0x00000008
.L_2339:


//--------------------- .nv.info._Z9sw_kernelILi32ELi32EEvPKhiPiS1_S2_iS2_i --------------------------
	.section	.nv.info._Z9sw_kernelILi32ELi32EEvPKhiPiS1_S2_iS2_i,"",@"SHT_CUDA_INFO"
	.sectionflags	@""
	.align	4


	//----- nvinfo : EIATTR_CUDA_API_VERSION
	.align		4
        /*0000*/ 	.byte	0x04, 0x37
        /*0002*/ 	.short	(.L_2341 - .L_2340)
.L_2340:
        /*0004*/ 	.word	0x00000082


	//----- nvinfo : EIATTR_KPARAM_INFO
	.align		4
.L_2341:
        /*0008*/ 	.byte	0x04, 0x17
        /*000a*/ 	.short	(.L_2343 - .L_2342)
.L_2342:
        /*000c*/ 	.word	0x00000000
        /*0010*/ 	.short	0x0007
        /*0012*/ 	.short	0x0038
        /*0014*/ 	.byte	0x00, 0xf0, 0x11, 0x00


	//----- nvinfo : EIATTR_KPARAM_INFO
	.align		4
.L_2343:
        /*0018*/ 	.byte	0x04, 0x17
        /*001a*/ 	.short	(.L_2345 - .L_2344)
.L_2344:
        /*001c*/ 	.word	0x00000000
        /*0020*/ 	.short	0x0006
        /*0022*/ 	.short	0x0030
        /*0024*/ 	.byte	0x00, 0xf5, 0x21, 0x00


	//----- nvinfo : EIATTR_KPARAM_INFO
	.align		4
.L_2345:
        /*0028*/ 	.byte	0x04, 0x17
        /*002a*/ 	.short	(.L_2347 - .L_2346)
.L_2346:
        /*002c*/ 	.word	0x00000000
        /*0030*/ 	.short	0x0005
        /*0032*/ 	.short	0x0028
        /*0034*/ 	.byte	0x00, 0xf0, 0x11, 0x00


	//----- nvinfo : EIATTR_KPARAM_INFO
	.align		4
.L_2347:
        /*0038*/ 	.byte	0x04, 0x17
        /*003a*/ 	.short	(.L_2349 - .L_2348)
.L_2348:
        /*003c*/ 	.word	0x00000000
        /*0040*/ 	.short	0x0004
        /*0042*/ 	.short	0x0020
        /*0044*/ 	.byte	0x00, 0xf5, 0x21, 0x00


	//----- nvinfo : EIATTR_KPARAM_INFO
	.align		4
.L_2349:
        /*0048*/ 	.byte	0x04, 0x17
        /*004a*/ 	.short	(.L_2351 - .L_2350)
.L_2350:
        /*004c*/ 	.word	0x00000000
        /*0050*/ 	.short	0x0003
        /*0052*/ 	.short	0x0018
        /*0054*/ 	.byte	0x00, 0xf5, 0x21, 0x00


	//----- nvinfo : EIATTR_KPARAM_INFO
	.align		4
.L_2351:
        /*0058*/ 	.byte	0x04, 0x17
        /*005a*/ 	.short	(.L_2353 - .L_2352)
.L_2352:
        /*005c*/ 	.word	0x00000000
        /*0060*/ 	.short	0x0002
        /*0062*/ 	.short	0x0010
        /*0064*/ 	.byte	0x00, 0xf5, 0x21, 0x00


	//----- nvinfo : EIATTR_KPARAM_INFO
	.align		4
.L_2353:
        /*0068*/ 	.byte	0x04, 0x17
        /*006a*/ 	.short	(.L_2355 - .L_2354)
.L_2354:
        /*006c*/ 	.word	0x00000000
        /*0070*/ 	.short	0x0001
        /*0072*/ 	.short	0x0008
        /*0074*/ 	.byte	0x00, 0xf0, 0x11, 0x00


	//----- nvinfo : EIATTR_KPARAM_INFO
	.align		4
.L_2355:
        /*0078*/ 	.byte	0x04, 0x17
        /*007a*/ 	.short	(.L_2357 - .L_2356)
.L_2356:
        /*007c*/ 	.word	0x00000000
        /*0080*/ 	.short	0x0000
        /*0082*/ 	.short	0x0000
        /*0084*/ 	.byte	0x00, 0xf5, 0x21, 0x00


	//----- nvinfo : EIATTR_SPARSE_MMA_MASK
	.align		4
.L_2357:
        /*0088*/ 	.byte	0x03, 0x50
        /*008a*/ 	.short	0x0000


	//----- nvinfo : EIATTR_MAXREG_COUNT
	.align		4
        /*008c*/ 	.byte	0x03, 0x1b
        /*008e*/ 	.short	0x00ff


	//----- nvinfo : EIATTR_NUM_BARRIERS
	.align		4
        /*0090*/ 	.byte	0x02, 0x4c
        /*0092*/ 	.byte	0x01
	.zero		1


	//----- nvinfo : EIATTR_MERCURY_ISA_VERSION
	.align		4
        /*0094*/ 	.byte	0x03, 0x5f
        /*0096*/ 	.short	0x0101


	//----- nvinfo : EIATTR_COOP_GROUP_MASK_REGIDS
	.align		4
        /*0098*/ 	.byte	0x04, 0x29
        /*009a*/ 	.short	(.L_2359 - .L_2358)


	//   ....[0]....
.L_2358:
        /*009c*/ 	.word	0xffffffff


	//   ....[1]....
        /*00a0*/ 	.word	0xffffffff


	//   ....[2]....
        /*00a4*/ 	.word	0xffffffff


	//   ....[3]....
        /*00a8*/ 	.word	0xffffffff


	//   ....[4]....
        /*00ac*/ 	.word	0xffffffff


	//   ....[5]....
        /*00b0*/ 	.word	0xffffffff


	//   ....[6]....
        /*00b4*/ 	.word	0xffffffff


	//   ....[7]....
        /*00b8*/ 	.word	0xffffffff


	//   ....[8]....
        /*00bc*/ 	.word	0xffffffff


	//   ....[9]....
        /*00c0*/ 	.word	0xffffffff


	//   ....[10]....
        /*00c4*/ 	.word	0xffffffff


	//----- nvinfo : EIATTR_COOP_GROUP_INSTR_OFFSETS
	.align		4
.L_2359:
        /*00c8*/ 	.byte	0x04, 0x28
        /*00ca*/ 	.short	(.L_2361 - .L_2360)


	//   ....[0]....
.L_2360:
        /*00cc*/ 	.word	0x000005d0


	//   ....[1]....
        /*00d0*/ 	.word	0x00000770


	//   ....[2]....
        /*00d4*/ 	.word	0x000008f0


	//   ....[3]....
        /*00d8*/ 	.word	0x00000a70


	//   ....[4]....
        /*00dc*/ 	.word	0x00000cf0


	//   ....[5]....
        /*00e0*/ 	.word	0x00000f30


	//   ....[6]....
        /*00e4*/ 	.word	0x00000f80


	//   ....[7]....
        /*00e8*/ 	.word	0x00000fe0


	//   ....[8]....
        /*00ec*/ 	.word	0x00001040


	//   ....[9]....
        /*00f0*/ 	.word	0x000010c0


	//   ....[10]....
        /*00f4*/ 	.word	0x00001120


	//----- nvinfo : EIATTR_VRC_CTA_INIT_COUNT
	.align		4
.L_2361:
        /*00f8*/ 	.byte	0x02, 0x4a
	.zero		1
	.zero		1


	//----- nvinfo : EIATTR_EXIT_INSTR_OFFSETS
	.align		4
        /*00fc*/ 	.byte	0x04, 0x1c
        /*00fe*/ 	.short	(.L_2363 - .L_2362)


	//   ....[0]....
.L_2362:
        /*0100*/ 	.word	0x00000040


	//   ....[1]....
        /*0104*/ 	.word	0x00000180


	//   ....[2]....
        /*0108*/ 	.word	0x00001170


	//----- nvinfo : EIATTR_CRS_STACK_SIZE
	.align		4
.L_2363:
        /*010c*/ 	.byte	0x04, 0x1e
        /*010e*/ 	.short	(.L_2365 - .L_2364)
.L_2364:
        /*0110*/ 	.word	0x00000000


	//----- nvinfo : EIATTR_CBANK_PARAM_SIZE
	.align		4
.L_2365:
        /*0114*/ 	.byte	0x03, 0x19
        /*0116*/ 	.short	0x003c


	//----- nvinfo : EIATTR_PARAM_CBANK
	.align		4
        /*0118*/ 	.byte	0x04, 0x0a
        /*011a*/ 	.short	(.L_2367 - .L_2366)
	.align		4
.L_2366:
        /*011c*/ 	.word	index@(.nv.constant0._Z9sw_kernelILi32ELi32EEvPKhiPiS1_S2_iS2_i)
        /*0120*/ 	.short	0x0380
        /*0122*/ 	.short	0x003c


	//----- nvinfo : EIATTR_SW_WAR
	.align		4
.L_2367:
        /*0124*/ 	.byte	0x04, 0x36
        /*0126*/ 	.short	(.L_2369 - .L_2368)
.L_2368:
        /*0128*/ 	.word	0x00000008
.L_2369:


//--------------------- .nv.callgraph             --------------------------
	.section	.nv.callgraph,"",@"SHT_CUDA_CALLGRAPH"
	.align	4
	.sectionentsize	8
	.align		4
        /*0000*/ 	.word	0x00000000
	.align		4
        /*0004*/ 	.word	0xffffffff
	.align		4
        /*0008*/ 	.word	0x00000000
	.align		4
        /*000c*/ 	.word	0xfffffffe
	.align		4
        /*0010*/ 	.word	0x00000000
	.align		4
        /*0014*/ 	.word	0xfffffffd
	.align		4
        /*0018*/ 	.word	0x00000000
	.align		4
        /*001c*/ 	.word	0xfffffffc


//--------------------- .nv.constant4             --------------------------
	.section	.nv.constant4,"a",@progbits
	.align	8
	.align		8
.nv.constant4:
        /*0000*/ 	.dword	blosum62_matrix_cuda_global


//--------------------- .nv.constant3             --------------------------
	.section	.nv.constant3,"a",@progbits
.nv.constant3:
	.type		char_to_uint,@object
	.size		char_to_uint,(.L_1 - char_to_uint)
char_to_uint:
        /*0000*/ 	.byte	0xff, 0xff, 0xff, 0xff, 0xff, 0xff, 0xff, 0xff, 0xff, 0xff, 0xff, 0xff, 0xff, 0xff, 0xff, 0xff
        /* <DEDUP_REMOVED lines=15> */
.L_1:


//--------------------- .text._Z16sw_kernel_affineILi32ELi1024EEvPKhiPiS1_S2_iS2_ii --------------------------
	.section	.text._Z16sw_kernel_affineILi32ELi1024EEvPKhiPiS1_S2_iS2_ii,"ax",@progbits
	.align	128
        .global         _Z16sw_kernel_affineILi32ELi1024EEvPKhiPiS1_S2_iS2_ii
        .type           _Z16sw_kernel_affineILi32ELi1024EEvPKhiPiS1_S2_iS2_ii,@function
        .size           _Z16sw_kernel_affineILi32ELi1024EEvPKhiPiS1_S2_iS2_ii,(.L_x_1910 - _Z16sw_kernel_affineILi32ELi1024EEvPKhiPiS1_S2_iS2_ii)
        .other          _Z16sw_kernel_affineILi32ELi1024EEvPKhiPiS1_S2_iS2_ii,@"STO_CUDA_ENTRY STV_DEFAULT"
_Z16sw_kernel_affineILi32ELi1024EEvPKhiPiS1_S2_iS2_ii:
.text._Z16sw_kernel_affineILi32ELi1024EEvPKhiPiS1_S2_iS2_ii:
[----:B------:R-:W-:Y:S01]  /*0000*/  LDC R1, c[0x0][0x37c] ;  /* 0x0000df00ff017b82 */ /* 0x000fe20000000800 */
[----:B------:R-:W0:Y:S01]  /*0010*/  S2R R9, SR_CTAID.X ;  /* 0x0000000000097919 */ /* 0x000e220000002500 */
[----:B------:R-:W0:Y:S02]  /*0020*/  LDCU UR4, c[0x0][0x3a8] ;  /* 0x00007500ff0477ac */ /* 0x000e240008000800 */
[----:B0-----:R-:W-:-:S13]  /*0030*/  ISETP.GE.AND P0, PT, R9, UR4, PT ;  /* 0x0000000409007c0c */ /* 0x001fda000bf06270 */
[----:B------:R-:W-:Y:S05]  /*0040*/  @P0 EXIT ;  /* 0x000000000000094d */ /* 0x000fea0003800000 */
[----:B------:R-:W0:Y:S01]  /*0050*/  LDC.64 R2, c[0x0][0x390] ;  /* 0x0000e400ff027b82 */ /* 0x000e220000000a00 */
[----:B------:R-:W1:Y:S01]  /*0060*/  LDCU.64 UR10, c[0x0][0x358] ;  /* 0x00006b00ff0a77ac */ /* 0x000e620008000a00 */
[----:B------:R-:W2:Y:S06]  /*0070*/  LDCU UR4, c[0x0][0x388] ;  /* 0x00007100ff0477ac */ /* 0x000eac0008000800 */
[----:B------:R-:W3:Y:S01]  /*0080*/  LDC.64 R4, c[0x0][0x3a0] ;  /* 0x0000e800ff047b82 */ /* 0x000ee20000000a00 */
[----:B0-----:R-:W-:-:S06]  /*0090*/  IMAD.WIDE.U32 R2, R9, 0x4, R2 ;  /* 0x0000000409027825 */ /* 0x001fcc00078e0002 */
[----:B-1----:R-:W3:Y:S02]  /*00a0*/  LDG.E R3, desc[UR10][R2.64] ;  /* 0x0000000a02037981 */ /* 0x002ee4000c1e1900 */
[----:B---3--:R-:W-:-:S05]  /*00b0*/  IMAD.WIDE R4, R3, 0x4, R4 ;  /* 0x0000000403047825 */ /* 0x008fca00078e0204 */
[----:B------:R-:W3:Y:S04]  /*00c0*/  LDG.E R43, desc[UR10][R4.64+-0x4] ;  /* 0xfffffc0a042b7981 */ /* 0x000ee8000c1e1900 */
[----:B------:R-:W4:Y:S01]  /*00d0*/  LDG.E R0, desc[UR10][R4.64] ;  /* 0x0000000a04007981 */ /* 0x000f22000c1e1900 */
[----:B--2---:R-:W-:Y:S01]  /*00e0*/  IMAD.U32 R12, RZ, RZ, UR4 ;  /* 0x00000004ff0c7e24 */ /* 0x004fe2000f8e00ff */
[----:B---3--:R-:W-:-:S05]  /*00f0*/  LOP3.LUT R7, RZ, R43, RZ, 0x33, !PT ;  /* 0x0000002bff077212 */ /* 0x008fca00078e33ff */
[----:B----4-:R-:W-:-:S05]  /*0100*/  IMAD.IADD R7, R0, 0x1, R7 ;  /* 0x0000000100077824 */ /* 0x010fca00078e0207 */
[----:B------:R-:W-:-:S04]  /*0110*/  ISETP.NE.AND P0, PT, R7, RZ, PT ;  /* 0x000000ff0700720c */ /* 0x000fc80003f05270 */
[----:B------:R-:W-:-:S04]  /*0120*/  ISETP.NE.AND P0, PT, R12, RZ, P0 ;  /* 0x000000ff0c00720c */ /* 0x000fc80000705270 */
[----:B------:R-:W-:-:S04]  /*0130*/  ISETP.LT.AND P0, PT, R12, 0x401, P0 ;  /* 0x000004010c00780c */ /* 0x000fc80000701270 */
[----:B------:R-:W-:-:S13]  /*0140*/  ISETP.LE.AND P0, PT, R43, R0, P0 ;  /* 0x000000002b00720c */ /* 0x000fda0000703270 */
[----:B------:R-:W0:Y:S01]  /*0150*/  @!P0 LDC.64 R2, c[0x0][0x3b0] ;  /* 0x0000ec00ff028b82 */ /* 0x000e220000000a00 */
[----:B------:R-:W-:Y:S02]  /*0160*/  @!P0 IMAD.MOV.U32 R11, RZ, RZ, -0x1 ;  /* 0xffffffffff0b8424 */ /* 0x000fe400078e00ff */
[----:B0-----:R-:W-:-:S05]  /*0170*/  @!P0 IMAD.WIDE.U32 R2, R9, 0x4, R2 ;  /* 0x0000000409028825 */ /* 0x001fca00078e0002 */
[----:B------:R0:W-:Y:S01]  /*0180*/  @!P0 STG.E desc[UR10][R2.64], R11 ;  /* 0x0000000b02008986 */ /* 0x0001e2000c10190a */
[----:B------:R-:W-:Y:S05]  /*0190*/  @!P0 EXIT ;  /* 0x000000000000894d */ /* 0x000fea0003800000 */
[----:B------:R-:W1:Y:S01]  /*01a0*/  S2R R47, SR_TID.X ;  /* 0x00000000002f7919 */ /* 0x000e620000002100 */
[----:B------:R-:W-:Y:S01]  /*01b0*/  BSSY.RECONVERGENT B0, `(.L_x_0) ;  /* 0x000001b000007945 */ /* 0x000fe20003800200 */
[----:B------:R-:W-:Y:S02]  /*01c0*/  ISETP.GE.AND P0, PT, R7, 0x1, PT ;  /* 0x000000010700780c */ /* 0x000fe40003f06270 */
[C---:B-1----:R-:W-:Y:S01]  /*01d0*/  ISETP.GT.U32.AND P3, PT, R47.reuse, 0x18f, PT ;  /* 0x0000018f2f00780c */ /* 0x042fe20003f64070 */
[----:B------:R-:W-:Y:S01]  /*01e0*/  IMAD.MOV.U32 R8, RZ, RZ, R47 ;  /* 0x000000ffff087224 */ /* 0x000fe200078e002f */
[----:B0-----:R-:W-:-:S04]  /*01f0*/  VIMNMX.U32 R2, PT, PT, R47, 0x3e0, !PT ;  /* 0x000003e02f027848 */ /* 0x001fc80007fe0000 */
[----:B------:R-:W-:-:S04]  /*0200*/  IADD3 R6, PT, PT, R2, 0x1f, -R47 ;  /* 0x0000001f02067810 */ /* 0x000fc80007ffe82f */
[C---:B------:R-:W-:Y:S02]  /*0210*/  LOP3.LUT R2, R6.reuse, 0x60, RZ, 0xc0, !PT ;  /* 0x0000006006027812 */ /* 0x040fe400078ec0ff */
[----:B------:R-:W-:Y:S02]  /*0220*/  ISETP.GE.U32.AND P1, PT, R6, 0x60, PT ;  /* 0x000000600600780c */ /* 0x000fe40003f26070 */
[----:B------:R-:W-:Y:S01]  /*0230*/  ISETP.NE.AND P2, PT, R2, 0x60, PT ;  /* 0x000000600200780c */ /* 0x000fe20003f45270 */
[----:B------:R-:W-:-:S12]  /*0240*/  @P3 BRA `(.L_x_1) ;  /* 0x0000000000443947 */ /* 0x000fd80003800000 */
[----:B------:R-:W0:Y:S01]  /*0250*/  S2R R3, SR_CgaCtaId ;  /* 0x0000000000037919 */ /* 0x000e220000008800 */
[----:B------:R-:W1:Y:S01]  /*0260*/  LDCU.64 UR4, c[0x4][URZ] ;  /* 0x01000000ff0477ac */ /* 0x000e620008000a00 */
[----:B------:R-:W-:Y:S01]  /*0270*/  MOV R2, 0x400 ;  /* 0x0000040000027802 */ /* 0x000fe20000000f00 */
[----:B------:R-:W-:Y:S01]  /*0280*/  IMAD.MOV.U32 R5, RZ, RZ, R47 ;  /* 0x000000ffff057224 */ /* 0x000fe200078e002f */
[----:B-1----:R-:W-:-:S05]  /*0290*/  IADD3 R9, P3, PT, R47, UR4, RZ ;  /* 0x000000042f097c10 */ /* 0x002fca000ff7e0ff */
[----:B------:R-:W-:Y:S01]  /*02a0*/  IMAD.X R10, RZ, RZ, UR5, P3 ;  /* 0x00000005ff0a7e24 */ /* 0x000fe200098e06ff */
[----:B0-----:R-:W-:-:S07]  /*02b0*/  LEA R4, R3, R2, 0x18 ;  /* 0x0000000203047211 */ /* 0x001fce00078ec0ff */
.L_x_2:
[----:B0-----:R-:W-:Y:S02]  /*02c0*/  IMAD.MOV.U32 R2, RZ, RZ, R9 ;  /* 0x000000ffff027224 */ /* 0x001fe400078e0009 */
[----:B------:R-:W-:-:S05]  /*02d0*/  IMAD.MOV.U32 R3, RZ, RZ, R10 ;  /* 0x000000ffff037224 */ /* 0x000fca00078e000a */
[----:B------:R-:W2:Y:S01]  /*02e0*/  LDG.E.U8 R2, desc[UR10][R2.64] ;  /* 0x0000000a02027981 */ /* 0x000ea2000c1e1100 */
[----:B------:R-:W-:Y:S01]  /*02f0*/  IMAD.IADD R7, R4, 0x1, R5 ;  /* 0x0000000104077824 */ /* 0x000fe200078e0205 */
[C---:B------:R-:W-:Y:S01]  /*0300*/  ISETP.GE.U32.AND P3, PT, R5.reuse, 0x170, PT ;  /* 0x000001700500780c */ /* 0x040fe20003f66070 */
[----:B------:R-:W-:Y:S01]  /*0310*/  VIADD R5, R5, 0x20 ;  /* 0x0000002005057836 */ /* 0x000fe20000000000 */
[----:B------:R-:W-:-:S05]  /*0320*/  IADD3 R9, P4, PT, R9, 0x20, RZ ;  /* 0x0000002009097810 */ /* 0x000fca0007f9e0ff */
[----:B------:R-:W-:Y:S01]  /*0330*/  IMAD.X R10, RZ, RZ, R10, P4 ;  /* 0x000000ffff0a7224 */ /* 0x000fe200020e060a */
[----:B--2---:R0:W-:Y:S05]  /*0340*/  STS.U8 [R7], R2 ;  /* 0x0000000207007388 */ /* 0x0041ea0000000000 */
[----:B------:R-:W-:Y:S05]  /*0350*/  @!P3 BRA `(.L_x_2) ;  /* 0xfffffffc00d8b947 */ /* 0x000fea000383ffff */
.L_x_1:
[----:B------:R-:W-:Y:S05]  /*0360*/  BSYNC.RECONVERGENT B0 ;  /* 0x0000000000007941 */ /* 0x000fea0003800200 */
.L_x_0:
[----:B------:R-:W-:Y:S04]  /*0370*/  BSSY.RECONVERGENT B0, `(.L_x_3) ;  /* 0x000001b000007945 */ /* 0x000fe80003800200 */
[----:B------:R-:W-:Y:S05]  /*0380*/  @!P2 BRA `(.L_x_4) ;  /* 0x000000000064a947 */ /* 0x000fea0003800000 */
[----:B------:R-:W1:Y:S01]  /*0390*/  S2R R5, SR_CgaCtaId ;  /* 0x0000000000057919 */ /* 0x000e620000008800 */
[----:B------:R-:W2:Y:S01]  /*03a0*/  LDCU.64 UR4, c[0x0][0x380] ;  /* 0x00007000ff0477ac */ /* 0x000ea20008000a00 */
[----:B------:R-:W3:Y:S01]  /*03b0*/  LDC R12, c[0x0][0x388] ;  /* 0x0000e200ff0c7b82 */ /* 0x000ee20000000800 */
[----:B0-----:R-:W-:Y:S01]  /*03c0*/  MOV R2, 0x400 ;  /* 0x0000040000027802 */ /* 0x001fe20000000f00 */
[----:B------:R-:W-:Y:S01]  /*03d0*/  IMAD.MOV.U32 R8, RZ, RZ, R47 ;  /* 0x000000ffff087224 */ /* 0x000fe200078e002f */
[----:B------:R-:W-:-:S03]  /*03e0*/  LEA.HI R6, R6, 0x1, RZ, 0x1b ;  /* 0x0000000106067811 */ /* 0x000fc600078fd8ff */
[----:B------:R-:W-:Y:S01]  /*03f0*/  VIADD R2, R2, 0x190 ;  /* 0x0000019002027836 */ /* 0x000fe20000000000 */
[----:B------:R-:W-:-:S05]  /*0400*/  LOP3.LUT R6, R6, 0x3, RZ, 0xc0, !PT ;  /* 0x0000000306067812 */ /* 0x000fca00078ec0ff */
[----:B------:R-:W-:Y:S01]  /*0410*/  IMAD.MOV R6, RZ, RZ, -R6 ;  /* 0x000000ffff067224 */ /* 0x000fe200078e0a06 */
[----:B--2---:R-:W-:-:S05]  /*0420*/  IADD3 R9, P2, PT, R47, UR4, RZ ;  /* 0x000000042f097c10 */ /* 0x004fca000ff5e0ff */
[----:B------:R-:W-:Y:S01]  /*0430*/  IMAD.X R10, RZ, RZ, UR5, P2 ;  /* 0x00000005ff0a7e24 */ /* 0x000fe200090e06ff */
[----:B-1----:R-:W-:-:S07]  /*0440*/  LEA R5, R5, R2, 0x18 ;  /* 0x0000000205057211 */ /* 0x002fce00078ec0ff */
.L_x_5:
[----:B---3--:R-:W-:Y:S02]  /*0450*/  ISETP.GE.AND P2, PT, R8, R12, PT ;  /* 0x0000000c0800720c */ /* 0x008fe40003f46270 */
[----:B-1----:R-:W-:-:S11]  /*0460*/  PRMT R4, RZ, 0x7610, R4 ;  /* 0x00007610ff047816 */ /* 0x002fd60000000004 */
[----:B------:R-:W-:Y:S02]  /*0470*/  @!P2 IMAD.MOV.U32 R2, RZ, RZ, R9 ;  /* 0x000000ffff02a224 */ /* 0x000fe400078e0009 */
[----:B------:R-:W-:-:S05]  /*0480*/  @!P2 IMAD.MOV.U32 R3, RZ, RZ, R10 ;  /* 0x000000ffff03a224 */ /* 0x000fca00078e000a */
[----:B------:R-:W2:Y:S01]  /*0490*/  @!P2 LDG.E.U8 R4, desc[UR10][R2.64] ;  /* 0x0000000a0204a981 */ /* 0x000ea2000c1e1100 */
[----:B------:R-:W-:Y:S01]  /*04a0*/  IMAD.IADD R7, R5, 0x1, R8 ;  /* 0x0000000105077824 */ /* 0x000fe200078e0208 */
[----:B------:R-:W-:Y:S01]  /*04b0*/  IADD3 R9, P2, PT, R9, 0x20, RZ ;  /* 0x0000002009097810 */ /* 0x000fe20007f5e0ff */
[----:B------:R-:W-:Y:S02]  /*04c0*/  VIADD R6, R6, 0x1 ;  /* 0x0000000106067836 */ /* 0x000fe40000000000 */
[----:B------:R-:W-:Y:S02]  /*04d0*/  VIADD R8, R8, 0x20 ;  /* 0x0000002008087836 */ /* 0x000fe40000000000 */
[----:B------:R-:W-:Y:S01]  /*04e0*/  IMAD.X R10, RZ, RZ, R10, P2 ;  /* 0x000000ffff0a7224 */ /* 0x000fe200010e060a */
[----:B------:R-:W-:Y:S01]  /*04f0*/  ISETP.NE.AND P3, PT, R6, RZ, PT ;  /* 0x000000ff0600720c */ /* 0x000fe20003f65270 */
[----:B--2---:R1:W-:-:S12]  /*0500*/  STS.U8 [R7], R4 ;  /* 0x0000000407007388 */ /* 0x0043d80000000000 */
[----:B------:R-:W-:Y:S05]  /*0510*/  @P3 BRA `(.L_x_5) ;  /* 0xfffffffc00cc3947 */ /* 0x000fea000383ffff */
.L_x_4:
[----:B------:R-:W-:Y:S05]  /*0520*/  BSYNC.RECONVERGENT B0 ;  /* 0x0000000000007941 */ /* 0x000fea0003800200 */
.L_x_3:
[----:B------:R-:W-:Y:S04]  /*0530*/  BSSY.RECONVERGENT B0, `(.L_x_6) ;  /* 0x0000027000007945 */ /* 0x000fe80003800200 */
[----:B------:R-:W-:Y:S05]  /*0540*/  @!P1 BRA `(.L_x_7) ;  /* 0x0000000000949947 */ /* 0x000fea0003800000 */
[----:B------:R-:W2:Y:S01]  /*0550*/  S2R R3, SR_CgaCtaId ;  /* 0x0000000000037919 */ /* 0x000ea20000008800 */
[----:B------:R-:W3:Y:S01]  /*0560*/  LDCU.64 UR4, c[0x0][0x380] ;  /* 0x00007000ff0477ac */ /* 0x000ee20008000a00 */
[----:B------:R-:W4:Y:S01]  /*0570*/  LDC R12, c[0x0][0x388] ;  /* 0x0000e200ff0c7b82 */ /* 0x000f220000000800 */
[----:B0-----:R-:W-:Y:S01]  /*0580*/  MOV R2, 0x400 ;  /* 0x0000040000027802 */ /* 0x001fe20000000f00 */
[----:B-1----:R-:W-:-:S04]  /*0590*/  VIADD R4, R8, 0x40 ;  /* 0x0000004008047836 */ /* 0x002fc80000000000 */
[----:B------:R-:W-:Y:S01]  /*05a0*/  VIADD R2, R2, 0x190 ;  /* 0x0000019002027836 */ /* 0x000fe20000000000 */
[----:B---3--:R-:W-:-:S04]  /*05b0*/  IADD3 R10, P1, PT, R8, UR4, RZ ;  /* 0x00000004080a7c10 */ /* 0x008fc8000ff3e0ff */
[----:B------:R-:W-:-:S04]  /*05c0*/  IADD3 R10, P2, PT, R10, 0x40, RZ ;  /* 0x000000400a0a7810 */ /* 0x000fc80007f5e0ff */
[----:B------:R-:W-:Y:S02]  /*05d0*/  IADD3.X R11, PT, PT, RZ, UR5, RZ, P2, P1 ;  /* 0x00000005ff0b7c10 */ /* 0x000fe400097e24ff */
[----:B--2---:R-:W-:-:S07]  /*05e0*/  LEA R15, R3, R2, 0x18 ;  /* 0x00000002030f7211 */ /* 0x004fce00078ec0ff */
.L_x_8:
[C---:B------:R-:W-:Y:S01]  /*05f0*/  VIADD R2, R4.reuse, 0xffffffe0 ;  /* 0xffffffe004027836 */ /* 0x040fe20000000000 */
[CC--:B----4-:R-:W-:Y:S01]  /*0600*/  ISETP.GE.AND P3, PT, R4.reuse, R12.reuse, PT ;  /* 0x0000000c0400720c */ /* 0x0d0fe20003f66270 */
[C---:B------:R-:W-:Y:S01]  /*0610*/  VIADD R3, R4.reuse, 0x20 ;  /* 0x0000002004037836 */ /* 0x040fe20000000000 */
[----:B--2---:R-:W-:Y:S01]  /*0620*/  PRMT R7, RZ, 0x7610, R7 ;  /* 0x00007610ff077816 */ /* 0x004fe20000000007 */
[----:B------:R-:W-:Y:S01]  /*0630*/  VIADD R5, R4, 0xffffffc0 ;  /* 0xffffffc004057836 */ /* 0x000fe20000000000 */
[-C--:B------:R-:W-:Y:S01]  /*0640*/  ISETP.GE.AND P2, PT, R2, R12.reuse, PT ;  /* 0x0000000c0200720c */ /* 0x080fe20003f46270 */
[----:B------:R-:W-:Y:S01]  /*0650*/  IMAD.MOV.U32 R2, RZ, RZ, R10 ;  /* 0x000000ffff027224 */ /* 0x000fe200078e000a */
[-C--:B------:R-:W-:Y:S01]  /*0660*/  ISETP.GE.AND P4, PT, R3, R12.reuse, PT ;  /* 0x0000000c0300720c */ /* 0x080fe20003f86270 */
[----:B------:R-:W-:Y:S01]  /*0670*/  IMAD.MOV.U32 R3, RZ, RZ, R11 ;  /* 0x000000ffff037224 */ /* 0x000fe200078e000b */
[----:B------:R-:W-:Y:S02]  /*0680*/  ISETP.GE.AND P1, PT, R5, R12, PT ;  /* 0x0000000c0500720c */ /* 0x000fe40003f26270 */
[----:B------:R-:W-:-:S02]  /*0690*/  PRMT R8, RZ, 0x7610, R8 ;  /* 0x00007610ff087816 */ /* 0x000fc40000000008 */
[----:B------:R-:W-:Y:S02]  /*06a0*/  PRMT R9, RZ, 0x7610, R9 ;  /* 0x00007610ff097816 */ /* 0x000fe40000000009 */
[----:B------:R-:W-:Y:S02]  /*06b0*/  PRMT R6, RZ, 0x7610, R6 ;  /* 0x00007610ff067816 */ /* 0x000fe40000000006 */
[----:B------:R-:W2:Y:S04]  /*06c0*/  @!P3 LDG.E.U8 R8, desc[UR10][R2.64] ;  /* 0x0000000a0208b981 */ /* 0x000ea8000c1e1100 */
[----:B------:R-:W3:Y:S04]  /*06d0*/  @!P2 LDG.E.U8 R7, desc[UR10][R2.64+-0x20] ;  /* 0xffffe00a0207a981 */ /* 0x000ee8000c1e1100 */
[----:B------:R-:W4:Y:S04]  /*06e0*/  @!P4 LDG.E.U8 R9, desc[UR10][R2.64+0x20] ;  /* 0x0000200a0209c981 */ /* 0x000f28000c1e1100 */
[----:B------:R-:W5:Y:S01]  /*06f0*/  @!P1 LDG.E.U8 R6, desc[UR10][R2.64+-0x40] ;  /* 0xffffc00a02069981 */ /* 0x000f62000c1e1100 */
[----:B------:R-:W-:Y:S01]  /*0700*/  IMAD.IADD R13, R15, 0x1, R4 ;  /* 0x000000010f0d7824 */ /* 0x000fe200078e0204 */
[----:B------:R-:W-:-:S02]  /*0710*/  ISETP.GE.U32.AND P1, PT, R5, 0x380, PT ;  /* 0x000003800500780c */ /* 0x000fc40003f26070 */
[----:B------:R-:W-:Y:S01]  /*0720*/  IADD3 R10, P2, PT, R2, 0x80, RZ ;  /* 0x00000080020a7810 */ /* 0x000fe20007f5e0ff */
[----:B------:R-:W-:-:S04]  /*0730*/  VIADD R4, R4, 0x80 ;  /* 0x0000008004047836 */ /* 0x000fc80000000000 */
[----:B------:R-:W-:Y:S01]  /*0740*/  IMAD.X R11, RZ, RZ, R3, P2 ;  /* 0x000000ffff0b7224 */ /* 0x000fe200010e0603 */
[----:B--2---:R2:W-:Y:S04]  /*0750*/  STS.U8 [R13], R8 ;  /* 0x000000080d007388 */ /* 0x0045e80000000000 */
[----:B---3--:R2:W-:Y:S04]  /*0760*/  STS.U8 [R13+-0x20], R7 ;  /* 0xffffe0070d007388 */ /* 0x0085e80000000000 */
[----:B----4-:R2:W-:Y:S04]  /*0770*/  STS.U8 [R13+0x20], R9 ;  /* 0x000020090d007388 */ /* 0x0105e80000000000 */
[----:B-----5:R2:W-:Y:S01]  /*0780*/  STS.U8 [R13+-0x40], R6 ;  /* 0xffffc0060d007388 */ /* 0x0205e20000000000 */
[----:B------:R-:W-:Y:S05]  /*0790*/  @!P1 BRA `(.L_x_8) ;  /* 0xfffffffc00949947 */ /* 0x000fea000383ffff */
.L_x_7:
[----:B------:R-:W-:Y:S05]  /*07a0*/  BSYNC.RECONVERGENT B0 ;  /* 0x0000000000007941 */ /* 0x000fea0003800200 */
.L_x_6:
[----:B------:R-:W-:Y:S01]  /*07b0*/  IMAD.MOV.U32 R49, RZ, RZ, RZ ;  /* 0x000000ffff317224 */ /* 0x000fe200078e00ff */
[----:B------:R-:W-:Y:S06]  /*07c0*/  @!P0 BRA `(.L_x_9) ;  /* 0x0000008800408947 */ /* 0x000fec0003800000 */
[----:B------:R-:W3:Y:S01]  /*07d0*/  LDCU.64 UR4, c[0x0][0x3b8] ;  /* 0x00007700ff0477ac */ /* 0x000ee20008000a00 */
[----:B------:R-:W4:Y:S01]  /*07e0*/  LDC.64 R118, c[0x0][0x398] ;  /* 0x0000e600ff767b82 */ /* 0x000f220000000a00 */
[----:B------:R-:W-:Y:S01]  /*07f0*/  IMAD.SHL.U32 R47, R47, 0x20, RZ ;  /* 0x000000202f2f7824 */ /* 0x000fe200078e00ff */
[----:B------:R-:W-:Y:S01]  /*0800*/  PRMT R140, RZ, 0x5410, RZ ;  /* 0x00005410ff8c7816 */ /* 0x000fe200000000ff */
[----:B------:R-:W-:Y:S01]  /*0810*/  IMAD.IADD R45, R43, 0x1, -R0 ;  /* 0x000000012b2d7824 */ /* 0x000fe200078e0a00 */
[----:B------:R-:W-:Y:S01]  /*0820*/  PRMT R139, RZ, 0x5410, RZ ;  /* 0x00005410ff8b7816 */ /* 0x000fe200000000ff */
[----:B------:R-:W-:Y:S01]  /*0830*/  IMAD.MOV.U32 R49, RZ, RZ, RZ ;  /* 0x000000ffff317224 */ /* 0x000fe200078e00ff */
[----:B0-----:R-:W-:Y:S02]  /*0840*/  VIMNMX R2, PT, PT, R47, R12, !PT ;  /* 0x0000000c2f027248 */ /* 0x001fe40007fe0100 */
[----:B------:R-:W-:Y:S02]  /*0850*/  PRMT R131, R131, 0x5410, RZ ;  /* 0x0000541083837816 */ /* 0x000fe400000000ff */
[----:B------:R-:W-:Y:S01]  /*0860*/  PRMT R128, R128, 0x5410, RZ ;  /* 0x0000541080807816 */ /* 0x000fe200000000ff */
[----:B------:R-:W-:Y:S01]  /*0870*/  IMAD.IADD R47, R2, 0x1, -R47 ;  /* 0x00000001022f7824 */ /* 0x000fe200078e0a2f */
[----:B------:R-:W-:-:S02]  /*0880*/  PRMT R125, R125, 0x5410, RZ ;  /* 0x000054107d7d7816 */ /* 0x000fc400000000ff */
[----:B------:R-:W-:Y:S02]  /*0890*/  PRMT R122, R122, 0x5410, RZ ;  /* 0x000054107a7a7816 */ /* 0x000fe400000000ff */
[----:B------:R-:W-:Y:S01]  /*08a0*/  PRMT R113, R113, 0x5410, RZ ;  /* 0x0000541071717816 */ /* 0x000fe200000000ff */
[----:B---3--:R-:W-:Y:S01]  /*08b0*/  UISETP.LT.AND UP0, UPT, UR4, UR5, UPT ;  /* 0x000000050400728c */ /* 0x008fe2000bf01270 */
[----:B------:R-:W-:Y:S02]  /*08c0*/  PRMT R107, R107, 0x5410, RZ ;  /* 0x000054106b6b7816 */ /* 0x000fe400000000ff */
[----:B------:R-:W-:Y:S01]  /*08d0*/  PRMT R101, R101, 0x5410, RZ ;  /* 0x0000541065657816 */ /* 0x000fe200000000ff */
[----:B------:R-:W-:Y:S01]  /*08e0*/  USEL UR4, UR4, UR5, UP0 ;  /* 0x0000000504047287 */ /* 0x000fe20008000000 */
[----:B------:R-:W-:Y:S02]  /*08f0*/  PRMT R95, R95, 0x5410, RZ ;  /* 0x000054105f5f7816 */ /* 0x000fe400000000ff */
[----:B----4-:R-:W-:Y:S01]  /*0900*/  IADD3.X R118, P0, PT, R43, R118, RZ, PT, !PT ;  /* 0x000000762b767210 */ /* 0x010fe20003f1e4ff */
[----:B------:R-:W-:Y:S01]  /*0910*/  UIADD3 UR4, UPT, UPT, -UR4, URZ, URZ ;  /* 0x000000ff04047290 */ /* 0x000fe2000fffe1ff */
[----:B------:R-:W-:-:S02]  /*0920*/  PRMT R89, R89, 0x5410, RZ ;  /* 0x0000541059597816 */ /* 0x000fc400000000ff */
[----:B------:R-:W-:Y:S01]  /*0930*/  LEA.HI.X.SX32 R43, R43, R119, 0x1, P0 ;  /* 0x000000772b2b7211 */ /* 0x000fe200000f0eff */
[----:B------:R-:W-:Y:S01]  /*0940*/  UISETP.LT.AND UP0, UPT, URZ, UR4, UPT ;  /* 0x00000004ff00728c */ /* 0x000fe2000bf01270 */
[----:B------:R-:W-:Y:S02]  /*0950*/  PRMT R119, R119, 0x5410, RZ ;  /* 0x0000541077777816 */ /* 0x000fe400000000ff */
[----:B------:R-:W-:Y:S01]  /*0960*/  PRMT R41, RZ, 0x5410, RZ ;  /* 0x00005410ff297816 */ /* 0x000fe200000000ff */
[----:B------:R-:W-:Y:S01]  /*0970*/  USEL UR4, URZ, UR4, !UP0 ;  /* 0x00000004ff047287 */ /* 0x000fe2000c000000 */
[----:B------:R-:W-:Y:S02]  /*0980*/  PRMT R39, RZ, 0x5410, RZ ;  /* 0x00005410ff277816 */ /* 0x000fe400000000ff */
[----:B------:R-:W-:Y:S01]  /*0990*/  PRMT R37, RZ, 0x5410, RZ ;  /* 0x00005410ff257816 */ /* 0x000fe200000000ff */
[----:B------:R-:W-:Y:S01]  /*09a0*/  UPRMT UR5, UR4, 0x9910, URZ ;  /* 0x0000991004057896 */ /* 0x000fe200080000ff */
[----:B------:R-:W-:-:S02]  /*09b0*/  PRMT R35, RZ, 0x5410, RZ ;  /* 0x00005410ff237816 */ /* 0x000fc400000000ff */
[----:B------:R-:W-:Y:S02]  /*09c0*/  PRMT R33, RZ, 0x5410, RZ ;  /* 0x00005410ff217816 */ /* 0x000fe400000000ff */
[----:B------:R-:W-:Y:S02]  /*09d0*/  PRMT R31, RZ, 0x5410, RZ ;  /* 0x00005410ff1f7816 */ /* 0x000fe400000000ff */
[----:B------:R-:W-:Y:S02]  /*09e0*/  PRMT R29, RZ, 0x5410, RZ ;  /* 0x00005410ff1d7816 */ /* 0x000fe400000000ff */
[----:B------:R-:W-:Y:S02]  /*09f0*/  PRMT R27, RZ, 0x5410, RZ ;  /* 0x00005410ff1b7816 */ /* 0x000fe400000000ff */
[----:B------:R-:W-:Y:S02]  /*0a00*/  PRMT R25, RZ, 0x5410, RZ ;  /* 0x00005410ff197816 */ /* 0x000fe400000000ff */
[----:B------:R-:W-:-:S02]  /*0a10*/  PRMT R132, R132, 0x5410, RZ ;  /* 0x0000541084847816 */ /* 0x000fc400000000ff */
[----:B------:R-:W-:Y:S02]  /*0a20*/  PRMT R129, R129, 0x5410, RZ ;  /* 0x0000541081817816 */ /* 0x000fe400000000ff */
[----:B------:R-:W-:Y:S02]  /*0a30*/  PRMT R126, R126, 0x5410, RZ ;  /* 0x000054107e7e7816 */ /* 0x000fe400000000ff */
[----:B------:R-:W-:Y:S02]  /*0a40*/  PRMT R123, R123, 0x5410, RZ ;  /* 0x000054107b7b7816 */ /* 0x000fe400000000ff */
[----:B------:R-:W-:Y:S02]  /*0a50*/  PRMT R120, R120, 0x5410, RZ ;  /* 0x0000541078787816 */ /* 0x000fe400000000ff */
[----:B------:R-:W-:Y:S02]  /*0a60*/  PRMT R115, R115, 0x5410, RZ ;  /* 0x0000541073737816 */ /* 0x000fe400000000ff */
[----:B------:R-:W-:-:S02]  /*0a70*/  PRMT R109, R109, 0x5410, RZ ;  /* 0x000054106d6d7816 */ /* 0x000fc400000000ff */
[----:B------:R-:W-:Y:S02]  /*0a80*/  PRMT R103, R103, 0x5410, RZ ;  /* 0x0000541067677816 */ /* 0x000fe400000000ff */
[----:B------:R-:W-:Y:S02]  /*0a90*/  PRMT R97, R97, 0x5410, RZ ;  /* 0x0000541061617816 */ /* 0x000fe400000000ff */
[----:B------:R-:W-:Y:S02]  /*0aa0*/  PRMT R91, R91, 0x5410, RZ ;  /* 0x000054105b5b7816 */ /* 0x000fe400000000ff */
[----:B------:R-:W-:Y:S02]  /*0ab0*/  PRMT R23, RZ, 0x5410, RZ ;  /* 0x00005410ff177816 */ /* 0x000fe400000000ff */
[----:B------:R-:W-:Y:S02]  /*0ac0*/  PRMT R21, RZ, 0x5410, RZ ;  /* 0x00005410ff157816 */ /* 0x000fe400000000ff */
[----:B------:R-:W-:-:S02]  /*0ad0*/  PRMT R19, RZ, 0x5410, RZ ;  /* 0x00005410ff137816 */ /* 0x000fc400000000ff */
[----:B------:R-:W-:Y:S02]  /*0ae0*/  PRMT R17, RZ, 0x5410, RZ ;  /* 0x00005410ff117816 */ /* 0x000fe400000000ff */
[----:B------:R-:W-:Y:S02]  /*0af0*/  PRMT R15, RZ, 0x5410, RZ ;  /* 0x00005410ff0f7816 */ /* 0x000fe400000000ff */
[----:B--2---:R-:W-:Y:S02]  /*0b00*/  PRMT R13, RZ, 0x5410, RZ ;  /* 0x00005410ff0d7816 */ /* 0x004fe400000000ff */
[----:B------:R-:W-:Y:S02]  /*0b10*/  PRMT R11, RZ, 0x5410, RZ ;  /* 0x00005410ff0b7816 */ /* 0x000fe400000000ff */
[----:B------:R-:W-:Y:S02]  /*0b20*/  PRMT R9, RZ, 0x5410, RZ ;  /* 0x00005410ff097816 */ /* 0x000fe400000000ff */
[----:B-1----:R-:W-:-:S02]  /*0b30*/  PRMT R7, RZ, 0x5410, RZ ;  /* 0x00005410ff077816 */ /* 0x002fc400000000ff */
[----:B------:R-:W-:Y:S02]  /*0b40*/  PRMT R5, RZ, 0x5410, RZ ;  /* 0x00005410ff057816 */ /* 0x000fe400000000ff */
        /* <DEDUP_REMOVED lines=12> */
[----:B------:R-:W-:Y:S02]  /*0c10*/  PRMT R51, RZ, 0x5410, RZ ;  /* 0x00005410ff337816 */ /* 0x000fe400000000ff */
[----:B------:R-:W-:Y:S02]  /*0c20*/  PRMT R53, RZ, 0x5410, RZ ;  /* 0x00005410ff357816 */ /* 0x000fe400000000ff */
[----:B------:R-:W-:Y:S02]  /*0c30*/  PRMT R55, RZ, 0x5410, RZ ;  /* 0x00005410ff377816 */ /* 0x000fe400000000ff */
[----:B------:R-:W-:Y:S02]  /*0c40*/  PRMT R57, RZ, 0x5410, RZ ;  /* 0x00005410ff397816 */ /* 0x000fe400000000ff */
[----:B------:R-:W-:-:S02]  /*0c50*/  PRMT R59, RZ, 0x5410, RZ ;  /* 0x00005410ff3b7816 */ /* 0x000fc400000000ff */
[----:B------:R-:W-:Y:S02]  /*0c60*/  PRMT R61, RZ, 0x5410, RZ ;  /* 0x00005410ff3d7816 */ /* 0x000fe400000000ff */
[----:B------:R-:W-:Y:S02]  /*0c70*/  PRMT R63, RZ, 0x5410, RZ ;  /* 0x00005410ff3f7816 */ /* 0x000fe400000000ff */
[----:B------:R-:W-:Y:S02]  /*0c80*/  PRMT R65, RZ, 0x5410, RZ ;  /* 0x00005410ff417816 */ /* 0x000fe400000000ff */
[----:B------:R-:W-:Y:S02]  /*0c90*/  PRMT R67, RZ, 0x7610, R67 ;  /* 0x00007610ff437816 */ /* 0x000fe40000000043 */
[----:B------:R-:W-:Y:S02]  /*0ca0*/  PRMT R69, RZ, 0x7610, R69 ;  /* 0x00007610ff457816 */ /* 0x000fe40000000045 */
[----:B------:R-:W-:-:S02]  /*0cb0*/  PRMT R71, RZ, 0x7610, R71 ;  /* 0x00007610ff477816 */ /* 0x000fc40000000047 */
[----:B------:R-:W-:Y:S02]  /*0cc0*/  PRMT R73, RZ, 0x7610, R73 ;  /* 0x00007610ff497816 */ /* 0x000fe40000000049 */
[----:B------:R-:W-:Y:S02]  /*0cd0*/  PRMT R75, RZ, 0x7610, R75 ;  /* 0x00007610ff4b7816 */ /* 0x000fe4000000004b */
[----:B------:R-:W-:-:S07]  /*0ce0*/  PRMT R77, RZ, 0x7610, R77 ;  /* 0x00007610ff4d7816 */ /* 0x000fce000000004d */
.L_x_44:
[----:B------:R-:W0:Y:S01]  /*0cf0*/  S2R R79, SR_TID.X ;  /* 0x00000000004f7919 */ /* 0x000e220000002100 */
[----:B------:R-:W-:Y:S01]  /*0d00*/  LOP3.LUT R3, R73, 0xffff, RZ, 0xc0, !PT ;  /* 0x0000ffff49037812 */ /* 0x000fe200078ec0ff */
[----:B------:R-:W-:Y:S01]  /*0d10*/  VIADD R45, R45, 0x1 ;  /* 0x000000012d2d7836 */ /* 0x000fe20000000000 */
[----:B------:R-:W-:Y:S01]  /*0d20*/  LOP3.LUT R2, R67, 0xffff, RZ, 0xc0, !PT ;  /* 0x0000ffff43027812 */ /* 0x000fe200078ec0ff */
[----:B------:R-:W-:Y:S01]  /*0d30*/  BSSY.RECONVERGENT B0, `(.L_x_10) ;  /* 0x0000836000007945 */ /* 0x000fe20003800200 */
[----:B------:R-:W-:Y:S02]  /*0d40*/  LOP3.LUT R8, R75, 0xffff, RZ, 0xc0, !PT ;  /* 0x0000ffff4b087812 */ /* 0x000fe400078ec0ff */
[----:B------:R-:W-:Y:S01]  /*0d50*/  SHFL.UP PT, R3, R3, 0x1, RZ ;  /* 0x0420000003037989 */ /* 0x000fe200000e00ff */
[----:B------:R-:W-:Y:S02]  /*0d60*/  ISETP.NE.AND P2, PT, R47, RZ, PT ;  /* 0x000000ff2f00720c */ /* 0x000fe40003f45270 */
[----:B------:R-:W-:Y:S01]  /*0d70*/  ISETP.NE.AND P0, PT, R45, -0x1, PT ;  /* 0xffffffff2d00780c */ /* 0x000fe20003f05270 */
[----:B------:R-:W1:Y:S04]  /*0d80*/  SHFL.UP PT, R0, R2, 0x1, RZ ;  /* 0x0420000002007989 */ /* 0x000e6800000e00ff */
[----:B------:R-:W2:Y:S01]  /*0d90*/  SHFL.UP PT, R6, R8, 0x1, RZ ;  /* 0x0420000008067989 */ /* 0x000ea200000e00ff */
[----:B0-----:R-:W-:-:S04]  /*0da0*/  ISETP.NE.AND P1, PT, R79, RZ, PT ;  /* 0x000000ff4f00720c */ /* 0x001fc80003f25270 */
[----:B-1----:R-:W-:Y:S02]  /*0db0*/  SEL R0, R0, RZ, P1 ;  /* 0x000000ff00007207 */ /* 0x002fe40000800000 */
[----:B------:R-:W-:Y:S02]  /*0dc0*/  SEL R4, R3, RZ, P1 ;  /* 0x000000ff03047207 */ /* 0x000fe40000800000 */
[----:B--2---:R-:W-:Y:S01]  /*0dd0*/  SEL R6, R6, RZ, P1 ;  /* 0x000000ff06067207 */ /* 0x004fe20000800000 */
[----:B------:R-:W-:Y:S06]  /*0de0*/  @!P2 BRA `(.L_x_11) ;  /* 0x0000008000a8a947 */ /* 0x000fec0003800000 */
[----:B------:R-:W-:Y:S01]  /*0df0*/  IMAD.MOV.U32 R42, RZ, RZ, R118 ;  /* 0x000000ffff2a7224 */ /* 0x000fe200078e0076 */
[----:B------:R-:W0:Y:S04]  /*0e00*/  LDC.64 R2, c[0x0][0x3b8] ;  /* 0x0000ee00ff027b82 */ /* 0x000e280000000a00 */
[----:B------:R-:W2:Y:S01]  /*0e10*/  LDG.E.S8 R81, desc[UR10][R42.64] ;  /* 0x0000000a2a517981 */ /* 0x000ea2000c1e1300 */
[----:B------:R-:W-:Y:S01]  /*0e20*/  PRMT R8, R77, 0x9910, RZ ;  /* 0x000099104d087816 */ /* 0x000fe200000000ff */
[----:B------:R-:W-:Y:S01]  /*0e30*/  IMAD.MOV.U32 R138, RZ, RZ, -0x4 ;  /* 0xfffffffcff8a7424 */ /* 0x000fe200078e00ff */
[----:B------:R-:W-:Y:S02]  /*0e40*/  VIMNMX3.S16x2 R0, R4, R6, R0, !PT ;  /* 0x000000060400720f */ /* 0x000fe40007800300 */
[----:B------:R-:W-:Y:S01]  /*0e50*/  PRMT R83, R71, 0x9910, RZ ;  /* 0x0000991047537816 */ /* 0x000fe200000000ff */
[----:B------:R-:W-:Y:S01]  /*0e60*/  IMAD.MOV.U32 R4, RZ, RZ, R8 ;  /* 0x000000ffff047224 */ /* 0x000fe200078e0008 */
[----:B------:R-:W-:-:S03]  /*0e70*/  PRMT R0, R0, 0x9910, RZ ;  /* 0x0000991000007816 */ /* 0x000fc600000000ff */
[----:B0-----:R-:W-:-:S05]  /*0e80*/  IMAD.IADD R4, R4, 0x1, -R3 ;  /* 0x0000000104047824 */ /* 0x001fca00078e0a03 */
[----:B------:R-:W-:Y:S01]  /*0e90*/  VIADDMNMX.RELU R134, R83, -R2, R4, !PT ;  /* 0x8000000253867246 */ /* 0x000fe20007801104 */
[----:B------:R-:W-:Y:S01]  /*0ea0*/  IMAD.MOV.U32 R83, RZ, RZ, R0 ;  /* 0x000000ffff537224 */ /* 0x000fe200078e0000 */
[----:B--2---:R-:W0:Y:S02]  /*0eb0*/  LDC.U8 R81, c[0x3][R81] ;  /* 0x00c0000051517b82 */ /* 0x004e240000000000 */
[----:B0-----:R-:W-:-:S13]  /*0ec0*/  ISETP.GT.U32.AND P1, PT, R81, 0x13, PT ;  /* 0x000000135100780c */ /* 0x001fda0003f24070 */
[----:B------:R-:W-:Y:S05]  /*0ed0*/  @P1 BRA `(.L_x_12) ;  /* 0x0000000000241947 */ /* 0x000fea0003800000 */
[----:B------:R-:W0:Y:S01]  /*0ee0*/  S2UR UR8, SR_CgaCtaId ;  /* 0x00000000000879c3 */ /* 0x000e220000008800 */
[----:B------:R-:W-:Y:S02]  /*0ef0*/  UMOV UR6, 0x400 ;  /* 0x0000040000067882 */ /* 0x000fe40000000000 */
[----:B------:R-:W-:-:S04]  /*0f00*/  UIADD3 UR7, UPT, UPT, UR6, 0x190, URZ ;  /* 0x0000019006077890 */ /* 0x000fc8000fffe0ff */
[----:B0-----:R-:W-:Y:S02]  /*0f10*/  ULEA UR7, UR8, UR7, 0x18 ;  /* 0x0000000708077291 */ /* 0x001fe4000f8ec0ff */
[----:B------:R-:W-:-:S04]  /*0f20*/  ULEA UR6, UR8, UR6, 0x18 ;  /* 0x0000000608067291 */ /* 0x000fc8000f8ec0ff */
[----:B------:R-:W-:-:S06]  /*0f30*/  LEA R0, R79, UR7, 0x5 ;  /* 0x000000074f007c11 */ /* 0x000fcc000f8e28ff */
[----:B------:R-:W0:Y:S02]  /*0f40*/  LDS.U8 R0, [R0] ;  /* 0x0000000000007984 */ /* 0x000e240000000000 */
[----:B0-----:R-:W-:-:S06]  /*0f50*/  IMAD R138, R81, 0x14, R0 ;  /* 0x00000014518a7824 */ /* 0x001fcc00078e0200 */
[----:B------:R-:W0:Y:S02]  /*0f60*/  LDS.S8 R138, [R138+UR6] ;  /* 0x000000068a8a7984 */ /* 0x000e240008000200 */
.L_x_12:
[----:B------:R-:W-:Y:S01]  /*0f70*/  PRMT R115, R19, 0x7632, R115 ;  /* 0x0000763213737816 */ /* 0x000fe20000000073 */
[----:B------:R-:W-:Y:S01]  /*0f80*/  IMAD.U32 R4, RZ, RZ, UR4 ;  /* 0x00000004ff047e24 */ /* 0x000fe2000f8e00ff */
[----:B------:R-:W-:Y:S02]  /*0f90*/  ISETP.NE.AND P2, PT, R47, 0x1, PT ;  /* 0x000000012f00780c */ /* 0x000fe40003f45270 */
[----:B0-----:R-:W-:Y:S02]  /*0fa0*/  VIADDMNMX R138, R138, R83, RZ, !PT ;  /* 0x000000538a8a7246 */ /* 0x001fe400078001ff */
[----:B------:R-:W-:Y:S02]  /*0fb0*/  PRMT R97, R11, 0x7610, R97 ;  /* 0x000076100b617816 */ /* 0x000fe40000000061 */
[----:B------:R-:W-:Y:S02]  /*0fc0*/  PRMT R126, R115, 0x7632, R126 ;  /* 0x00007632737e7816 */ /* 0x000fe4000000007e */
[----:B------:R-:W-:-:S02]  /*0fd0*/  PRMT R0, R134, 0x9910, RZ ;  /* 0x0000991086007816 */ /* 0x000fc400000000ff */
[----:B------:R-:W-:Y:S02]  /*0fe0*/  PRMT R83, R138, 0x9910, RZ ;  /* 0x000099108a537816 */ /* 0x000fe400000000ff */
[----:B------:R-:W-:Y:S02]  /*0ff0*/  PRMT R91, R7, 0x7632, R91 ;  /* 0x00007632075b7816 */ /* 0x000fe4000000005b */
[----:B------:R-:W-:Y:S02]  /*1000*/  PRMT R103, R13, 0x7632, R103 ;  /* 0x000076320d677816 */ /* 0x000fe40000000067 */
[----:B------:R-:W-:Y:S02]  /*1010*/  PRMT R109, R17, 0x7610, R109 ;  /* 0x00007610116d7816 */ /* 0x000fe4000000006d */
[----:B------:R-:W-:Y:S02]  /*1020*/  PRMT R120, R23, 0x7610, R120 ;  /* 0x0000761017787816 */ /* 0x000fe40000000078 */
[----:B------:R-:W-:-:S02]  /*1030*/  PRMT R123, R97, 0x7632, R123 ;  /* 0x00007632617b7816 */ /* 0x000fc4000000007b */
[----:B------:R-:W-:Y:S02]  /*1040*/  PRMT R129, R126, 0x7632, R129 ;  /* 0x000076327e817816 */ /* 0x000fe40000000081 */
[----:B------:R-:W-:Y:S02]  /*1050*/  VIMNMX3 R0, R0, UR5, R83, !PT ;  /* 0x0000000500007c0f */ /* 0x000fe4000f800153 */
[----:B------:R-:W-:Y:S02]  /*1060*/  PRMT R87, R5, 0x7632, R87 ;  /* 0x0000763205577816 */ /* 0x000fe40000000057 */
[----:B------:R-:W-:Y:S02]  /*1070*/  PRMT R89, R7, 0x7610, R89 ;  /* 0x0000761007597816 */ /* 0x000fe40000000059 */
[C---:B------:R-:W-:Y:S02]  /*1080*/  PRMT R93, R9.reuse, 0x7610, R93 ;  /* 0x00007610095d7816 */ /* 0x040fe4000000005d */
[----:B------:R-:W-:-:S02]  /*1090*/  PRMT R95, R9, 0x7632, R95 ;  /* 0x00007632095f7816 */ /* 0x000fc4000000005f */
[----:B------:R-:W-:Y:S02]  /*10a0*/  PRMT R99, R11, 0x7632, R99 ;  /* 0x000076320b637816 */ /* 0x000fe40000000063 */
[----:B------:R-:W-:Y:S02]  /*10b0*/  PRMT R101, R13, 0x7610, R101 ;  /* 0x000076100d657816 */ /* 0x000fe40000000065 */
[C---:B------:R-:W-:Y:S02]  /*10c0*/  PRMT R105, R15.reuse, 0x7610, R105 ;  /* 0x000076100f697816 */ /* 0x040fe40000000069 */
[----:B------:R-:W-:Y:S02]  /*10d0*/  PRMT R107, R15, 0x7632, R107 ;  /* 0x000076320f6b7816 */ /* 0x000fe4000000006b */
[----:B------:R-:W-:Y:S02]  /*10e0*/  PRMT R111, R17, 0x7632, R111 ;  /* 0x00007632116f7816 */ /* 0x000fe4000000006f */
[----:B------:R-:W-:-:S02]  /*10f0*/  PRMT R113, R19, 0x7610, R113 ;  /* 0x0000761013717816 */ /* 0x000fc40000000071 */
[C---:B------:R-:W-:Y:S02]  /*1100*/  PRMT R117, R21.reuse, 0x7610, R117 ;  /* 0x0000761015757816 */ /* 0x040fe40000000075 */
[----:B------:R-:W-:Y:S02]  /*1110*/  PRMT R119, R21, 0x7632, R119 ;  /* 0x0000763215777816 */ /* 0x000fe40000000077 */
[----:B------:R-:W-:Y:S02]  /*1120*/  PRMT R121, R23, 0x7632, R121 ;  /* 0x0000763217797816 */ /* 0x000fe40000000079 */
[----:B------:R-:W-:Y:S02]  /*1130*/  PRMT R122, R91, 0x7632, R122 ;  /* 0x000076325b7a7816 */ /* 0x000fe4000000007a */
[----:B------:R-:W-:Y:S02]  /*1140*/  PRMT R124, R103, 0x7632, R124 ;  /* 0x00007632677c7816 */ /* 0x000fe4000000007c */
[----:B------:R-:W-:-:S02]  /*1150*/  PRMT R125, R109, 0x7632, R125 ;  /* 0x000076326d7d7816 */ /* 0x000fc4000000007d */
[----:B------:R-:W-:Y:S02]  /*1160*/  PRMT R127, R120, 0x7632, R127 ;  /* 0x00007632787f7816 */ /* 0x000fe4000000007f */
[----:B------:R-:W-:Y:S02]  /*1170*/  PRMT R128, R123, 0x7632, R128 ;  /* 0x000076327b807816 */ /* 0x000fe40000000080 */
[----:B------:R-:W-:Y:S02]  /*1180*/  PRMT R130, R129, 0x7632, R130 ;  /* 0x0000763281827816 */ /* 0x000fe40000000082 */
[----:B------:R-:W-:Y:S02]  /*1190*/  PRMT R131, R132, 0x7632, R131 ;  /* 0x0000763284837816 */ /* 0x000fe40000000083 */
[----:B------:R-:W-:Y:S02]  /*11a0*/  PRMT R133, R69, 0x7610, R133 ;  /* 0x0000761045857816 */ /* 0x000fe40000000085 */
[----:B------:R-:W-:-:S02]  /*11b0*/  PRMT R136, R85, 0x7632, R136 ;  /* 0x0000763255887816 */ /* 0x000fc40000000088 */
[----:B------:R-:W-:Y:S02]  /*11c0*/  PRMT R135, R77, 0x7610, R135 ;  /* 0x000076104d877816 */ /* 0x000fe40000000087 */
[----:B------:R-:W-:Y:S02]  /*11d0*/  PRMT R85, R5, 0x5410, R4 ;  /* 0x0000541005557816 */ /* 0x000fe40000000004 */
[----:B------:R-:W-:Y:S02]  /*11e0*/  VIMNMX R49, PT, PT, R49, R0, !PT ;  /* 0x0000000031317248 */ /* 0x000fe40007fe0100 */
[----:B------:R-:W-:Y:S02]  /*11f0*/  PRMT R137, R71, 0x7610, R137 ;  /* 0x0000761047897816 */ /* 0x000fe40000000089 */
[----:B------:R-:W-:Y:S02]  /*1200*/  PRMT R132, R139, 0x7632, R132 ;  /* 0x000076328b847816 */ /* 0x000fe40000000084 */
[----:B------:R-:W-:-:S02]  /*1210*/  PRMT R0, R65, 0x7632, R0 ;  /* 0x0000763241007816 */ /* 0x000fc40000000000 */
[----:B------:R-:W-:Y:S02]  /*1220*/  PRMT R4, R65, 0x7610, R4 ;  /* 0x0000761041047816 */ /* 0x000fe40000000004 */
[C---:B------:R-:W-:Y:S02]  /*1230*/  PRMT R6, R63.reuse, 0x7632, R6 ;  /* 0x000076323f067816 */ /* 0x040fe40000000006 */
[----:B------:R-:W-:Y:S02]  /*1240*/  PRMT R8, R63, 0x7610, R8 ;  /* 0x000076103f087816 */ /* 0x000fe40000000008 */
[C---:B------:R-:W-:Y:S02]  /*1250*/  PRMT R10, R61.reuse, 0x7632, R10 ;  /* 0x000076323d0a7816 */ /* 0x040fe4000000000a */
        /* <DEDUP_REMOVED lines=24> */
[C---:B------:R-:W-:Y:S02]  /*13e0*/  PRMT R60, R25.reuse, 0x7610, R60 ;  /* 0x00007610193c7816 */ /* 0x040fe4000000003c */
[----:B------:R-:W-:-:S02]  /*13f0*/  PRMT R62, R25, 0x7632, R62 ;  /* 0x00007632193e7816 */ /* 0x000fc4000000003e */
[C---:B------:R-:W-:Y:S02]  /*1400*/  PRMT R64, R27.reuse, 0x7610, R64 ;  /* 0x000076101b407816 */ /* 0x040fe40000000040 */
[----:B------:R-:W-:Y:S02]  /*1410*/  PRMT R66, R27, 0x7632, R66 ;  /* 0x000076321b427816 */ /* 0x000fe40000000042 */
[C---:B------:R-:W-:Y:S02]  /*1420*/  PRMT R68, R29.reuse, 0x7610, R68 ;  /* 0x000076101d447816 */ /* 0x040fe40000000044 */
        /* <DEDUP_REMOVED lines=25> */
[----:B------:R-:W-:Y:S01]  /*15c0*/  PRMT R71, R138, 0x7610, R71 ;  /* 0x000076108a477816 */ /* 0x000fe20000000047 */
[----:B------:R-:W-:Y:S06]  /*15d0*/  @!P2 BRA `(.L_x_11) ;  /* 0x0000007800aca947 */ /* 0x000fec0003800000 */
[----:B------:R-:W-:Y:S02]  /*15e0*/  PRMT R134, R5, 0x9910, RZ ;  /* 0x0000991005867816 */ /* 0x000fe400000000ff */
[----:B------:R-:W-:Y:S02]  /*15f0*/  VIMNMX3.S16x2 R5, R136, R135, R137, !PT ;  /* 0x000000878805720f */ /* 0x000fe40007800389 */
[----:B------:R-:W-:Y:S01]  /*1600*/  PRMT R69, R69, 0x9910, RZ ;  /* 0x0000991045457816 */ /* 0x000fe200000000ff */
[----:B------:R-:W-:Y:S01]  /*1610*/  IMAD.IADD R134, R134, 0x1, -R3 ;  /* 0x0000000186867824 */ /* 0x000fe200078e0a03 */
[----:B------:R-:W-:Y:S02]  /*1620*/  PRMT R136, R5, 0x7610, R136 ;  /* 0x0000761005887816 */ /* 0x000fe40000000088 */
[----:B------:R-:W-:Y:S01]  /*1630*/  IADD3 R135, PT, PT, -R3, UR5, RZ ;  /* 0x0000000503877c10 */ /* 0x000fe2000fffe1ff */
[----:B------:R-:W-:Y:S01]  /*1640*/  IMAD.MOV.U32 R5, RZ, RZ, R69 ;  /* 0x000000ffff057224 */ /* 0x000fe200078e0045 */
[----:B------:R-:W-:Y:S01]  /*1650*/  PRMT R136, R136, 0x9910, RZ ;  /* 0x0000991088887816 */ /* 0x000fe200000000ff */
[----:B------:R-:W-:Y:S01]  /*1660*/  IMAD.MOV.U32 R69, RZ, RZ, -0x4 ;  /* 0xfffffffcff457424 */ /* 0x000fe200078e00ff */
[----:B------:R-:W-:-:S02]  /*1670*/  VIADDMNMX.RELU R135, R83, -R2, R135, !PT ;  /* 0x8000000253877246 */ /* 0x000fc40007801187 */
[----:B------:R-:W-:Y:S01]  /*1680*/  VIADDMNMX.RELU R5, R5, -R2, R134, !PT ;  /* 0x8000000205057246 */ /* 0x000fe20007801186 */
[----:B------:R-:W-:Y:S06]  /*1690*/  @P1 BRA `(.L_x_13) ;  /* 0x0000000000241947 */ /* 0x000fec0003800000 */
[----:B------:R-:W0:Y:S01]  /*16a0*/  S2UR UR8, SR_CgaCtaId ;  /* 0x00000000000879c3 */ /* 0x000e220000008800 */
[----:B------:R-:W-:Y:S02]  /*16b0*/  UMOV UR6, 0x400 ;  /* 0x0000040000067882 */ /* 0x000fe40000000000 */
[----:B------:R-:W-:-:S04]  /*16c0*/  UIADD3 UR7, UPT, UPT, UR6, 0x190, URZ ;  /* 0x0000019006077890 */ /* 0x000fc8000fffe0ff */
[----:B0-----:R-:W-:Y:S02]  /*16d0*/  ULEA UR7, UR8, UR7, 0x18 ;  /* 0x0000000708077291 */ /* 0x001fe4000f8ec0ff */
[----:B------:R-:W-:-:S04]  /*16e0*/  ULEA UR6, UR8, UR6, 0x18 ;  /* 0x0000000608067291 */ /* 0x000fc8000f8ec0ff */
[----:B------:R-:W-:-:S05]  /*16f0*/  LEA R83, R79, UR7, 0x5 ;  /* 0x000000074f537c11 */ /* 0x000fca000f8e28ff */
[----:B------:R-:W0:Y:S02]  /*1700*/  LDS.U8 R134, [R83+0x1] ;  /* 0x0000010053867984 */ /* 0x000e240000000000 */
[----:B0-----:R-:W-:-:S05]  /*1710*/  IMAD R134, R81, 0x14, R134 ;  /* 0x0000001451867824 */ /* 0x001fca00078e0286 */
[----:B------:R0:W1:Y:S02]  /*1720*/  LDS.S8 R69, [R134+UR6] ;  /* 0x0000000686457984 */ /* 0x0000640008000200 */
.L_x_13:
[----:B------:R-:W-:Y:S01]  /*1730*/  ISETP.NE.AND P2, PT, R47, 0x2, PT ;  /* 0x000000022f00780c */ /* 0x000fe20003f45270 */
[----:B------:R-:W-:Y:S01]  /*1740*/  IMAD.U32 R137, RZ, RZ, UR4 ;  /* 0x00000004ff897e24 */ /* 0x000fe2000f8e00ff */
[----:B-1----:R-:W-:Y:S02]  /*1750*/  VIADDMNMX R69, R69, R136, RZ, !PT ;  /* 0x0000008845457246 */ /* 0x002fe400078001ff */
[----:B0-----:R-:W-:Y:S02]  /*1760*/  PRMT R134, R135, 0x9910, RZ ;  /* 0x0000991087867816 */ /* 0x001fe400000000ff */
[----:B------:R-:W-:Y:S02]  /*1770*/  PRMT R136, R5, 0x9910, RZ ;  /* 0x0000991005887816 */ /* 0x000fe400000000ff */
[----:B------:R-:W-:Y:S02]  /*1780*/  PRMT R83, R69, 0x9910, RZ ;  /* 0x0000991045537816 */ /* 0x000fe400000000ff */
[----:B------:R-:W-:-:S02]  /*1790*/  PRMT R85, R85, 0x5410, R137 ;  /* 0x0000541055557816 */ /* 0x000fc40000000089 */
[----:B------:R-:W-:Y:S02]  /*17a0*/  VIMNMX3 R136, R134, R136, R83, !PT ;  /* 0x000000888688720f */ /* 0x000fe40007800153 */
[----:B------:R-:W-:Y:S02]  /*17b0*/  PRMT R5, R5, 0x5410, R135 ;  /* 0x0000541005057816 */ /* 0x000fe40000000087 */
[----:B------:R-:W-:Y:S01]  /*17c0*/  VIMNMX R49, PT, PT, R49, R136, !PT ;  /* 0x0000008831317248 */ /* 0x000fe20007fe0100 */
[----:B------:R-:W-:Y:S06]  /*17d0*/  @!P2 BRA `(.L_x_11) ;  /* 0x00000078002ca947 */ /* 0x000fec0003800000 */
[----:B------:R-:W-:Y:S01]  /*17e0*/  PRMT R136, R0, 0x9910, RZ ;  /* 0x0000991000887816 */ /* 0x000fe200000000ff */
[----:B------:R-:W-:Y:S01]  /*17f0*/  IMAD.IADD R134, R134, 0x1, -R3 ;  /* 0x0000000186867824 */ /* 0x000fe200078e0a03 */
[----:B------:R-:W-:Y:S02]  /*1800*/  VIMNMX3.S16x2 R85, R87, R85, R133, !PT ;  /* 0x000000555755720f */ /* 0x000fe40007800385 */
[----:B------:R-:W-:Y:S01]  /*1810*/  PRMT R7, R60, 0x9910, RZ ;  /* 0x000099103c077816 */ /* 0x000fe200000000ff */
[----:B------:R-:W-:Y:S01]  /*1820*/  IMAD.IADD R136, R136, 0x1, -R3 ;  /* 0x0000000188887824 */ /* 0x000fe200078e0a03 */
[----:B------:R-:W-:Y:S02]  /*1830*/  PRMT R85, R85, 0x9910, RZ ;  /* 0x0000991055557816 */ /* 0x000fe400000000ff */
[-C--:B------:R-:W-:Y:S02]  /*1840*/  VIADDMNMX.RELU R9, R83, -R2.reuse, R134, !PT ;  /* 0x8000000253097246 */ /* 0x080fe40007801186 */
[----:B------:R-:W-:Y:S01]  /*1850*/  VIADDMNMX.RELU R65, R7, -R2, R136, !PT ;  /* 0x8000000207417246 */ /* 0x000fe20007801188 */
[----:B------:R-:W-:-:S02]  /*1860*/  IMAD.MOV.U32 R136, RZ, RZ, R85 ;  /* 0x000000ffff887224 */ /* 0x000fc400078e0055 */
[----:B------:R-:W-:Y:S01]  /*1870*/  IMAD.MOV.U32 R7, RZ, RZ, -0x4 ;  /* 0xfffffffcff077424 */ /* 0x000fe200078e00ff */
        /* <DEDUP_REMOVED lines=10> */
.L_x_14:
[----:B------:R-:W-:Y:S01]  /*1920*/  ISETP.NE.AND P2, PT, R47, 0x3, PT ;  /* 0x000000032f00780c */ /* 0x000fe20003f45270 */
[----:B------:R-:W-:Y:S01]  /*1930*/  IMAD.U32 R85, RZ, RZ, UR4 ;  /* 0x00000004ff557e24 */ /* 0x000fe2000f8e00ff */
[----:B-1----:R-:W-:Y:S02]  /*1940*/  VIADDMNMX R136, R7, R136, RZ, !PT ;  /* 0x0000008807887246 */ /* 0x002fe400078001ff */
[----:B------:R-:W-:Y:S02]  /*1950*/  PRMT R128, R128, 0x5410, R110 ;  /* 0x0000541080807816 */ /* 0x000fe4000000006e */
[----:B------:R-:W-:Y:S02]  /*1960*/  PRMT R129, R129, 0x5410, R130 ;  /* 0x0000541081817816 */ /* 0x000fe40000000082 */
[----:B0-----:R-:W-:Y:S02]  /*1970*/  PRMT R134, R9, 0x9910, RZ ;  /* 0x0000991009867816 */ /* 0x001fe400000000ff */
[----:B------:R-:W-:-:S02]  /*1980*/  PRMT R7, R65, 0x9910, RZ ;  /* 0x0000991041077816 */ /* 0x000fc400000000ff */
[----:B------:R-:W-:Y:S02]  /*1990*/  PRMT R83, R136, 0x9910, RZ ;  /* 0x0000991088537816 */ /* 0x000fe400000000ff */
[----:B------:R-:W-:Y:S02]  /*19a0*/  PRMT R125, R125, 0x5410, R108 ;  /* 0x000054107d7d7816 */ /* 0x000fe4000000006c */
[----:B------:R-:W-:Y:S02]  /*19b0*/  PRMT R123, R123, 0x5410, R128 ;  /* 0x000054107b7b7816 */ /* 0x000fe40000000080 */
[----:B------:R-:W-:Y:S02]  /*19c0*/  PRMT R122, R122, 0x5410, R106 ;  /* 0x000054107a7a7816 */ /* 0x000fe4000000006a */
[----:B------:R-:W-:Y:S02]  /*19d0*/  PRMT R126, R126, 0x5410, R129 ;  /* 0x000054107e7e7816 */ /* 0x000fe40000000081 */
[----:B------:R-:W-:-:S02]  /*19e0*/  VIMNMX3 R138, R134, R7, R83, !PT ;  /* 0x00000007868a720f */ /* 0x000fc40007800153 */
        /* <DEDUP_REMOVED lines=23> */
[----:B------:R-:W-:-:S02]  /*1b60*/  VIMNMX R49, PT, PT, R49, R138, !PT ;  /* 0x0000008a31317248 */ /* 0x000fc40007fe0100 */
        /* <DEDUP_REMOVED lines=31> */
[----:B------:R-:W-:Y:S01]  /*1d60*/  PRMT R63, R8, 0x5410, R6 ;  /* 0x00005410083f7816 */ /* 0x000fe20000000006 */
[----:B------:R-:W-:Y:S06]  /*1d70*/  @!P2 BRA `(.L_x_11) ;  /* 0x0000007000c4a947 */ /* 0x000fec0003800000 */
[----:B------:R-:W-:Y:S01]  /*1d80*/  PRMT R11, R4, 0x9910, RZ ;  /* 0x00009910040b7816 */ /* 0x000fe200000000ff */
[----:B------:R-:W-:Y:S01]  /*1d90*/  IMAD.IADD R134, R134, 0x1, -R3 ;  /* 0x0000000186867824 */ /* 0x000fe200078e0a03 */
[----:B------:R-:W-:Y:S02]  /*1da0*/  VIMNMX3.S16x2 R0, R89, R0, R60, !PT ;  /* 0x000000005900720f */ /* 0x000fe4000780033c */
[----:B------:R-:W-:Y:S01]  /*1db0*/  PRMT R9, R62, 0x9910, RZ ;  /* 0x000099103e097816 */ /* 0x000fe200000000ff */
[----:B------:R-:W-:Y:S01]  /*1dc0*/  IMAD.MOV.U32 R60, RZ, RZ, R11 ;  /* 0x000000ffff3c7224 */ /* 0x000fe200078e000b */
[----:B------:R-:W-:Y:S02]  /*1dd0*/  PRMT R0, R0, 0x9910, RZ ;  /* 0x0000991000007816 */ /* 0x000fe400000000ff */
[----:B------:R-:W-:Y:S01]  /*1de0*/  VIADDMNMX.RELU R134, R83, -R2, R134, !PT ;  /* 0x8000000253867246 */ /* 0x000fe20007801186 */
[----:B------:R-:W-:-:S05]  /*1df0*/  IMAD.IADD R60, R60, 0x1, -R3 ;  /* 0x000000013c3c7824 */ /* 0x000fca00078e0a03 */
[----:B------:R-:W-:Y:S01]  /*1e00*/  VIADDMNMX.RELU R60, R9, -R2, R60, !PT ;  /* 0x80000002093c7246 */ /* 0x000fe2000780113c */
[----:B------:R-:W-:Y:S02]  /*1e10*/  IMAD.MOV.U32 R9, RZ, RZ, R0 ;  /* 0x000000ffff097224 */ /* 0x000fe400078e0000 */
        /* <DEDUP_REMOVED lines=9> */
[----:B0-----:R-:W-:-:S06]  /*1eb0*/  IMAD R0, R81, 0x14, R0 ;  /* 0x0000001451007824 */ /* 0x001fcc00078e0200 */
[----:B------:R-:W0:Y:S02]  /*1ec0*/  LDS.S8 R0, [R0+UR6] ;  /* 0x0000000600007984 */ /* 0x000e240008000200 */
.L_x_15:
[----:B------:R-:W-:Y:S01]  /*1ed0*/  ISETP.NE.AND P2, PT, R47, 0x4, PT ;  /* 0x000000042f00780c */ /* 0x000fe20003f45270 */
[----:B------:R-:W-:Y:S01]  /*1ee0*/  IMAD.U32 R85, RZ, RZ, UR4 ;  /* 0x00000004ff557e24 */ /* 0x000fe2000f8e00ff */
[----:B------:R-:W-:Y:S02]  /*1ef0*/  PRMT R128, R128, 0x5410, R110 ;  /* 0x0000541080807816 */ /* 0x000fe4000000006e */
[----:B0-----:R-:W-:Y:S02]  /*1f00*/  VIADDMNMX R9, R0, R9, RZ, !PT ;  /* 0x0000000900097246 */ /* 0x001fe400078001ff */
[----:B------:R-:W-:Y:S02]  /*1f10*/  PRMT R129, R129, 0x5410, R130 ;  /* 0x0000541081817816 */ /* 0x000fe40000000082 */
[----:B------:R-:W-:Y:S02]  /*1f20*/  PRMT R125, R125, 0x5410, R108 ;  /* 0x000054107d7d7816 */ /* 0x000fe4000000006c */
[----:B------:R-:W-:-:S02]  /*1f30*/  PRMT R123, R123, 0x5410, R128 ;  /* 0x000054107b7b7816 */ /* 0x000fc40000000080 */
[----:B------:R-:W-:Y:S02]  /*1f40*/  PRMT R0, R134, 0x9910, RZ ;  /* 0x0000991086007816 */ /* 0x000fe400000000ff */
[----:B------:R-:W-:Y:S02]  /*1f50*/  PRMT R11, R60, 0x9910, RZ ;  /* 0x000099103c0b7816 */ /* 0x000fe400000000ff */
[----:B------:R-:W-:Y:S02]  /*1f60*/  PRMT R83, R9, 0x9910, RZ ;  /* 0x0000991009537816 */ /* 0x000fe400000000ff */
[----:B------:R-:W-:Y:S02]  /*1f70*/  PRMT R126, R126, 0x5410, R129 ;  /* 0x000054107e7e7816 */ /* 0x000fe40000000081 */
[----:B------:R-:W-:Y:S02]  /*1f80*/  PRMT R119, R119, 0x5410, R104 ;  /* 0x0000541077777816 */ /* 0x000fe40000000068 */
[----:B------:R-:W-:-:S02]  /*1f90*/  PRMT R107, R107, 0x5410, R100 ;  /* 0x000054106b6b7816 */ /* 0x000fc40000000064 */
[----:B------:R-:W-:Y:S02]  /*1fa0*/  PRMT R95, R95, 0x5410, R96 ;  /* 0x000054105f5f7816 */ /* 0x000fe40000000060 */
[----:B------:R-:W-:Y:S02]  /*1fb0*/  PRMT R120, R120, 0x5410, R127 ;  /* 0x0000541078787816 */ /* 0x000fe4000000007f */
[----:B------:R-:W-:Y:S02]  /*1fc0*/  PRMT R109, R109, 0x5410, R125 ;  /* 0x000054106d6d7816 */ /* 0x000fe4000000007d */
[----:B------:R-:W-:Y:S02]  /*1fd0*/  PRMT R97, R97, 0x5410, R123 ;  /* 0x0000541061617816 */ /* 0x000fe4000000007b */
[----:B------:R-:W-:Y:S02]  /*1fe0*/  VIMNMX3 R136, R0, R11, R83, !PT ;  /* 0x0000000b0088720f */ /* 0x000fe40007800153 */
        /* <DEDUP_REMOVED lines=17> */
[----:B------:R-:W-:Y:S02]  /*2100*/  VIMNMX R49, PT, PT, R49, R136, !PT ;  /* 0x0000008831317248 */ /* 0x000fe40007fe0100 */
        /* <DEDUP_REMOVED lines=31> */
[----:B------:R-:W-:Y:S01]  /*2300*/  PRMT R63, R8, 0x5410, R6 ;  /* 0x00005410083f7816 */ /* 0x000fe20000000006 */
[----:B------:R-:W-:Y:S06]  /*2310*/  @!P2 BRA `(.L_x_11) ;  /* 0x0000006c005ca947 */ /* 0x000fec0003800000 */
[----:B------:R-:W-:Y:S01]  /*2320*/  PRMT R60, R6, 0x9910, RZ ;  /* 0x00009910063c7816 */ /* 0x000fe200000000ff */
[--C-:B------:R-:W-:Y:S01]  /*2330*/  IMAD.IADD R0, R0, 0x1, -R3.reuse ;  /* 0x0000000100007824 */ /* 0x100fe200078e0a03 */
[----:B------:R-:W-:Y:S02]  /*2340*/  VIMNMX3.S16x2 R4, R91, R4, R62, !PT ;  /* 0x000000045b04720f */ /* 0x000fe4000780033e */
[----:B------:R-:W-:Y:S01]  /*2350*/  PRMT R9, R64, 0x9910, RZ ;  /* 0x0000991040097816 */ /* 0x000fe200000000ff */
[----:B------:R-:W-:Y:S01]  /*2360*/  IMAD.IADD R60, R60, 0x1, -R3 ;  /* 0x000000013c3c7824 */ /* 0x000fe200078e0a03 */
[----:B------:R-:W-:Y:S02]  /*2370*/  PRMT R11, R4, 0x9910, RZ ;  /* 0x00009910040b7816 */ /* 0x000fe400000000ff */
[-C--:B------:R-:W-:Y:S01]  /*2380*/  VIADDMNMX.RELU R4, R83, -R2.reuse, R0, !PT ;  /* 0x8000000253047246 */ /* 0x080fe20007801100 */
[----:B------:R-:W-:Y:S01]  /*2390*/  IMAD.MOV.U32 R0, RZ, RZ, -0x4 ;  /* 0xfffffffcff007424 */ /* 0x000fe200078e00ff */
[----:B------:R-:W-:Y:S01]  /*23a0*/  VIADDMNMX.RELU R60, R9, -R2, R60, !PT ;  /* 0x80000002093c7246 */ /* 0x000fe2000780113c */
[----:B------:R-:W-:Y:S01]  /*23b0*/  IMAD.MOV.U32 R9, RZ, RZ, R11 ;  /* 0x000000ffff097224 */ /* 0x000fe200078e000b */
        /* <DEDUP_REMOVED lines=10> */
.L_x_16:
[----:B------:R-:W-:Y:S01]  /*2460*/  ISETP.NE.AND P2, PT, R47, 0x5, PT ;  /* 0x000000052f00780c */ /* 0x000fe20003f45270 */
[----:B------:R-:W-:Y:S01]  /*2470*/  IMAD.U32 R85, RZ, RZ, UR4 ;  /* 0x00000004ff557e24 */ /* 0x000fe2000f8e00ff */
[----:B0-----:R-:W-:Y:S02]  /*2480*/  VIADDMNMX R27, R0, R9, RZ, !PT ;  /* 0x00000009001b7246 */ /* 0x001fe400078001ff */
[----:B------:R-:W-:Y:S02]  /*2490*/  PRMT R128, R128, 0x5410, R110 ;  /* 0x0000541080807816 */ /* 0x000fe4000000006e */
[----:B------:R-:W-:Y:S02]  /*24a0*/  PRMT R129, R129, 0x5410, R130 ;  /* 0x0000541081817816 */ /* 0x000fe40000000082 */
[----:B------:R-:W-:Y:S02]  /*24b0*/  PRMT R0, R4, 0x9910, RZ ;  /* 0x0000991004007816 */ /* 0x000fe400000000ff */
[----:B------:R-:W-:-:S02]  /*24c0*/  PRMT R9, R60, 0x9910, RZ ;  /* 0x000099103c097816 */ /* 0x000fc400000000ff */
[----:B------:R-:W-:Y:S02]  /*24d0*/  PRMT R83, R27, 0x9910, RZ ;  /* 0x000099101b537816 */ /* 0x000fe400000000ff */
        /* <DEDUP_REMOVED lines=59> */
[----:B------:R-:W-:Y:S01]  /*2890*/  PRMT R4, R8, 0x9910, RZ ;  /* 0x0000991008047816 */ /* 0x000fe200000000ff */
[----:B------:R-:W-:Y:S01]  /*28a0*/  IMAD.IADD R0, R0, 0x1, -R3 ;  /* 0x0000000100007824 */ /* 0x000fe200078e0a03 */
[----:B------:R-:W-:Y:S02]  /*28b0*/  VIMNMX3.S16x2 R64, R93, R6, R64, !PT ;  /* 0x000000065d40720f */ /* 0x000fe40007800340 */
[----:B------:R-:W-:Y:S01]  /*28c0*/  PRMT R11, R66, 0x9910, RZ ;  /* 0x00009910420b7816 */ /* 0x000fe200000000ff */
[--C-:B------:R-:W-:Y:S01]  /*28d0*/  IMAD.MOV.U32 R6, RZ, RZ, R4.reuse ;  /* 0x000000ffff067224 */ /* 0x100fe200078e0004 */
[----:B------:R-:W-:-:S03]  /*28e0*/  PRMT R4, R64, 0x7610, R4 ;  /* 0x0000761040047816 */ /* 0x000fc60000000004 */
        /* <DEDUP_REMOVED lines=16> */
.L_x_17:
        /* <DEDUP_REMOVED lines=16> */
[----:B------:R-:W-:Y:S02]  /*2af0*/  VIMNMX3 R60, R0, R13, R83, !PT ;  /* 0x0000000d003c720f */ /* 0x000fe40007800153 */
        /* <DEDUP_REMOVED lines=69> */
.L_x_18:
        /* <DEDUP_REMOVED lines=14> */
[----:B------:R-:W-:Y:S02]  /*3030*/  VIMNMX3 R8, R0, R8, R83, !PT ;  /* 0x000000080008720f */ /* 0x000fe40007800153 */
        /* <DEDUP_REMOVED lines=68> */
.L_x_19:
        /* <DEDUP_REMOVED lines=31> */
[----:B------:R-:W-:Y:S02]  /*3670*/  VIMNMX R49, PT, PT, R49, R8, !PT ;  /* 0x0000000831317248 */ /* 0x000fe40007fe0100 */
        /* <DEDUP_REMOVED lines=51> */
.L_x_20:
        /* <DEDUP_REMOVED lines=81> */
.L_x_21:
        /* <DEDUP_REMOVED lines=80> */
.L_x_22:
        /* <DEDUP_REMOVED lines=13> */
[----:B------:R-:W-:Y:S02]  /*4490*/  VIMNMX3 R8, R0, R8, R83, !PT ;  /* 0x000000080008720f */ /* 0x000fe40007800153 */
        /* <DEDUP_REMOVED lines=14> */
[----:B------:R-:W-:Y:S02]  /*4580*/  VIMNMX R49, PT, PT, R49, R8, !PT ;  /* 0x0000000831317248 */ /* 0x000fe40007fe0100 */
        /* <DEDUP_REMOVED lines=49> */
.L_x_23:
        /* <DEDUP_REMOVED lines=77> */
.L_x_24:
[----:B------:R-:W-:Y:S01]  /*4d70*/  ISETP.NE.AND P2, PT, R47, 0xd, PT ;  /* 0x0000000d2f00780c */ /* 0x000fe20003f45270 */
[----:B------:R-:W-:Y:S01]  /*4d80*/  IMAD.U32 R85, RZ, RZ, UR4 ;  /* 0x00000004ff557e24 */ /* 0x000fe2000f8e00ff */
[----:B0-----:R-:W-:Y:S02]  /*4d90*/  VIADDMNMX R35, R0, R17, RZ, !PT ;  /* 0x0000001100237246 */ /* 0x001fe400078001ff */
[----:B------:R-:W-:Y:S02]  /*4da0*/  PRMT R129, R129, 0x5410, R130 ;  /* 0x0000541081817816 */ /* 0x000fe40000000082 */
[----:B------:R-:W-:Y:S02]  /*4db0*/  PRMT R0, R4, 0x9910, RZ ;  /* 0x0000991004007816 */ /* 0x000fe400000000ff */
[----:B------:R-:W-:Y:S02]  /*4dc0*/  PRMT R8, R6, 0x9910, RZ ;  /* 0x0000991006087816 */ /* 0x000fe400000000ff */
[----:B------:R-:W-:-:S02]  /*4dd0*/  PRMT R83, R35, 0x9910, RZ ;  /* 0x0000991023537816 */ /* 0x000fc400000000ff */
        /* <DEDUP_REMOVED lines=67> */
.L_x_25:
        /* <DEDUP_REMOVED lines=26> */
[----:B------:R-:W-:Y:S02]  /*53b0*/  VIMNMX R49, PT, PT, R49, R8, !PT ;  /* 0x0000000831317248 */ /* 0x000fe40007fe0100 */
        /* <DEDUP_REMOVED lines=47> */
.L_x_26:
        /* <DEDUP_REMOVED lines=72> */
.L_x_27:
[----:B------:R-:W-:Y:S01]  /*5b30*/  ISETP.NE.AND P2, PT, R47, 0x10, PT ;  /* 0x000000102f00780c */ /* 0x000fe20003f45270 */
[----:B------:R-:W-:Y:S01]  /*5b40*/  IMAD.U32 R85, RZ, RZ, UR4 ;  /* 0x00000004ff557e24 */ /* 0x000fe2000f8e00ff */
[----:B0-----:R-:W-:Y:S02]  /*5b50*/  VIADDMNMX R21, R0, R21, RZ, !PT ;  /* 0x0000001500157246 */ /* 0x001fe400078001ff */
[----:B------:R-:W-:Y:S02]  /*5b60*/  PRMT R0, R4, 0x9910, RZ ;  /* 0x0000991004007816 */ /* 0x000fe400000000ff */
[----:B------:R-:W-:Y:S02]  /*5b70*/  PRMT R8, R6, 0x9910, RZ ;  /* 0x0000991006087816 */ /* 0x000fe400000000ff */
[----:B------:R-:W-:Y:S02]  /*5b80*/  PRMT R83, R21, 0x9910, RZ ;  /* 0x0000991015537816 */ /* 0x000fe400000000ff */
        /* <DEDUP_REMOVED lines=65> */
.L_x_28:
        /* <DEDUP_REMOVED lines=9> */
[----:B------:R-:W-:Y:S02]  /*6030*/  VIMNMX3 R8, R10, R8, R83, !PT ;  /* 0x000000080a08720f */ /* 0x000fe40007800153 */
        /* <DEDUP_REMOVED lines=59> */
.L_x_29:
        /* <DEDUP_REMOVED lines=68> */
.L_x_30:
        /* <DEDUP_REMOVED lines=65> */
.L_x_31:
        /* <DEDUP_REMOVED lines=64> */
.L_x_32:
        /* <DEDUP_REMOVED lines=61> */
.L_x_33:
[----:B------:R-:W-:Y:S01]  /*7410*/  ISETP.NE.AND P2, PT, R47, 0x16, PT ;  /* 0x000000162f00780c */ /* 0x000fe20003f45270 */
[----:B------:R-:W-:Y:S01]  /*7420*/  IMAD.U32 R85, RZ, RZ, UR4 ;  /* 0x00000004ff557e24 */ /* 0x000fe2000f8e00ff */
[----:B0-----:R-:W-:Y:S02]  /*7430*/  VIADDMNMX R0, R0, R83, RZ, !PT ;  /* 0x0000005300007246 */ /* 0x001fe400078001ff */
[----:B------:R-:W-:Y:S02]  /*7440*/  PRMT R8, R97, 0x9910, RZ ;  /* 0x0000991061087816 */ /* 0x000fe400000000ff */
[----:B------:R-:W-:Y:S02]  /*7450*/  PRMT R6, R4, 0x9910, RZ ;  /* 0x0000991004067816 */ /* 0x000fe400000000ff */
[----:B------:R-:W-:Y:S02]  /*7460*/  PRMT R135, R0, 0x9910, RZ ;  /* 0x0000991000877816 */ /* 0x000fe400000000ff */
        /* <DEDUP_REMOVED lines=52> */
.L_x_34:
        /* <DEDUP_REMOVED lines=55> */
.L_x_35:
        /* <DEDUP_REMOVED lines=52> */
.L_x_36:
        /* <DEDUP_REMOVED lines=49> */
.L_x_37:
        /* <DEDUP_REMOVED lines=46> */
.L_x_38:
        /* <DEDUP_REMOVED lines=43> */
.L_x_39:
        /* <DEDUP_REMOVED lines=40> */
.L_x_40:
        /* <DEDUP_REMOVED lines=12> */
[----:B------:R-:W-:-:S02]  /*8a40*/  VIMNMX R49, PT, PT, R49, R6, !PT ;  /* 0x0000000631317248 */ /* 0x000fc40007fe0100 */
        /* <DEDUP_REMOVED lines=24> */
.L_x_41:
        /* <DEDUP_REMOVED lines=11> */
[----:B------:R-:W-:Y:S02]  /*8c80*/  VIMNMX R49, PT, PT, R49, R8, !PT ;  /* 0x0000000831317248 */ /* 0x000fe40007fe0100 */
        /* <DEDUP_REMOVED lines=22> */
.L_x_42:
        /* <DEDUP_REMOVED lines=10> */
[----:B------:R-:W-:Y:S01]  /*8e90*/  VIMNMX R49, PT, PT, R49, R8, !PT ;  /* 0x0000000831317248 */ /* 0x000fe20007fe0100 */
[----:B------:R-:W-:Y:S06]  /*8ea0*/  @!P2 BRA `(.L_x_11) ;  /* 0x000000000078a947 */ /* 0x000fec0003800000 */
[----:B------:R-:W-:Y:S01]  /*8eb0*/  VIMNMX3.S16x2 R0, R132, R58, R116, !PT ;  /* 0x0000003a8400720f */ /* 0x000fe20007800374 */
[--C-:B------:R-:W-:Y:S01]  /*8ec0*/  IMAD.IADD R73, R10, 0x1, -R3.reuse ;  /* 0x000000010a497824 */ /* 0x100fe200078e0a03 */
[----:B------:R-:W-:Y:S02]  /*8ed0*/  PRMT R4, R75, 0x9910, RZ ;  /* 0x000099104b047816 */ /* 0x000fe400000000ff */
[----:B------:R-:W-:Y:S02]  /*8ee0*/  PRMT R0, R0, 0x9910, RZ ;  /* 0x0000991000007816 */ /* 0x000fe400000000ff */
[----:B------:R-:W-:Y:S01]  /*8ef0*/  PRMT R67, R67, 0x9910, RZ ;  /* 0x0000991043437816 */ /* 0x000fe200000000ff */
[----:B------:R-:W-:Y:S01]  /*8f00*/  IMAD.IADD R4, R4, 0x1, -R3 ;  /* 0x0000000104047824 */ /* 0x000fe200078e0a03 */
        /* <DEDUP_REMOVED lines=13> */
.L_x_43:
[----:B------:R-:W-:Y:S01]  /*8fe0*/  VIADDMNMX.RELU R4, R67, -R2, R4, !PT ;  /* 0x8000000243047246 */ /* 0x000fe20007801104 */
        /* <DEDUP_REMOVED lines=8> */
[----:B------:R-:W-:Y:S02]  /*9070*/  VIMNMX R49, PT, PT, R49, R2, !PT ;  /* 0x0000000231317248 */ /* 0x000fe40007fe0100 */
[----:B------:R-:W-:-:S07]  /*9080*/  PRMT R67, R0, 0x7610, R67 ;  /* 0x0000761000437816 */ /* 0x000fce0000000043 */
.L_x_11:
[----:B------:R-:W-:Y:S05]  /*9090*/  BSYNC.RECONVERGENT B0 ;  /* 0x0000000000007941 */ /* 0x000fea0003800200 */
.L_x_10:
[----:B------:R-:W-:-:S05]  /*90a0*/  IADD3 R118, P1, PT, R118, 0x1, RZ ;  /* 0x0000000176767810 */ /* 0x000fca0007f3e0ff */
[----:B------:R-:W-:Y:S01]  /*90b0*/  IMAD.X R43, RZ, RZ, R43, P1 ;  /* 0x000000ffff2b7224 */ /* 0x000fe200008e062b */
[----:B------:R-:W-:Y:S07]  /*90c0*/  @P0 BRA `(.L_x_44) ;  /* 0xffffff7c00080947 */ /* 0x000fee000383ffff */
.L_x_9:
[----:B--2---:R-:W2:Y:S01]  /*90d0*/  S2R R9, SR_TID.X ;  /* 0x0000000000097919 */ /* 0x004ea20000002100 */
[----:B-1----:R-:W-:Y:S01]  /*90e0*/  MOV R4, 0x400 ;  /* 0x0000040000047802 */ /* 0x002fe20000000f00 */
[----:B------:R-:W1:Y:S04]  /*90f0*/  S2R R11, SR_CgaCtaId ;  /* 0x00000000000b7919 */ /* 0x000e680000008800 */
[----:B------:R-:W-:Y:S01]  /*9100*/  VIADD R0, R4, 0x590 ;  /* 0x0000059004007836 */ /* 0x000fe20000000000 */
[C---:B--2---:R-:W-:Y:S02]  /*9110*/  ISETP.GT.U32.AND P0, PT, R9.reuse, 0xf, PT ;  /* 0x0000000f0900780c */ /* 0x044fe40003f04070 */
[----:B------:R-:W-:Y:S02]  /*9120*/  ISETP.GT.U32.AND P1, PT, R9, 0x7, PT ;  /* 0x000000070900780c */ /* 0x000fe40003f24070 */
[----:B-1----:R-:W-:-:S05]  /*9130*/  LEA R0, R11, R0, 0x18 ;  /* 0x000000000b007211 */ /* 0x002fca00078ec0ff */
[----:B------:R-:W-:-:S05]  /*9140*/  IMAD R0, R9, 0x4, R0 ;  /* 0x0000000409007824 */ /* 0x000fca00078e0200 */
[----:B------:R-:W-:Y:S01]  /*9150*/  STS [R0], R49 ;  /* 0x0000003100007388 */ /* 0x000fe20000000800 */
[----:B------:R-:W-:-:S03]  /*9160*/  NOP ;  /* 0x0000000000007918 */ /* 0x000fc60000000000 */
[----:B0-----:R-:W-:Y:S04]  /*9170*/  @!P0 LDS R2, [R0] ;  /* 0x0000000000028984 */ /* 0x001fe80000000800 */
[----:B------:R-:W0:Y:S02]  /*9180*/  @!P0 LDS R3, [R0+0x40] ;  /* 0x0000400000038984 */ /* 0x000e240000000800 */
[----:B0-----:R-:W-:-:S05]  /*9190*/  @!P0 VIMNMX R3, PT, PT, R2, R3, !PT ;  /* 0x0000000302038248 */ /* 0x001fca0007fe0100 */
[----:B------:R-:W-:Y:S01]  /*91a0*/  @!P0 STS [R0], R3 ;  /* 0x0000000300008388 */ /* 0x000fe20000000800 */
[----:B------:R-:W-:-:S03]  /*91b0*/  NOP ;  /* 0x0000000000007918 */ /* 0x000fc60000000000 */
[----:B------:R-:W-:Y:S01]  /*91c0*/  @!P1 LDS R2, [R0] ;  /* 0x0000000000029984 */ /* 0x000fe20000000800 */
[----:B------:R-:W-:-:S03]  /*91d0*/  ISETP.GT.U32.AND P0, PT, R9, 0x3, PT ;  /* 0x000000030900780c */ /* 0x000fc60003f04070 */
        /* <DEDUP_REMOVED lines=11> */
[----:B------:R-:W-:-:S03]  /*9290*/  ISETP.NE.AND P0, PT, R9, RZ, PT ;  /* 0x000000ff0900720c */ /* 0x000fc60003f05270 */
[----:B------:R-:W0:Y:S10]  /*92a0*/  @!P1 LDS R3, [R0+0x8] ;  /* 0x0000080000039984 */ /* 0x000e340000000800 */
[----:B------:R-:W-:-:S02]  /*92b0*/  @!P0 LEA R6, R11, R4, 0x18 ;  /* 0x000000040b068211 */ /* 0x000fc400078ec0ff */
[----:B------:R-:W-:Y:S02]  /*92c0*/  @!P0 LEA R9, R11, R4, 0x18 ;  /* 0x000000040b098211 */ /* 0x000fe400078ec0ff */
[----:B------:R-:W1:Y:S01]  /*92d0*/  @!P0 S2R R11, SR_CTAID.X ;  /* 0x00000000000b8919 */ /* 0x000e620000002500 */
[----:B0-----:R-:W-:-:S05]  /*92e0*/  @!P1 VIMNMX R5, PT, PT, R2, R3, !PT ;  /* 0x0000000302059248 */ /* 0x001fca0007fe0100 */
[----:B------:R-:W-:Y:S01]  /*92f0*/  @!P1 STS [R0], R5 ;  /* 0x0000000500009388 */ /* 0x000fe20000000800 */
[----:B------:R-:W-:-:S03]  /*9300*/  NOP ;  /* 0x0000000000007918 */ /* 0x000fc60000000000 */
[----:B------:R-:W-:Y:S04]  /*9310*/  @!P0 LDS R3, [R6+0x594] ;  /* 0x0005940006038984 */ /* 0x000fe80000000800 */
[----:B------:R-:W0:Y:S02]  /*9320*/  @!P0 LDS R2, [R0] ;  /* 0x0000000000028984 */ /* 0x000e240000000800 */
[----:B0-----:R-:W-:Y:S02]  /*9330*/  @!P0 VIMNMX R7, PT, PT, R2, R3, !PT ;  /* 0x0000000302078248 */ /* 0x001fe40007fe0100 */
[----:B------:R-:W1:Y:S03]  /*9340*/  @!P0 LDC.64 R2, c[0x0][0x3b0] ;  /* 0x0000ec00ff028b82 */ /* 0x000e660000000a00 */
[----:B------:R-:W-:Y:S01]  /*9350*/  @!P0 STS [R0], R7 ;  /* 0x0000000700008388 */ /* 0x000fe20000000800 */
[----:B------:R-:W-:-:S03]  /*9360*/  NOP ;  /* 0x0000000000007918 */ /* 0x000fc60000000000 */
[----:B------:R-:W0:Y:S01]  /*9370*/  @!P0 LDS R9, [R9+0x590] ;  /* 0x0005900009098984 */ /* 0x000e220000000800 */
[----:B-1----:R-:W-:-:S05]  /*9380*/  @!P0 IMAD.WIDE.U32 R2, R11, 0x4, R2 ;  /* 0x000000040b028825 */ /* 0x002fca00078e0002 */
[----:B0-----:R-:W-:Y:S01]  /*9390*/  @!P0 STG.E desc[UR10][R2.64], R9 ;  /* 0x0000000902008986 */ /* 0x001fe2000c10190a */
[----:B------:R-:W-:Y:S06]  /*93a0*/  BAR.SYNC.DEFER_BLOCKING 0x0 ;  /* 0x0000000000007b1d */ /* 0x000fec0000010000 */
[----:B------:R-:W-:Y:S05]  /*93b0*/  EXIT ;  /* 0x000000000000794d */ /* 0x000fea0003800000 */
.L_x_45:
[----:B------:R-:W-:-:S00]  /*93c0*/  BRA `(.L_x_45) ;  /* 0xfffffffc00fc7947 */ /* 0x000fc0000383ffff */
[----:B------:R-:W-:-:S00]  /*93d0*/  NOP ;  /* 0x0000000000007918 */ /* 0x000fc00000000000 */
        /* <DEDUP_REMOVED lines=10> */
.L_x_1910:


//--------------------- .text._Z16sw_kernel_affineILi32ELi992EEvPKhiPiS1_S2_iS2_ii --------------------------
	.section	.text._Z16sw_kernel_affineILi32ELi992EEvPKhiPiS1_S2_iS2_ii,"ax",@progbits
	.align	128
        .global         _Z16sw_kernel_affineILi32ELi992EEvPKhiPiS1_S2_iS2_ii
        .type           _Z16sw_kernel_affineILi32ELi992EEvPKhiPiS1_S2_iS2_ii,@function
        .size           _Z16sw_kernel_affineILi32ELi992EEvPKhiPiS1_S2_iS2_ii,(.L_x_1911 - _Z16sw_kernel_affineILi32ELi992EEvPKhiPiS1_S2_iS2_ii)
        .other          _Z16sw_kernel_affineILi32ELi992EEvPKhiPiS1_S2_iS2_ii,@"STO_CUDA_ENTRY STV_DEFAULT"
_Z16sw_kernel_affineILi32ELi992EEvPKhiPiS1_S2_iS2_ii:
.text._Z16sw_kernel_affineILi32ELi992EEvPKhiPiS1_S2_iS2_ii:
        /* <DEDUP_REMOVED lines=28> */
[C---:B-1----:R-:W-:Y:S02]  /*01c0*/  ISETP.GT.U32.AND P1, PT, R49.reuse, 0x18f, PT ;  /* 0x0000018f3100780c */ /* 0x042fe40003f24070 */
[----:B------:R-:W-:-:S11]  /*01d0*/  ISETP.GT.U32.AND P0, PT, R49, 0x3df, PT ;  /* 0x000003df3100780c */ /* 0x000fd60003f04070 */
[----:B------:R-:W-:Y:S05]  /*01e0*/  @P1 BRA `(.L_x_47) ;  /* 0x0000000000401947 */ /* 0x000fea0003800000 */
[----:B0-----:R-:W0:Y:S01]  /*01f0*/  S2R R3, SR_CgaCtaId ;  /* 0x0000000000037919 */ /* 0x001e220000008800 */
[----:B------:R-:W1:Y:S01]  /*0200*/  LDCU.64 UR4, c[0x4][URZ] ;  /* 0x01000000ff0477ac */ /* 0x000e620008000a00 */
[----:B------:R-:W-:Y:S01]  /*0210*/  MOV R2, 0x400 ;  /* 0x0000040000027802 */ /* 0x000fe20000000f00 */
[----:B------:R-:W-:Y:S01]  /*0220*/  IMAD.MOV.U32 R5, RZ, RZ, R49 ;  /* 0x000000ffff057224 */ /* 0x000fe200078e0031 */
[----:B-1----:R-:W-:Y:S02]  /*0230*/  IADD3 R6, P1, PT, R49, UR4, RZ ;  /* 0x0000000431067c10 */ /* 0x002fe4000ff3e0ff */
[----:B0-----:R-:W-:-:S03]  /*0240*/  LEA R4, R3, R2, 0x18 ;  /* 0x0000000203047211 */ /* 0x001fc600078ec0ff */
[----:B------:R-:W-:-:S08]  /*0250*/  IMAD.X R3, RZ, RZ, UR5, P1 ;  /* 0x00000005ff037e24 */ /* 0x000fd000088e06ff */
.L_x_48:
[----:B-1----:R-:W-:-:S06]  /*0260*/  IMAD.MOV.U32 R2, RZ, RZ, R6 ;  /* 0x000000ffff027224 */ /* 0x002fcc00078e0006 */
[----:B------:R0:W2:Y:S01]  /*0270*/  LDG.E.U8 R2, desc[UR10][R2.64] ;  /* 0x0000000a02027981 */ /* 0x0000a2000c1e1100 */
[----:B------:R-:W-:Y:S01]  /*0280*/  IMAD.IADD R9, R4, 0x1, R5 ;  /* 0x0000000104097824 */ /* 0x000fe200078e0205 */
[C---:B------:R-:W-:Y:S01]  /*0290*/  ISETP.GE.U32.AND P1, PT, R5.reuse, 0x170, PT ;  /* 0x000001700500780c */ /* 0x040fe20003f26070 */
[----:B------:R-:W-:Y:S01]  /*02a0*/  VIADD R5, R5, 0x20 ;  /* 0x0000002005057836 */ /* 0x000fe20000000000 */
[----:B------:R-:W-:-:S05]  /*02b0*/  IADD3 R6, P2, PT, R6, 0x20, RZ ;  /* 0x0000002006067810 */ /* 0x000fca0007f5e0ff */
[----:B0-----:R-:W-:Y:S01]  /*02c0*/  IMAD.X R3, RZ, RZ, R3, P2 ;  /* 0x000000ffff037224 */ /* 0x001fe200010e0603 */
[----:B--2---:R1:W-:Y:S05]  /*02d0*/  STS.U8 [R9], R2 ;  /* 0x0000000209007388 */ /* 0x0043ea0000000000 */
[----:B------:R-:W-:Y:S05]  /*02e0*/  @!P1 BRA `(.L_x_48) ;  /* 0xfffffffc00dc9947 */ /* 0x000fea000383ffff */
.L_x_47:
[----:B------:R-:W-:Y:S05]  /*02f0*/  BSYNC.RECONVERGENT B0 ;  /* 0x0000000000007941 */ /* 0x000fea0003800200 */
.L_x_46:
[----:B------:R-:W-:Y:S04]  /*0300*/  BSSY.RECONVERGENT B0, `(.L_x_49) ;  /* 0x000004a000007945 */ /* 0x000fe80003800200 */
[----:B------:R-:W-:Y:S05]  /*0310*/  @P0 BRA `(.L_x_50) ;  /* 0x0000000400200947 */ /* 0x000fea0003800000 */
[----:B01----:R-:W-:Y:S01]  /*0320*/  VIMNMX.U32 R2, PT, PT, R49, 0x3c0, !PT ;  /* 0x000003c031027848 */ /* 0x003fe20007fe0000 */
[----:B------:R-:W-:Y:S01]  /*0330*/  BSSY.RECONVERGENT B1, `(.L_x_51) ;  /* 0x0000020000017945 */ /* 0x000fe20003800200 */
[--C-:B------:R-:W-:Y:S02]  /*0340*/  IMAD.MOV.U32 R4, RZ, RZ, R49.reuse ;  /* 0x000000ffff047224 */ /* 0x100fe400078e0031 */
[----:B------:R-:W-:-:S04]  /*0350*/  IADD3 R2, PT, PT, R2, 0x1f, -R49 ;  /* 0x0000001f02027810 */ /* 0x000fc80007ffe831 */
[C---:B------:R-:W-:Y:S02]  /*0360*/  LOP3.LUT R3, R2.reuse, 0x60, RZ, 0xc0, !PT ;  /* 0x0000006002037812 */ /* 0x040fe400078ec0ff */
[----:B------:R-:W-:Y:S02]  /*0370*/  ISETP.GE.U32.AND P0, PT, R2, 0x60, PT ;  /* 0x000000600200780c */ /* 0x000fe40003f06070 */
[----:B------:R-:W-:-:S13]  /*0380*/  ISETP.NE.AND P1, PT, R3, 0x60, PT ;  /* 0x000000600300780c */ /* 0x000fda0003f25270 */
[----:B------:R-:W-:Y:S05]  /*0390*/  @!P1 BRA `(.L_x_52) ;  /* 0x0000000000649947 */ /* 0x000fea0003800000 */
[----:B------:R-:W0:Y:S01]  /*03a0*/  S2R R4, SR_CgaCtaId ;  /* 0x0000000000047919 */ /* 0x000e220000008800 */
[----:B------:R-:W1:Y:S01]  /*03b0*/  LDCU.64 UR4, c[0x0][0x380] ;  /* 0x00007000ff0477ac */ /* 0x000e620008000a00 */
[----:B------:R-:W2:Y:S01]  /*03c0*/  LDC R13, c[0x0][0x388] ;  /* 0x0000e200ff0d7b82 */ /* 0x000ea20000000800 */
[----:B------:R-:W-:Y:S02]  /*03d0*/  MOV R3, 0x400 ;  /* 0x0000040000037802 */ /* 0x000fe40000000f00 */
[----:B------:R-:W-:-:S03]  /*03e0*/  LEA.HI R2, R2, 0x1, RZ, 0x1b ;  /* 0x0000000102027811 */ /* 0x000fc600078fd8ff */
[----:B------:R-:W-:Y:S01]  /*03f0*/  VIADD R3, R3, 0x190 ;  /* 0x0000019003037836 */ /* 0x000fe20000000000 */
[----:B------:R-:W-:-:S05]  /*0400*/  LOP3.LUT R2, R2, 0x3, RZ, 0xc0, !PT ;  /* 0x0000000302027812 */ /* 0x000fca00078ec0ff */
[----:B------:R-:W-:Y:S01]  /*0410*/  IMAD.MOV R6, RZ, RZ, -R2 ;  /* 0x000000ffff067224 */ /* 0x000fe200078e0a02 */
[----:B-1----:R-:W-:-:S05]  /*0420*/  IADD3 R10, P1, PT, R49, UR4, RZ ;  /* 0x00000004310a7c10 */ /* 0x002fca000ff3e0ff */
[----:B------:R-:W-:Y:S01]  /*0430*/  IMAD.X R11, RZ, RZ, UR5, P1 ;  /* 0x00000005ff0b7e24 */ /* 0x000fe200088e06ff */
[----:B0-----:R-:W-:Y:S01]  /*0440*/  LEA R5, R4, R3, 0x18 ;  /* 0x0000000304057211 */ /* 0x001fe200078ec0ff */
[----:B------:R-:W-:-:S07]  /*0450*/  IMAD.MOV.U32 R4, RZ, RZ, R49 ;  /* 0x000000ffff047224 */ /* 0x000fce00078e0031 */
.L_x_53:
[----:B--2---:R-:W-:Y:S02]  /*0460*/  ISETP.GE.AND P1, PT, R4, R13, PT ;  /* 0x0000000d0400720c */ /* 0x004fe40003f26270 */
[----:B0-----:R-:W-:-:S11]  /*0470*/  PRMT R8, RZ, 0x7610, R8 ;  /* 0x00007610ff087816 */ /* 0x001fd60000000008 */
        /* <DEDUP_REMOVED lines=11> */
.L_x_52:
[----:B------:R-:W-:Y:S05]  /*0530*/  BSYNC.RECONVERGENT B1 ;  /* 0x0000000000017941 */ /* 0x000fea0003800200 */
.L_x_51:
[----:B------:R-:W-:Y:S05]  /*0540*/  @!P0 BRA `(.L_x_50) ;  /* 0x0000000000948947 */ /* 0x000fea0003800000 */
[----:B------:R-:W1:Y:S01]  /*0550*/  S2R R3, SR_CgaCtaId ;  /* 0x0000000000037919 */ /* 0x000e620000008800 */
[----:B------:R-:W2:Y:S01]  /*0560*/  LDCU.64 UR4, c[0x0][0x380] ;  /* 0x00007000ff0477ac */ /* 0x000ea20008000a00 */
[----:B------:R-:W3:Y:S01]  /*0570*/  LDC R13, c[0x0][0x388] ;  /* 0x0000e200ff0d7b82 */ /* 0x000ee20000000800 */
[----:B------:R-:W-:-:S05]  /*0580*/  MOV R2, 0x400 ;  /* 0x0000040000027802 */ /* 0x000fca0000000f00 */
[----:B------:R-:W-:Y:S01]  /*0590*/  VIADD R2, R2, 0x190 ;  /* 0x0000019002027836 */ /* 0x000fe20000000000 */
[C---:B--2---:R-:W-:Y:S01]  /*05a0*/  IADD3 R11, P0, PT, R4.reuse, UR4, RZ ;  /* 0x00000004040b7c10 */ /* 0x044fe2000ff1e0ff */
[----:B------:R-:W-:-:S03]  /*05b0*/  VIADD R4, R4, 0x40 ;  /* 0x0000004004047836 */ /* 0x000fc60000000000 */
[----:B------:R-:W-:-:S04]  /*05c0*/  IADD3 R11, P1, PT, R11, 0x40, RZ ;  /* 0x000000400b0b7810 */ /* 0x000fc80007f3e0ff */
[----:B------:R-:W-:Y:S02]  /*05d0*/  IADD3.X R12, PT, PT, RZ, UR5, RZ, P1, P0 ;  /* 0x00000005ff0c7c10 */ /* 0x000fe40008fe04ff */
[----:B-1----:R-:W-:-:S07]  /*05e0*/  LEA R17, R3, R2, 0x18 ;  /* 0x0000000203117211 */ /* 0x002fce00078ec0ff */
.L_x_54:
[C---:B------:R-:W-:Y:S01]  /*05f0*/  VIADD R2, R4.reuse, 0xffffffe0 ;  /* 0xffffffe004027836 */ /* 0x040fe20000000000 */
[CC--:B---3--:R-:W-:Y:S01]  /*0600*/  ISETP.GE.AND P2, PT, R4.reuse, R13.reuse, PT ;  /* 0x0000000d0400720c */ /* 0x0c8fe20003f46270 */
[C---:B------:R-:W-:Y:S01]  /*0610*/  VIADD R3, R4.reuse, 0x20 ;  /* 0x0000002004037836 */ /* 0x040fe20000000000 */
[----:B0-2---:R-:W-:Y:S01]  /*0620*/  PRMT R8, RZ, 0x7610, R8 ;  /* 0x00007610ff087816 */ /* 0x005fe20000000008 */
        /* <DEDUP_REMOVED lines=23> */
.L_x_50:
[----:B------:R-:W-:Y:S05]  /*07a0*/  BSYNC.RECONVERGENT B0 ;  /* 0x0000000000007941 */ /* 0x000fea0003800200 */
.L_x_49:
[----:B------:R-:W-:Y:S01]  /*07b0*/  ISETP.GE.AND P0, PT, R7, 0x1, PT ;  /* 0x000000010700780c */ /* 0x000fe20003f06270 */
[----:B------:R-:W-:-:S12]  /*07c0*/  IMAD.MOV.U32 R51, RZ, RZ, RZ ;  /* 0x000000ffff337224 */ /* 0x000fd800078e00ff */
[----:B------:R-:W-:Y:S05]  /*07d0*/  @!P0 BRA `(.L_x_55) ;  /* 0x00000084007c8947 */ /* 0x000fea0003800000 */
[----:B------:R-:W3:Y:S01]  /*07e0*/  LDCU.64 UR4, c[0x0][0x3b8] ;  /* 0x00007700ff0477ac */ /* 0x000ee20008000a00 */
[----:B------:R-:W4:Y:S01]  /*07f0*/  LDC.64 R114, c[0x0][0x398] ;  /* 0x0000e600ff727b82 */ /* 0x000f220000000a00 */
[----:B------:R-:W-:Y:S01]  /*0800*/  IMAD R49, R49, 0x1f, RZ ;  /* 0x0000001f31317824 */ /* 0x000fe200078e02ff */
[----:B------:R-:W-:Y:S01]  /*0810*/  PRMT R130, R130, 0x5410, RZ ;  /* 0x0000541082827816 */ /* 0x000fe200000000ff */
[----:B------:R-:W-:Y:S01]  /*0820*/  IMAD.IADD R47, R45, 0x1, -R0 ;  /* 0x000000012d2f7824 */ /* 0x000fe200078e0a00 */
[----:B------:R-:W-:Y:S01]  /*0830*/  PRMT R127, R127, 0x5410, RZ ;  /* 0x000054107f7f7816 */ /* 0x000fe200000000ff */
[----:B------:R-:W-:Y:S01]  /*0840*/  IMAD.MOV.U32 R51, RZ, RZ, RZ ;  /* 0x000000ffff337224 */ /* 0x000fe200078e00ff */
[----:B01----:R-:W-:Y:S02]  /*0850*/  VIMNMX R2, PT, PT, R49, R13, !PT ;  /* 0x0000000d31027248 */ /* 0x003fe40007fe0100 */
        /* <DEDUP_REMOVED lines=10> */
[----:B------:R-:W-:Y:S02]  /*0900*/  PRMT R43, RZ, 0x5410, RZ ;  /* 0x00005410ff2b7816 */ /* 0x000fe400000000ff */
[----:B----4-:R-:W-:Y:S01]  /*0910*/  IADD3.X R114, P0, PT, R45, R114, RZ, PT, !PT ;  /* 0x000000722d727210 */ /* 0x010fe20003f1e4ff */
[----:B------:R-:W-:Y:S01]  /*0920*/  UIADD3 UR4, UPT, UPT, -UR4, URZ, URZ ;  /* 0x000000ff04047290 */ /* 0x000fe2000fffe1ff */
[----:B------:R-:W-:-:S02]  /*0930*/  PRMT R41, RZ, 0x5410, RZ ;  /* 0x00005410ff297816 */ /* 0x000fc400000000ff */
        /* <DEDUP_REMOVED lines=26> */
[----:B--2---:R-:W-:-:S02]  /*0ae0*/  PRMT R15, RZ, 0x5410, RZ ;  /* 0x00005410ff0f7816 */ /* 0x004fc400000000ff */
[----:B------:R-:W-:Y:S02]  /*0af0*/  PRMT R13, RZ, 0x5410, RZ ;  /* 0x00005410ff0d7816 */ /* 0x000fe400000000ff */
[----:B------:R-:W-:Y:S02]  /*0b00*/  PRMT R11, RZ, 0x5410, RZ ;  /* 0x00005410ff0b7816 */ /* 0x000fe400000000ff */
[----:B------:R-:W-:Y:S02]  /*0b10*/  PRMT R9, RZ, 0x5410, RZ ;  /* 0x00005410ff097816 */ /* 0x000fe400000000ff */
[----:B------:R-:W-:Y:S02]  /*0b20*/  PRMT R7, RZ, 0x5410, RZ ;  /* 0x00005410ff077816 */ /* 0x000fe400000000ff */
[----:B------:R-:W-:Y:S02]  /*0b30*/  PRMT R5, RZ, 0x5410, RZ ;  /* 0x00005410ff057816 */ /* 0x000fe400000000ff */
[----:B------:R-:W-:-:S02]  /*0b40*/  PRMT R69, RZ, 0x5410, RZ ;  /* 0x00005410ff457816 */ /* 0x000fc400000000ff */
        /* <DEDUP_REMOVED lines=10> */
[----:B------:R-:W-:Y:S02]  /*0bf0*/  PRMT R53, RZ, 0x5410, RZ ;  /* 0x00005410ff357816 */ /* 0x000fe400000000ff */
[----:B------:R-:W-:-:S02]  /*0c00*/  PRMT R55, RZ, 0x5410, RZ ;  /* 0x00005410ff377816 */ /* 0x000fc400000000ff */
[----:B------:R-:W-:Y:S02]  /*0c10*/  PRMT R57, RZ, 0x5410, RZ ;  /* 0x00005410ff397816 */ /* 0x000fe400000000ff */
[----:B------:R-:W-:Y:S02]  /*0c20*/  PRMT R59, RZ, 0x5410, RZ ;  /* 0x00005410ff3b7816 */ /* 0x000fe400000000ff */
[----:B------:R-:W-:Y:S02]  /*0c30*/  PRMT R61, RZ, 0x5410, RZ ;  /* 0x00005410ff3d7816 */ /* 0x000fe400000000ff */
[----:B------:R-:W-:Y:S02]  /*0c40*/  PRMT R63, RZ, 0x5410, RZ ;  /* 0x00005410ff3f7816 */ /* 0x000fe400000000ff */
[----:B------:R-:W-:Y:S02]  /*0c50*/  PRMT R65, RZ, 0x5410, RZ ;  /* 0x00005410ff417816 */ /* 0x000fe400000000ff */
[----:B------:R-:W-:-:S02]  /*0c60*/  PRMT R67, RZ, 0x5410, RZ ;  /* 0x00005410ff437816 */ /* 0x000fc400000000ff */
[----:B------:R-:W-:Y:S02]  /*0c70*/  PRMT R71, RZ, 0x7610, R71 ;  /* 0x00007610ff477816 */ /* 0x000fe40000000047 */
[----:B------:R-:W-:Y:S02]  /*0c80*/  PRMT R73, RZ, 0x7610, R73 ;  /* 0x00007610ff497816 */ /* 0x000fe40000000049 */
[----:B------:R-:W-:Y:S02]  /*0c90*/  PRMT R75, RZ, 0x7610, R75 ;  /* 0x00007610ff4b7816 */ /* 0x000fe4000000004b */
[----:B------:R-:W-:Y:S02]  /*0ca0*/  PRMT R77, RZ, 0x7610, R77 ;  /* 0x00007610ff4d7816 */ /* 0x000fe4000000004d */
[----:B------:R-:W-:Y:S02]  /*0cb0*/  PRMT R79, RZ, 0x7610, R79 ;  /* 0x00007610ff4f7816 */ /* 0x000fe4000000004f */
[----:B------:R-:W-:-:S07]  /*0cc0*/  PRMT R81, RZ, 0x7610, R81 ;  /* 0x00007610ff517816 */ /* 0x000fce0000000051 */
.L_x_89:
        /* <DEDUP_REMOVED lines=36> */
[----:B------:R-:W-:-:S04]  /*0f10*/  IMAD.U32 R0, RZ, RZ, UR7 ;  /* 0x00000007ff007e24 */ /* 0x000fc8000f8e00ff */
[----:B------:R-:W-:-:S06]  /*0f20*/  IMAD R0, R83, 0x1f, R0 ;  /* 0x0000001f53007824 */ /* 0x000fcc00078e0200 */
[----:B------:R-:W0:Y:S02]  /*0f30*/  LDS.U8 R0, [R0] ;  /* 0x0000000000007984 */ /* 0x000e240000000000 */
[----:B0-----:R-:W-:-:S06]  /*0f40*/  IMAD R137, R85, 0x14, R0 ;  /* 0x0000001455897824 */ /* 0x001fcc00078e0200 */
[----:B------:R-:W0:Y:S02]  /*0f50*/  LDS.S8 R137, [R137+UR6] ;  /* 0x0000000689897984 */ /* 0x000e240008000200 */
.L_x_58:
[----:B------:R-:W-:Y:S02]  /*0f60*/  ISETP.NE.AND P2, PT, R49, 0x1, PT ;  /* 0x000000013100780c */ /* 0x000fe40003f45270 */
[----:B0-----:R-:W-:Y:S01]  /*0f70*/  VIADDMNMX R137, R137, R4, RZ, !PT ;  /* 0x0000000489897246 */ /* 0x001fe200078001ff */
[----:B------:R-:W-:Y:S01]  /*0f80*/  IMAD.U32 R4, RZ, RZ, UR4 ;  /* 0x00000004ff047e24 */ /* 0x000fe2000f8e00ff */
[----:B------:R-:W-:Y:S02]  /*0f90*/  PRMT R105, R13, 0x7610, R105 ;  /* 0x000076100d697816 */ /* 0x000fe40000000069 */
[----:B------:R-:W-:Y:S02]  /*0fa0*/  PRMT R0, R133, 0x9910, RZ ;  /* 0x0000991085007816 */ /* 0x000fe400000000ff */
[----:B------:R-:W-:Y:S02]  /*0fb0*/  PRMT R87, R137, 0x9910, RZ ;  /* 0x0000991089577816 */ /* 0x000fe400000000ff */
[----:B------:R-:W-:-:S02]  /*0fc0*/  PRMT R93, R7, 0x7610, R93 ;  /* 0x00007610075d7816 */ /* 0x000fc4000000005d */
[----:B------:R-:W-:Y:S02]  /*0fd0*/  PRMT R99, R9, 0x7632, R99 ;  /* 0x0000763209637816 */ /* 0x000fe40000000063 */
[----:B------:R-:W-:Y:S02]  /*0fe0*/  PRMT R111, R15, 0x7632, R111 ;  /* 0x000076320f6f7816 */ /* 0x000fe4000000006f */
[----:B------:R-:W-:Y:S02]  /*0ff0*/  PRMT R116, R19, 0x7610, R116 ;  /* 0x0000761013747816 */ /* 0x000fe40000000074 */
[----:B------:R-:W-:Y:S02]  /*1000*/  PRMT R119, R21, 0x7632, R119 ;  /* 0x0000763215777816 */ /* 0x000fe40000000077 */
[----:B------:R-:W-:Y:S02]  /*1010*/  PRMT R122, R25, 0x7610, R122 ;  /* 0x00007610197a7816 */ /* 0x000fe4000000007a */
[----:B------:R-:W-:-:S02]  /*1020*/  PRMT R125, R105, 0x7632, R125 ;  /* 0x00007632697d7816 */ /* 0x000fc4000000007d */
[----:B------:R-:W-:Y:S02]  /*1030*/  VIMNMX3 R0, R0, UR5, R87, !PT ;  /* 0x0000000500007c0f */ /* 0x000fe4000f800157 */
        /* <DEDUP_REMOVED lines=14> */
[C---:B------:R-:W-:Y:S02]  /*1120*/  PRMT R120, R23.reuse, 0x7610, R120 ;  /* 0x0000761017787816 */ /* 0x040fe40000000078 */
        /* <DEDUP_REMOVED lines=72> */
[----:B------:R-:W-:Y:S02]  /*15b0*/  PRMT R133, R5, 0x9910, RZ ;  /* 0x0000991005857816 */ /* 0x000fe400000000ff */
[----:B------:R-:W-:Y:S02]  /*15c0*/  VIMNMX3.S16x2 R5, R135, R134, R136, !PT ;  /* 0x000000868705720f */ /* 0x000fe40007800388 */
[----:B------:R-:W-:Y:S01]  /*15d0*/  PRMT R73, R73, 0x9910, RZ ;  /* 0x0000991049497816 */ /* 0x000fe200000000ff */
[----:B------:R-:W-:Y:S01]  /*15e0*/  IMAD.MOV.U32 R134, RZ, RZ, R133 ;  /* 0x000000ffff867224 */ /* 0x000fe200078e0085 */
[----:B------:R-:W-:Y:S02]  /*15f0*/  PRMT R135, R5, 0x7610, R135 ;  /* 0x0000761005877816 */ /* 0x000fe40000000087 */
[----:B------:R-:W-:Y:S01]  /*1600*/  IADD3 R133, PT, PT, -R3, UR5, RZ ;  /* 0x0000000503857c10 */ /* 0x000fe2000fffe1ff */
[----:B------:R-:W-:Y:S01]  /*1610*/  IMAD.MOV.U32 R5, RZ, RZ, R73 ;  /* 0x000000ffff057224 */ /* 0x000fe200078e0049 */
[----:B------:R-:W-:Y:S01]  /*1620*/  PRMT R135, R135, 0x9910, RZ ;  /* 0x0000991087877816 */ /* 0x000fe200000000ff */
[----:B------:R-:W-:Y:S01]  /*1630*/  IMAD.IADD R134, R134, 0x1, -R3 ;  /* 0x0000000186867824 */ /* 0x000fe200078e0a03 */
[----:B------:R-:W-:-:S04]  /*1640*/  VIADDMNMX.RELU R133, R87, -R2, R133, !PT ;  /* 0x8000000257857246 */ /* 0x000fc80007801185 */
[----:B------:R-:W-:Y:S01]  /*1650*/  VIADDMNMX.RELU R5, R5, -R2, R134, !PT ;  /* 0x8000000205057246 */ /* 0x000fe20007801186 */
[----:B------:R-:W-:Y:S01]  /*1660*/  IMAD.MOV.U32 R134, RZ, RZ, -0x4 ;  /* 0xfffffffcff867424 */ /* 0x000fe200078e00ff */
[----:B------:R-:W-:Y:S06]  /*1670*/  @P1 BRA `(.L_x_59) ;  /* 0x0000000000281947 */ /* 0x000fec0003800000 */
[----:B------:R-:W0:Y:S01]  /*1680*/  S2UR UR8, SR_CgaCtaId ;  /* 0x00000000000879c3 */ /* 0x000e220000008800 */
[----:B------:R-:W-:Y:S02]  /*1690*/  UMOV UR6, 0x400 ;  /* 0x0000040000067882 */ /* 0x000fe40000000000 */
[----:B------:R-:W-:-:S04]  /*16a0*/  UIADD3 UR7, UPT, UPT, UR6, 0x190, URZ ;  /* 0x0000019006077890 */ /* 0x000fc8000fffe0ff */
[----:B0-----:R-:W-:Y:S02]  /*16b0*/  ULEA UR7, UR8, UR7, 0x18 ;  /* 0x0000000708077291 */ /* 0x001fe4000f8ec0ff */
[----:B------:R-:W-:-:S04]  /*16c0*/  ULEA UR6, UR8, UR6, 0x18 ;  /* 0x0000000608067291 */ /* 0x000fc8000f8ec0ff */
[----:B------:R-:W-:-:S04]  /*16d0*/  IMAD.U32 R134, RZ, RZ, UR7 ;  /* 0x00000007ff867e24 */ /* 0x000fc8000f8e00ff */
[----:B------:R-:W-:-:S05]  /*16e0*/  IMAD R73, R83, 0x1f, R134 ;  /* 0x0000001f53497824 */ /* 0x000fca00078e0286 */
[----:B------:R-:W0:Y:S02]  /*16f0*/  LDS.U8 R134, [R73+0x1] ;  /* 0x0000010049867984 */ /* 0x000e240000000000 */
[----:B0-----:R-:W-:-:S06]  /*1700*/  IMAD R134, R85, 0x14, R134 ;  /* 0x0000001455867824 */ /* 0x001fcc00078e0286 */
[----:B------:R-:W0:Y:S02]  /*1710*/  LDS.S8 R134, [R134+UR6] ;  /* 0x0000000686867984 */ /* 0x000e240008000200 */
.L_x_59:
[----:B------:R-:W-:Y:S02]  /*1720*/  ISETP.NE.AND P2, PT, R49, 0x2, PT ;  /* 0x000000023100780c */ /* 0x000fe40003f45270 */
[----:B0-----:R-:W-:Y:S01]  /*1730*/  VIADDMNMX R73, R134, R135, RZ, !PT ;  /* 0x0000008786497246 */ /* 0x001fe200078001ff */
[----:B------:R-:W-:Y:S01]  /*1740*/  IMAD.U32 R135, RZ, RZ, UR4 ;  /* 0x00000004ff877e24 */ /* 0x000fe2000f8e00ff */
[----:B------:R-:W-:Y:S02]  /*1750*/  PRMT R134, R133, 0x9910, RZ ;  /* 0x0000991085867816 */ /* 0x000fe400000000ff */
        /* <DEDUP_REMOVED lines=11> */
[--C-:B------:R-:W-:Y:S01]  /*1810*/  IMAD.MOV.U32 R132, RZ, RZ, R7.reuse ;  /* 0x000000ffff847224 */ /* 0x100fe200078e0007 */
[----:B------:R-:W-:Y:S02]  /*1820*/  PRMT R7, R89, 0x7610, R7 ;  /* 0x0000761059077816 */ /* 0x000fe40000000007 */
[----:B------:R-:W-:Y:S01]  /*1830*/  VIADDMNMX.RELU R9, R87, -R2, R134, !PT ;  /* 0x8000000257097246 */ /* 0x000fe20007801186 */
[----:B------:R-:W-:Y:S01]  /*1840*/  IMAD.IADD R132, R132, 0x1, -R3 ;  /* 0x0000000184847824 */ /* 0x000fe200078e0a03 */
[----:B------:R-:W-:-:S04]  /*1850*/  PRMT R7, R7, 0x9910, RZ ;  /* 0x0000991007077816 */ /* 0x000fc800000000ff */
        /* <DEDUP_REMOVED lines=12> */
[----:B0-----:R-:W-:-:S05]  /*1920*/  IMAD R132, R85, 0x14, R132 ;  /* 0x0000001455847824 */ /* 0x001fca00078e0284 */
[----:B------:R0:W1:Y:S02]  /*1930*/  LDS.S8 R7, [R132+UR6] ;  /* 0x0000000684077984 */ /* 0x0000640008000200 */
.L_x_60:
[----:B------:R-:W-:Y:S01]  /*1940*/  ISETP.NE.AND P2, PT, R49, 0x3, PT ;  /* 0x000000033100780c */ /* 0x000fe20003f45270 */
[----:B------:R-:W-:Y:S01]  /*1950*/  IMAD.U32 R69, RZ, RZ, UR4 ;  /* 0x00000004ff457e24 */ /* 0x000fe2000f8e00ff */
[----:B------:R-:W-:Y:S02]  /*1960*/  PRMT R130, R130, 0x5410, R112 ;  /* 0x0000541082827816 */ /* 0x000fe40000000070 */
[----:B-1----:R-:W-:Y:S02]  /*1970*/  VIADDMNMX R134, R7, R134, RZ, !PT ;  /* 0x0000008607867246 */ /* 0x002fe400078001ff */
[----:B------:R-:W-:Y:S02]  /*1980*/  PRMT R127, R127, 0x5410, R110 ;  /* 0x000054107f7f7816 */ /* 0x000fe4000000006e */
[----:B------:R-:W-:Y:S02]  /*1990*/  PRMT R125, R125, 0x5410, R130 ;  /* 0x000054107d7d7816 */ /* 0x000fe40000000082 */
[----:B0-----:R-:W-:-:S02]  /*19a0*/  PRMT R132, R9, 0x9910, RZ ;  /* 0x0000991009847816 */ /* 0x001fc400000000ff */
[----:B------:R-:W-:Y:S02]  /*19b0*/  PRMT R7, R11, 0x9910, RZ ;  /* 0x000099100b077816 */ /* 0x000fe400000000ff */
[----:B------:R-:W-:Y:S02]  /*19c0*/  PRMT R87, R134, 0x9910, RZ ;  /* 0x0000991086577816 */ /* 0x000fe400000000ff */
[----:B------:R-:W-:Y:S02]  /*19d0*/  PRMT R124, R124, 0x5410, R108 ;  /* 0x000054107c7c7816 */ /* 0x000fe4000000006c */
        /* <DEDUP_REMOVED lines=79> */
.L_x_61:
[----:B------:R-:W-:Y:S01]  /*1ed0*/  ISETP.NE.AND P2, PT, R49, 0x4, PT ;  /* 0x000000043100780c */ /* 0x000fe20003f45270 */
[----:B------:R-:W-:Y:S01]  /*1ee0*/  IMAD.U32 R13, RZ, RZ, UR4 ;  /* 0x00000004ff0d7e24 */ /* 0x000fe2000f8e00ff */
[----:B------:R-:W-:Y:S02]  /*1ef0*/  PRMT R130, R130, 0x5410, R112 ;  /* 0x0000541082827816 */ /* 0x000fe40000000070 */
[----:B0-----:R-:W-:Y:S02]  /*1f00*/  VIADDMNMX R9, R0, R9, RZ, !PT ;  /* 0x0000000900097246 */ /* 0x001fe400078001ff */
[----:B------:R-:W-:Y:S02]  /*1f10*/  PRMT R127, R127, 0x5410, R110 ;  /* 0x000054107f7f7816 */ /* 0x000fe4000000006e */
[----:B------:R-:W-:Y:S02]  /*1f20*/  PRMT R125, R125, 0x5410, R130 ;  /* 0x000054107d7d7816 */ /* 0x000fe40000000082 */
[----:B------:R-:W-:-:S02]  /*1f30*/  PRMT R0, R132, 0x9910, RZ ;  /* 0x0000991084007816 */ /* 0x000fc400000000ff */
        /* <DEDUP_REMOVED lines=80> */
.L_x_62:
        /* <DEDUP_REMOVED lines=89> */
.L_x_63:
        /* <DEDUP_REMOVED lines=84> */
.L_x_64:
        /* <DEDUP_REMOVED lines=84> */
.L_x_65:
        /* <DEDUP_REMOVED lines=81> */
.L_x_66:
        /* <DEDUP_REMOVED lines=80> */
.L_x_67:
        /* <DEDUP_REMOVED lines=78> */
.L_x_68:
        /* <DEDUP_REMOVED lines=78> */
.L_x_69:
        /* <DEDUP_REMOVED lines=75> */
.L_x_70:
        /* <DEDUP_REMOVED lines=75> */
.L_x_71:
        /* <DEDUP_REMOVED lines=72> */
.L_x_72:
        /* <DEDUP_REMOVED lines=71> */
.L_x_73:
        /* <DEDUP_REMOVED lines=69> */
.L_x_74:
        /* <DEDUP_REMOVED lines=69> */
.L_x_75:
        /* <DEDUP_REMOVED lines=66> */
.L_x_76:
        /* <DEDUP_REMOVED lines=66> */
.L_x_77:
        /* <DEDUP_REMOVED lines=63> */
.L_x_78:
        /* <DEDUP_REMOVED lines=61> */
.L_x_79:
        /* <DEDUP_REMOVED lines=58> */
.L_x_80:
        /* <DEDUP_REMOVED lines=55> */
.L_x_81:
        /* <DEDUP_REMOVED lines=52> */
.L_x_82:
        /* <DEDUP_REMOVED lines=49> */
.L_x_83:
        /* <DEDUP_REMOVED lines=46> */
.L_x_84:
        /* <DEDUP_REMOVED lines=43> */
.L_x_85:
        /* <DEDUP_REMOVED lines=40> */
.L_x_86:
        /* <DEDUP_REMOVED lines=37> */
.L_x_87:
        /* <DEDUP_REMOVED lines=33> */
.L_x_88:
        /* <DEDUP_REMOVED lines=11> */
.L_x_57:
[----:B------:R-:W-:Y:S05]  /*8d90*/  BSYNC.RECONVERGENT B0 ;  /* 0x0000000000007941 */ /* 0x000fea0003800200 */
.L_x_56:
[----:B------:R-:W-:-:S05]  /*8da0*/  IADD3 R114, P1, PT, R114, 0x1, RZ ;  /* 0x0000000172727810 */ /* 0x000fca0007f3e0ff */
[----:B------:R-:W-:Y:S01]  /*8db0*/  IMAD.X R45, RZ, RZ, R45, P1 ;  /* 0x000000ffff2d7224 */ /* 0x000fe200008e062d */
[----:B------:R-:W-:Y:S07]  /*8dc0*/  @P0 BRA `(.L_x_89) ;  /* 0xffffff7c00c00947 */ /* 0x000fee000383ffff */
.L_x_55:
[----:B012---:R-:W0:Y:S01]  /*8dd0*/  S2R R9, SR_TID.X ;  /* 0x0000000000097919 */ /* 0x007e220000002100 */
[----:B------:R-:W-:Y:S01]  /*8de0*/  MOV R4, 0x400 ;  /* 0x0000040000047802 */ /* 0x000fe20000000f00 */
[----:B------:R-:W1:Y:S04]  /*8df0*/  S2R R11, SR_CgaCtaId ;  /* 0x00000000000b7919 */ /* 0x000e680000008800 */
[----:B------:R-:W-:Y:S01]  /*8e00*/  VIADD R0, R4, 0x570 ;  /* 0x0000057004007836 */ /* 0x000fe20000000000 */
[C---:B0-----:R-:W-:Y:S02]  /*8e10*/  ISETP.GT.U32.AND P0, PT, R9.reuse, 0xf, PT ;  /* 0x0000000f0900780c */ /* 0x041fe40003f04070 */
[----:B------:R-:W-:Y:S02]  /*8e20*/  ISETP.GT.U32.AND P1, PT, R9, 0x7, PT ;  /* 0x000000070900780c */ /* 0x000fe40003f24070 */
[----:B-1----:R-:W-:-:S05]  /*8e30*/  LEA R0, R11, R0, 0x18 ;  /* 0x000000000b007211 */ /* 0x002fca00078ec0ff */
[----:B------:R-:W-:-:S05]  /*8e40*/  IMAD R0, R9, 0x4, R0 ;  /* 0x0000000409007824 */ /* 0x000fca00078e0200 */
[----:B------:R-:W-:Y:S01]  /*8e50*/  STS [R0], R51 ;  /* 0x0000003300007388 */ /* 0x000fe20000000800 */
[----:B------:R-:W-:-:S03]  /*8e60*/  NOP ;  /* 0x0000000000007918 */ /* 0x000fc60000000000 */
[----:B------:R-:W-:Y:S04]  /*8e70*/  @!P0 LDS R2, [R0] ;  /* 0x0000000000028984 */ /* 0x000fe80000000800 */
        /* <DEDUP_REMOVED lines=36> */
.L_x_90:
        /* <DEDUP_REMOVED lines=12> */
.L_x_1911:


//--------------------- .text._Z16sw_kernel_affineILi32ELi960EEvPKhiPiS1_S2_iS2_ii --------------------------
	.section	.text._Z16sw_kernel_affineILi32ELi960EEvPKhiPiS1_S2_iS2_ii,"ax",@progbits
	.align	128
        .global         _Z16sw_kernel_affineILi32ELi960EEvPKhiPiS1_S2_iS2_ii
        .type           _Z16sw_kernel_affineILi32ELi960EEvPKhiPiS1_S2_iS2_ii,@function
        .size           _Z16sw_kernel_affineILi32ELi960EEvPKhiPiS1_S2_iS2_ii,(.L_x_1912 - _Z16sw_kernel_affineILi32ELi960EEvPKhiPiS1_S2_iS2_ii)
        .other          _Z16sw_kernel_affineILi32ELi960EEvPKhiPiS1_S2_iS2_ii,@"STO_CUDA_ENTRY STV_DEFAULT"
_Z16sw_kernel_affineILi32ELi960EEvPKhiPiS1_S2_iS2_ii:
.text._Z16sw_kernel_affineILi32ELi960EEvPKhiPiS1_S2_iS2_ii:
        /* <DEDUP_REMOVED lines=38> */
.L_x_93:
        /* <DEDUP_REMOVED lines=9> */
.L_x_92:
[----:B------:R-:W-:Y:S05]  /*02f0*/  BSYNC.RECONVERGENT B0 ;  /* 0x0000000000007941 */ /* 0x000fea0003800200 */
.L_x_91:
        /* <DEDUP_REMOVED lines=22> */
.L_x_98:
        /* <DEDUP_REMOVED lines=13> */
.L_x_97:
[----:B------:R-:W-:Y:S05]  /*0530*/  BSYNC.RECONVERGENT B1 ;  /* 0x0000000000017941 */ /* 0x000fea0003800200 */
.L_x_96:
        /* <DEDUP_REMOVED lines=11> */
.L_x_99:
        /* <DEDUP_REMOVED lines=27> */
.L_x_95:
[----:B------:R-:W-:Y:S05]  /*07a0*/  BSYNC.RECONVERGENT B0 ;  /* 0x0000000000007941 */ /* 0x000fea0003800200 */
.L_x_94:
        /* <DEDUP_REMOVED lines=19> */
[----:B------:R-:W-:Y:S01]  /*08e0*/  PRMT R45, RZ, 0x5410, RZ ;  /* 0x00005410ff2d7816 */ /* 0x000fe200000000ff */
[----:B------:R-:W-:Y:S01]  /*08f0*/  USEL UR4, UR4, UR5, UP0 ;  /* 0x0000000504047287 */ /* 0x000fe20008000000 */
[----:B------:R-:W-:Y:S02]  /*0900*/  PRMT R43, RZ, 0x5410, RZ ;  /* 0x00005410ff2b7816 */ /* 0x000fe400000000ff */
[----:B----4-:R-:W-:Y:S01]  /*0910*/  IADD3.X R110, P0, PT, R47, R110, RZ, PT, !PT ;  /* 0x0000006e2f6e7210 */ /* 0x010fe20003f1e4ff */
[----:B------:R-:W-:Y:S01]  /*0920*/  UIADD3 UR4, UPT, UPT, -UR4, URZ, URZ ;  /* 0x000000ff04047290 */ /* 0x000fe2000fffe1ff */
[----:B------:R-:W-:-:S02]  /*0930*/  PRMT R41, RZ, 0x5410, RZ ;  /* 0x00005410ff297816 */ /* 0x000fc400000000ff */
[----:B------:R-:W-:Y:S01]  /*0940*/  LEA.HI.X.SX32 R47, R47, R111, 0x1, P0 ;  /* 0x0000006f2f2f7211 */ /* 0x000fe200000f0eff */
[----:B------:R-:W-:Y:S01]  /*0950*/  UISETP.LT.AND UP0, UPT, URZ, UR4, UPT ;  /* 0x00000004ff00728c */ /* 0x000fe2000bf01270 */
[----:B------:R-:W-:Y:S02]  /*0960*/  PRMT R39, RZ, 0x5410, RZ ;  /* 0x00005410ff277816 */ /* 0x000fe400000000ff */
        /* <DEDUP_REMOVED lines=35> */
[----:B------:R-:W-:-:S02]  /*0ba0*/  PRMT R55, RZ, 0x5410, RZ ;  /* 0x00005410ff377816 */ /* 0x000fc400000000ff */
[----:B------:R-:W-:Y:S02]  /*0bb0*/  PRMT R57, RZ, 0x5410, RZ ;  /* 0x00005410ff397816 */ /* 0x000fe400000000ff */
[----:B------:R-:W-:Y:S02]  /*0bc0*/  PRMT R59, RZ, 0x5410, RZ ;  /* 0x00005410ff3b7816 */ /* 0x000fe400000000ff */
[----:B------:R-:W-:Y:S02]  /*0bd0*/  PRMT R61, RZ, 0x5410, RZ ;  /* 0x00005410ff3d7816 */ /* 0x000fe400000000ff */
[----:B------:R-:W-:Y:S02]  /*0be0*/  PRMT R63, RZ, 0x5410, RZ ;  /* 0x00005410ff3f7816 */ /* 0x000fe400000000ff */
[----:B------:R-:W-:Y:S02]  /*0bf0*/  PRMT R65, RZ, 0x5410, RZ ;  /* 0x00005410ff417816 */ /* 0x000fe400000000ff */
[----:B------:R-:W-:-:S02]  /*0c00*/  PRMT R67, RZ, 0x5410, RZ ;  /* 0x00005410ff437816 */ /* 0x000fc400000000ff */
[----:B------:R-:W-:Y:S02]  /*0c10*/  PRMT R69, RZ, 0x5410, RZ ;  /* 0x00005410ff457816 */ /* 0x000fe400000000ff */
[----:B------:R-:W-:Y:S02]  /*0c20*/  PRMT R71, RZ, 0x5410, RZ ;  /* 0x00005410ff477816 */ /* 0x000fe400000000ff */
[----:B------:R-:W-:Y:S02]  /*0c30*/  PRMT R73, RZ, 0x7610, R73 ;  /* 0x00007610ff497816 */ /* 0x000fe40000000049 */
[----:B------:R-:W-:Y:S02]  /*0c40*/  PRMT R75, RZ, 0x7610, R75 ;  /* 0x00007610ff4b7816 */ /* 0x000fe4000000004b */
[----:B------:R-:W-:Y:S02]  /*0c50*/  PRMT R77, RZ, 0x7610, R77 ;  /* 0x00007610ff4d7816 */ /* 0x000fe4000000004d */
[----:B------:R-:W-:-:S02]  /*0c60*/  PRMT R79, RZ, 0x7610, R79 ;  /* 0x00007610ff4f7816 */ /* 0x000fc4000000004f */
[----:B------:R-:W-:Y:S02]  /*0c70*/  PRMT R81, RZ, 0x7610, R81 ;  /* 0x00007610ff517816 */ /* 0x000fe40000000051 */
[----:B------:R-:W-:-:S07]  /*0c80*/  PRMT R83, RZ, 0x7610, R83 ;  /* 0x00007610ff537816 */ /* 0x000fce0000000053 */
.L_x_133:
        /* <DEDUP_REMOVED lines=41> */
.L_x_103:
[----:B------:R-:W-:Y:S02]  /*0f20*/  ISETP.NE.AND P2, PT, R51, 0x1, PT ;  /* 0x000000013300780c */ /* 0x000fe40003f45270 */
[----:B0-----:R-:W-:Y:S01]  /*0f30*/  VIADDMNMX R135, R135, R4, RZ, !PT ;  /* 0x0000000487877246 */ /* 0x001fe200078001ff */
[----:B------:R-:W-:Y:S01]  /*0f40*/  IMAD.U32 R4, RZ, RZ, UR4 ;  /* 0x00000004ff047e24 */ /* 0x000fe2000f8e00ff */
[----:B------:R-:W-:Y:S02]  /*0f50*/  PRMT R0, R131, 0x9910, RZ ;  /* 0x0000991083007816 */ /* 0x000fe400000000ff */
[----:B------:R-:W-:Y:S02]  /*0f60*/  PRMT R89, R135, 0x9910, RZ ;  /* 0x0000991087597816 */ /* 0x000fe400000000ff */
[----:B------:R-:W-:Y:S02]  /*0f70*/  PRMT R97, R7, 0x7632, R97 ;  /* 0x0000763207617816 */ /* 0x000fe40000000061 */
[----:B------:R-:W-:-:S02]  /*0f80*/  PRMT R103, R11, 0x7610, R103 ;  /* 0x000076100b677816 */ /* 0x000fc40000000067 */
[----:B------:R-:W-:Y:S02]  /*0f90*/  VIMNMX3 R0, R0, UR5, R89, !PT ;  /* 0x0000000500007c0f */ /* 0x000fe4000f800159 */
[----:B------:R-:W-:Y:S02]  /*0fa0*/  PRMT R93, R5, 0x7632, R93 ;  /* 0x00007632055d7816 */ /* 0x000fe4000000005d */
[----:B------:R-:W-:Y:S02]  /*0fb0*/  PRMT R95, R7, 0x7610, R95 ;  /* 0x00007610075f7816 */ /* 0x000fe4000000005f */
[C---:B------:R-:W-:Y:S02]  /*0fc0*/  PRMT R99, R9.reuse, 0x7610, R99 ;  /* 0x0000761009637816 */ /* 0x040fe40000000063 */
        /* <DEDUP_REMOVED lines=109> */
.L_x_104:
        /* <DEDUP_REMOVED lines=34> */
.L_x_105:
        /* <DEDUP_REMOVED lines=85> */
.L_x_106:
        /* <DEDUP_REMOVED lines=83> */
.L_x_107:
        /* <DEDUP_REMOVED lines=83> */
.L_x_108:
        /* <DEDUP_REMOVED lines=80> */
.L_x_109:
        /* <DEDUP_REMOVED lines=77> */
.L_x_110:
        /* <DEDUP_REMOVED lines=77> */
.L_x_111:
        /* <DEDUP_REMOVED lines=75> */
.L_x_112:
        /* <DEDUP_REMOVED lines=74> */
.L_x_113:
        /* <DEDUP_REMOVED lines=72> */
.L_x_114:
        /* <DEDUP_REMOVED lines=71> */
.L_x_115:
        /* <DEDUP_REMOVED lines=68> */
.L_x_116:
        /* <DEDUP_REMOVED lines=68> */
.L_x_117:
        /* <DEDUP_REMOVED lines=66> */
.L_x_118:
        /* <DEDUP_REMOVED lines=65> */
.L_x_119:
        /* <DEDUP_REMOVED lines=63> */
.L_x_120:
        /* <DEDUP_REMOVED lines=62> */
.L_x_121:
        /* <DEDUP_REMOVED lines=59> */
.L_x_122:
        /* <DEDUP_REMOVED lines=59> */
.L_x_123:
        /* <DEDUP_REMOVED lines=57> */
.L_x_124:
        /* <DEDUP_REMOVED lines=55> */
.L_x_125:
        /* <DEDUP_REMOVED lines=52> */
.L_x_126:
        /* <DEDUP_REMOVED lines=49> */
.L_x_127:
        /* <DEDUP_REMOVED lines=46> */
.L_x_128:
        /* <DEDUP_REMOVED lines=43> */
.L_x_129:
        /* <DEDUP_REMOVED lines=40> */
.L_x_130:
        /* <DEDUP_REMOVED lines=37> */
.L_x_131:
        /* <DEDUP_REMOVED lines=33> */
.L_x_132:
        /* <DEDUP_REMOVED lines=11> */
.L_x_102:
[----:B------:R-:W-:Y:S05]  /*83a0*/  BSYNC.RECONVERGENT B0 ;  /* 0x0000000000007941 */ /* 0x000fea0003800200 */
.L_x_101:
[----:B------:R-:W-:-:S05]  /*83b0*/  IADD3 R110, P1, PT, R110, 0x1, RZ ;  /* 0x000000016e6e7810 */ /* 0x000fca0007f3e0ff */
[----:B------:R-:W-:Y:S01]  /*83c0*/  IMAD.X R47, RZ, RZ, R47, P1 ;  /* 0x000000ffff2f7224 */ /* 0x000fe200008e062f */
[----:B------:R-:W-:Y:S07]  /*83d0*/  @P0 BRA `(.L_x_133) ;  /* 0xffffff88002c0947 */ /* 0x000fee000383ffff */
.L_x_100:
        /* <DEDUP_REMOVED lines=47> */
.L_x_134:
        /* <DEDUP_REMOVED lines=11> */
.L_x_1912:


//--------------------- .text._Z16sw_kernel_affineILi32ELi928EEvPKhiPiS1_S2_iS2_ii --------------------------
	.section	.text._Z16sw_kernel_affineILi32ELi928EEvPKhiPiS1_S2_iS2_ii,"ax",@progbits
	.align	128
        .global         _Z16sw_kernel_affineILi32ELi928EEvPKhiPiS1_S2_iS2_ii
        .type           _Z16sw_kernel_affineILi32ELi928EEvPKhiPiS1_S2_iS2_ii,@function
        .size           _Z16sw_kernel_affineILi32ELi928EEvPKhiPiS1_S2_iS2_ii,(.L_x_1913 - _Z16sw_kernel_affineILi32ELi928EEvPKhiPiS1_S2_iS2_ii)
        .other          _Z16sw_kernel_affineILi32ELi928EEvPKhiPiS1_S2_iS2_ii,@"STO_CUDA_ENTRY STV_DEFAULT"
_Z16sw_kernel_affineILi32ELi928EEvPKhiPiS1_S2_iS2_ii:
.text._Z16sw_kernel_affineILi32ELi928EEvPKhiPiS1_S2_iS2_ii:
        /* <DEDUP_REMOVED lines=38> */
.L_x_137:
        /* <DEDUP_REMOVED lines=9> */
.L_x_136:
[----:B------:R-:W-:Y:S05]  /*02f0*/  BSYNC.RECONVERGENT B0 ;  /* 0x0000000000007941 */ /* 0x000fea0003800200 */
.L_x_135:
        /* <DEDUP_REMOVED lines=22> */
.L_x_142:
        /* <DEDUP_REMOVED lines=13> */
.L_x_141:
[----:B------:R-:W-:Y:S05]  /*0530*/  BSYNC.RECONVERGENT B1 ;  /* 0x0000000000017941 */ /* 0x000fea0003800200 */
.L_x_140:
        /* <DEDUP_REMOVED lines=11> */
.L_x_143:
        /* <DEDUP_REMOVED lines=27> */
.L_x_139:
[----:B------:R-:W-:Y:S05]  /*07a0*/  BSYNC.RECONVERGENT B0 ;  /* 0x0000000000007941 */ /* 0x000fea0003800200 */
.L_x_138:
[----:B------:R-:W-:Y:S01]  /*07b0*/  ISETP.GE.AND P0, PT, R7, 0x1, PT ;  /* 0x000000010700780c */ /* 0x000fe20003f06270 */
[----:B------:R-:W-:-:S12]  /*07c0*/  IMAD.MOV.U32 R41, RZ, RZ, RZ ;  /* 0x000000ffff297224 */ /* 0x000fd800078e00ff */
[----:B------:R-:W-:Y:S05]  /*07d0*/  @!P0 BRA `(.L_x_144) ;  /* 0x0000007000448947 */ /* 0x000fea0003800000 */
[----:B------:R-:W3:Y:S01]  /*07e0*/  LDCU.64 UR4, c[0x0][0x3b8] ;  /* 0x00007700ff0477ac */ /* 0x000ee20008000a00 */
[----:B------:R-:W4:Y:S01]  /*07f0*/  LDC.64 R106, c[0x0][0x398] ;  /* 0x0000e600ff6a7b82 */ /* 0x000f220000000a00 */
[----:B------:R-:W-:Y:S01]  /*0800*/  IMAD R39, R39, 0x1d, RZ ;  /* 0x0000001d27277824 */ /* 0x000fe200078e02ff */
[----:B------:R-:W-:Y:S01]  /*0810*/  PRMT R129, RZ, 0x7610, R129 ;  /* 0x00007610ff817816 */ /* 0x000fe20000000081 */
[----:B------:R-:W-:Y:S01]  /*0820*/  IMAD.IADD R37, R35, 0x1, -R0 ;  /* 0x0000000123257824 */ /* 0x000fe200078e0a00 */
[----:B------:R-:W-:Y:S01]  /*0830*/  PRMT R128, RZ, 0x5410, RZ ;  /* 0x00005410ff807816 */ /* 0x000fe200000000ff */
[----:B------:R-:W-:Y:S01]  /*0840*/  IMAD.MOV.U32 R41, RZ, RZ, RZ ;  /* 0x000000ffff297224 */ /* 0x000fe200078e00ff */
[----:B01----:R-:W-:Y:S02]  /*0850*/  VIMNMX R2, PT, PT, R39, R13, !PT ;  /* 0x0000000d27027248 */ /* 0x003fe40007fe0100 */
[----:B------:R-:W-:Y:S02]  /*0860*/  PRMT R127, RZ, 0x5410, RZ ;  /* 0x00005410ff7f7816 */ /* 0x000fe400000000ff */
[----:B------:R-:W-:Y:S01]  /*0870*/  PRMT R126, RZ, 0x5410, RZ ;  /* 0x00005410ff7e7816 */ /* 0x000fe200000000ff */
[----:B------:R-:W-:Y:S01]  /*0880*/  IMAD.IADD R39, R2, 0x1, -R39 ;  /* 0x0000000102277824 */ /* 0x000fe200078e0a27 */
[----:B------:R-:W-:-:S02]  /*0890*/  PRMT R125, RZ, 0x5410, RZ ;  /* 0x00005410ff7d7816 */ /* 0x000fc400000000ff */
[----:B------:R-:W-:Y:S02]  /*08a0*/  PRMT R124, RZ, 0x5410, RZ ;  /* 0x00005410ff7c7816 */ /* 0x000fe400000000ff */
[----:B------:R-:W-:Y:S01]  /*08b0*/  PRMT R123, RZ, 0x5410, RZ ;  /* 0x00005410ff7b7816 */ /* 0x000fe200000000ff */
[----:B---3--:R-:W-:Y:S01]  /*08c0*/  UISETP.LT.AND UP0, UPT, UR4, UR5, UPT ;  /* 0x000000050400728c */ /* 0x008fe2000bf01270 */
[----:B------:R-:W-:Y:S02]  /*08d0*/  PRMT R122, RZ, 0x5410, RZ ;  /* 0x00005410ff7a7816 */ /* 0x000fe400000000ff */
        /* <DEDUP_REMOVED lines=9> */
[----:B------:R-:W-:Y:S01]  /*0970*/  PRMT R61, R61, 0x5410, RZ ;  /* 0x000054103d3d7816 */ /* 0x000fe200000000ff */
[----:B------:R-:W-:Y:S01]  /*0980*/  USEL UR4, URZ, UR4, !UP0 ;  /* 0x00000004ff047287 */ /* 0x000fe2000c000000 */
[----:B------:R-:W-:Y:S02]  /*0990*/  PRMT R59, R59, 0x5410, RZ ;  /* 0x000054103b3b7816 */ /* 0x000fe400000000ff */
[----:B------:R-:W-:Y:S01]  /*09a0*/  PRMT R53, R53, 0x5410, RZ ;  /* 0x0000541035357816 */ /* 0x000fe200000000ff */
[----:B------:R-:W-:Y:S01]  /*09b0*/  UPRMT UR5, UR4, 0x9910, URZ ;  /* 0x0000991004057896 */ /* 0x000fe200080000ff */
[----:B------:R-:W-:-:S02]  /*09c0*/  PRMT R47, R47, 0x5410, RZ ;  /* 0x000054102f2f7816 */ /* 0x000fc400000000ff */
[----:B------:R-:W-:Y:S02]  /*09d0*/  PRMT R17, RZ, 0x5410, RZ ;  /* 0x00005410ff117816 */ /* 0x000fe400000000ff */
[----:B--2---:R-:W-:Y:S02]  /*09e0*/  PRMT R15, RZ, 0x5410, RZ ;  /* 0x00005410ff0f7816 */ /* 0x004fe400000000ff */
[----:B------:R-:W-:Y:S02]  /*09f0*/  PRMT R9, RZ, 0x5410, RZ ;  /* 0x00005410ff097816 */ /* 0x000fe400000000ff */
[----:B------:R-:W-:Y:S02]  /*0a00*/  PRMT R7, RZ, 0x5410, RZ ;  /* 0x00005410ff077816 */ /* 0x000fe400000000ff */
[----:B------:R-:W-:Y:S02]  /*0a10*/  PRMT R121, RZ, 0x5410, RZ ;  /* 0x00005410ff797816 */ /* 0x000fe400000000ff */
        /* <DEDUP_REMOVED lines=17> */
[----:B------:R-:W-:Y:S02]  /*0b30*/  PRMT R105, R105, 0x5410, RZ ;  /* 0x0000541069697816 */ /* 0x000fe400000000ff */
[----:B------:R-:W-:-:S02]  /*0b40*/  PRMT R114, RZ, 0x5410, RZ ;  /* 0x00005410ff727816 */ /* 0x000fc400000000ff */
[----:B------:R-:W-:Y:S02]  /*0b50*/  PRMT R113, RZ, 0x5410, RZ ;  /* 0x00005410ff717816 */ /* 0x000fe400000000ff */
[----:B------:R-:W-:Y:S02]  /*0b60*/  PRMT R112, RZ, 0x5410, RZ ;  /* 0x00005410ff707816 */ /* 0x000fe400000000ff */
[----:B------:R-:W-:Y:S02]  /*0b70*/  PRMT R111, RZ, 0x5410, RZ ;  /* 0x00005410ff6f7816 */ /* 0x000fe400000000ff */
        /* <DEDUP_REMOVED lines=13> */
[----:B------:R-:W-:Y:S02]  /*0c50*/  PRMT R33, RZ, 0x7610, R33 ;  /* 0x00007610ff217816 */ /* 0x000fe40000000021 */
[----:B------:R-:W-:-:S02]  /*0c60*/  PRMT R19, RZ, 0x7610, R19 ;  /* 0x00007610ff137816 */ /* 0x000fc40000000013 */
[----:B------:R-:W-:Y:S02]  /*0c70*/  PRMT R29, RZ, 0x7610, R29 ;  /* 0x00007610ff1d7816 */ /* 0x000fe4000000001d */
[----:B------:R-:W-:Y:S02]  /*0c80*/  PRMT R27, RZ, 0x7610, R27 ;  /* 0x00007610ff1b7816 */ /* 0x000fe4000000001b */
[----:B------:R-:W-:Y:S02]  /*0c90*/  PRMT R81, RZ, 0x7610, R81 ;  /* 0x00007610ff517816 */ /* 0x000fe40000000051 */
[----:B------:R-:W-:-:S07]  /*0ca0*/  PRMT R21, RZ, 0x7610, R21 ;  /* 0x00007610ff157816 */ /* 0x000fce0000000015 */
.L_x_176:
        /* <DEDUP_REMOVED lines=41> */
.L_x_147:
[----:B------:R-:W-:Y:S02]  /*0f40*/  ISETP.NE.AND P2, PT, R39, 0x1, PT ;  /* 0x000000012700780c */ /* 0x000fe40003f45270 */
[----:B0-----:R-:W-:Y:S01]  /*0f50*/  VIADDMNMX R109, R109, R4, RZ, !PT ;  /* 0x000000046d6d7246 */ /* 0x001fe200078001ff */
[----:B------:R-:W-:Y:S01]  /*0f60*/  IMAD.U32 R4, RZ, RZ, UR4 ;  /* 0x00000004ff047e24 */ /* 0x000fe2000f8e00ff */
[----:B------:R-:W-:Y:S02]  /*0f70*/  PRMT R0, R5, 0x9910, RZ ;  /* 0x0000991005007816 */ /* 0x000fe400000000ff */
[----:B------:R-:W-:Y:S02]  /*0f80*/  PRMT R103, R109, 0x9910, RZ ;  /* 0x000099106d677816 */ /* 0x000fe400000000ff */
[----:B------:R-:W-:Y:S02]  /*0f90*/  PRMT R89, R17, 0x7610, R89 ;  /* 0x0000761011597816 */ /* 0x000fe40000000059 */
[----:B------:R-:W-:-:S02]  /*0fa0*/  PRMT R83, R57, 0x7632, R83 ;  /* 0x0000763239537816 */ /* 0x000fc40000000053 */
[----:B------:R-:W-:Y:S02]  /*0fb0*/  PRMT R105, R21, 0x7610, R105 ;  /* 0x0000761015697816 */ /* 0x000fe40000000069 */
[----:B------:R-:W-:Y:S02]  /*0fc0*/  VIMNMX3 R0, R0, UR5, R103, !PT ;  /* 0x0000000500007c0f */ /* 0x000fe4000f800167 */
        /* <DEDUP_REMOVED lines=84> */
[----:B------:R-:W-:Y:S01]  /*1510*/  PRMT R19, R109, 0x7610, R19 ;  /* 0x000076106d137816 */ /* 0x000fe20000000013 */
[----:B------:R-:W-:Y:S06]  /*1520*/  @!P2 BRA `(.L_x_146) ;  /* 0x0000006000e0a947 */ /* 0x000fec0003800000 */
[----:B------:R-:W-:Y:S02]  /*1530*/  PRMT R81, R81, 0x9910, RZ ;  /* 0x0000991051517816 */ /* 0x000fe400000000ff */
[----:B------:R-:W-:Y:S01]  /*1540*/  VIMNMX3.S16x2 R5, R107, R105, R108, !PT ;  /* 0x000000696b05720f */ /* 0x000fe2000780036c */
[----:B------:R-:W-:Y:S01]  /*1550*/  IMAD.MOV.U32 R108, RZ, RZ, -0x4 ;  /* 0xfffffffcff6c7424 */ /* 0x000fe200078e00ff */
[----:B------:R-:W-:Y:S01]  /*1560*/  PRMT R31, R31, 0x9910, RZ ;  /* 0x000099101f1f7816 */ /* 0x000fe200000000ff */
[----:B------:R-:W-:Y:S01]  /*1570*/  IMAD.IADD R81, R81, 0x1, -R3 ;  /* 0x0000000151517824 */ /* 0x000fe200078e0a03 */
[----:B------:R-:W-:Y:S02]  /*1580*/  PRMT R105, R5, 0x7610, R105 ;  /* 0x0000761005697816 */ /* 0x000fe40000000069 */
[----:B------:R-:W-:Y:S02]  /*1590*/  IADD3 R5, PT, PT, -R3, UR5, RZ ;  /* 0x0000000503057c10 */ /* 0x000fe4000fffe1ff */
[----:B------:R-:W-:-:S02]  /*15a0*/  PRMT R105, R105, 0x9910, RZ ;  /* 0x0000991069697816 */ /* 0x000fc400000000ff */
[-C--:B------:R-:W-:Y:S02]  /*15b0*/  VIADDMNMX.RELU R5, R103, -R2.reuse, R5, !PT ;  /* 0x8000000267057246 */ /* 0x080fe40007801105 */
[----:B------:R-:W-:Y:S01]  /*15c0*/  VIADDMNMX.RELU R31, R31, -R2, R81, !PT ;  /* 0x800000021f1f7246 */ /* 0x000fe20007801151 */
        /* <DEDUP_REMOVED lines=11> */
.L_x_148:
        /* <DEDUP_REMOVED lines=8> */
[--C-:B------:R-:W-:Y:S02]  /*1700*/  PRMT R105, R105, 0x5410, R81.reuse ;  /* 0x0000541069697816 */ /* 0x100fe40000000051 */
[----:B------:R-:W-:Y:S02]  /*1710*/  PRMT R81, R31, 0x7610, R81 ;  /* 0x000076101f517816 */ /* 0x000fe40000000051 */
[----:B------:R-:W-:Y:S02]  /*1720*/  VIMNMX R41, PT, PT, R41, R110, !PT ;  /* 0x0000006e29297248 */ /* 0x000fe40007fe0100 */
[----:B------:R-:W-:Y:S01]  /*1730*/  PRMT R31, R105, 0x7610, R31 ;  /* 0x00007610691f7816 */ /* 0x000fe2000000001f */
        /* <DEDUP_REMOVED lines=22> */
.L_x_149:
        /* <DEDUP_REMOVED lines=73> */
[----:B------:R-:W-:Y:S02]  /*1d30*/  IMAD.IADD R104, R104, 0x1, -R3 ;  /* 0x0000000168687824 */ /* 0x000fe400078e0a03 */
[----:B------:R-:W-:-:S03]  /*1d40*/  IMAD.MOV.U32 R5, RZ, RZ, -0x4 ;  /* 0xfffffffcff057424 */ /* 0x000fc600078e00ff */
        /* <DEDUP_REMOVED lines=13> */
.L_x_150:
[----:B------:R-:W-:Y:S01]  /*1e20*/  ISETP.NE.AND P2, PT, R39, 0x4, PT ;  /* 0x000000042700780c */ /* 0x000fe20003f45270 */
[----:B------:R-:W-:Y:S01]  /*1e30*/  IMAD.U32 R105, RZ, RZ, UR4 ;  /* 0x00000004ff697e24 */ /* 0x000fe2000f8e00ff */
[----:B-1----:R-:W-:Y:S02]  /*1e40*/  VIADDMNMX R104, R5, R104, RZ, !PT ;  /* 0x0000006805687246 */ /* 0x002fe400078001ff */
[----:B0-----:R-:W-:Y:S02]  /*1e50*/  PRMT R102, R108, 0x9910, RZ ;  /* 0x000099106c667816 */ /* 0x001fe400000000ff */
        /* <DEDUP_REMOVED lines=83> */
.L_x_151:
        /* <DEDUP_REMOVED lines=85> */
.L_x_152:
        /* <DEDUP_REMOVED lines=83> */
.L_x_153:
        /* <DEDUP_REMOVED lines=81> */
.L_x_154:
        /* <DEDUP_REMOVED lines=78> */
.L_x_155:
        /* <DEDUP_REMOVED lines=75> */
.L_x_156:
        /* <DEDUP_REMOVED lines=58> */
[----:B------:R-:W-:-:S02]  /*4050*/  IMAD.MOV.U32 R5, RZ, RZ, R0 ;  /* 0x000000ffff057224 */ /* 0x000fc400078e0000 */
[----:B------:R-:W-:Y:S01]  /*4060*/  IMAD.MOV.U32 R0, RZ, RZ, -0x4 ;  /* 0xfffffffcff007424 */ /* 0x000fe200078e00ff */
        /* <DEDUP_REMOVED lines=12> */
.L_x_157:
        /* <DEDUP_REMOVED lines=68> */
.L_x_158:
        /* <DEDUP_REMOVED lines=64> */
.L_x_159:
        /* <DEDUP_REMOVED lines=61> */
.L_x_160:
        /* <DEDUP_REMOVED lines=58> */
.L_x_161:
        /* <DEDUP_REMOVED lines=55> */
.L_x_162:
        /* <DEDUP_REMOVED lines=54> */
.L_x_163:
        /* <DEDUP_REMOVED lines=53> */
.L_x_164:
        /* <DEDUP_REMOVED lines=50> */
.L_x_165:
        /* <DEDUP_REMOVED lines=49> */
.L_x_166:
        /* <DEDUP_REMOVED lines=46> */
.L_x_167:
        /* <DEDUP_REMOVED lines=46> */
.L_x_168:
        /* <DEDUP_REMOVED lines=43> */
.L_x_169:
        /* <DEDUP_REMOVED lines=43> */
.L_x_170:
        /* <DEDUP_REMOVED lines=40> */
.L_x_171:
        /* <DEDUP_REMOVED lines=40> */
.L_x_172:
        /* <DEDUP_REMOVED lines=10> */
[----:B------:R-:W-:Y:S02]  /*71f0*/  VIMNMX R41, PT, PT, R41, R6, !PT ;  /* 0x0000000629297248 */ /* 0x000fe40007fe0100 */
        /* <DEDUP_REMOVED lines=26> */
.L_x_173:
        /* <DEDUP_REMOVED lines=37> */
.L_x_174:
        /* <DEDUP_REMOVED lines=33> */
.L_x_175:
        /* <DEDUP_REMOVED lines=11> */
.L_x_146:
[----:B------:R-:W-:Y:S05]  /*78b0*/  BSYNC.RECONVERGENT B0 ;  /* 0x0000000000007941 */ /* 0x000fea0003800200 */
.L_x_145:
[----:B------:R-:W-:-:S05]  /*78c0*/  IADD3 R106, P1, PT, R106, 0x1, RZ ;  /* 0x000000016a6a7810 */ /* 0x000fca0007f3e0ff */
[----:B------:R-:W-:Y:S01]  /*78d0*/  IMAD.X R35, RZ, RZ, R35, P1 ;  /* 0x000000ffff237224 */ /* 0x000fe200008e0623 */
[----:B------:R-:W-:Y:S07]  /*78e0*/  @P0 BRA `(.L_x_176) ;  /* 0xffffff9000f00947 */ /* 0x000fee000383ffff */
.L_x_144:
        /* <DEDUP_REMOVED lines=47> */
.L_x_177:
        /* <DEDUP_REMOVED lines=10> */
.L_x_1913:


//--------------------- .text._Z16sw_kernel_affineILi32ELi896EEvPKhiPiS1_S2_iS2_ii --------------------------
	.section	.text._Z16sw_kernel_affineILi32ELi896EEvPKhiPiS1_S2_iS2_ii,"ax",@progbits
	.align	128
        .global         _Z16sw_kernel_affineILi32ELi896EEvPKhiPiS1_S2_iS2_ii
        .type           _Z16sw_kernel_affineILi32ELi896EEvPKhiPiS1_S2_iS2_ii,@function
        .size           _Z16sw_kernel_affineILi32ELi896EEvPKhiPiS1_S2_iS2_ii,(.L_x_1914 - _Z16sw_kernel_affineILi32ELi896EEvPKhiPiS1_S2_iS2_ii)
        .other          _Z16sw_kernel_affineILi32ELi896EEvPKhiPiS1_S2_iS2_ii,@"STO_CUDA_ENTRY STV_DEFAULT"
_Z16sw_kernel_affineILi32ELi896EEvPKhiPiS1_S2_iS2_ii:
.text._Z16sw_kernel_affineILi32ELi896EEvPKhiPiS1_S2_iS2_ii:
        /* <DEDUP_REMOVED lines=38> */
.L_x_180:
        /* <DEDUP_REMOVED lines=9> */
.L_x_179:
[----:B------:R-:W-:Y:S05]  /*02f0*/  BSYNC.RECONVERGENT B0 ;  /* 0x0000000000007941 */ /* 0x000fea0003800200 */
.L_x_178:
        /* <DEDUP_REMOVED lines=22> */
.L_x_185:
        /* <DEDUP_REMOVED lines=13> */
.L_x_184:
[----:B------:R-:W-:Y:S05]  /*0530*/  BSYNC.RECONVERGENT B1 ;  /* 0x0000000000017941 */ /* 0x000fea0003800200 */
.L_x_183:
        /* <DEDUP_REMOVED lines=11> */
.L_x_186:
        /* <DEDUP_REMOVED lines=27> */
.L_x_182:
[----:B------:R-:W-:Y:S05]  /*07a0*/  BSYNC.RECONVERGENT B0 ;  /* 0x0000000000007941 */ /* 0x000fea0003800200 */
.L_x_181:
        /* <DEDUP_REMOVED lines=18> */
[----:B------:R-:W-:Y:S02]  /*08d0*/  PRMT R105, RZ, 0x5410, RZ ;  /* 0x00005410ff697816 */ /* 0x000fe400000000ff */
        /* <DEDUP_REMOVED lines=15> */
[----:B------:R-:W-:Y:S02]  /*09d0*/  PRMT R29, R29, 0x5410, RZ ;  /* 0x000054101d1d7816 */ /* 0x000fe400000000ff */
[----:B------:R-:W-:Y:S02]  /*09e0*/  PRMT R27, R27, 0x5410, RZ ;  /* 0x000054101b1b7816 */ /* 0x000fe400000000ff */
        /* <DEDUP_REMOVED lines=18> */
[----:B------:R-:W-:Y:S02]  /*0b10*/  PRMT R7, RZ, 0x5410, RZ ;  /* 0x00005410ff077816 */ /* 0x000fe400000000ff */
[----:B------:R-:W-:Y:S02]  /*0b20*/  PRMT R19, RZ, 0x5410, RZ ;  /* 0x00005410ff137816 */ /* 0x000fe400000000ff */
[----:B------:R-:W-:Y:S02]  /*0b30*/  PRMT R103, R103, 0x5410, RZ ;  /* 0x0000541067677816 */ /* 0x000fe400000000ff */
[----:B------:R-:W-:-:S02]  /*0b40*/  PRMT R117, RZ, 0x5410, RZ ;  /* 0x00005410ff757816 */ /* 0x000fc400000000ff */
[----:B------:R-:W-:Y:S02]  /*0b50*/  PRMT R118, RZ, 0x5410, RZ ;  /* 0x00005410ff767816 */ /* 0x000fe400000000ff */
[----:B------:R-:W-:Y:S02]  /*0b60*/  PRMT R119, RZ, 0x5410, RZ ;  /* 0x00005410ff777816 */ /* 0x000fe400000000ff */
[----:B------:R-:W-:Y:S02]  /*0b70*/  PRMT R120, RZ, 0x5410, RZ ;  /* 0x00005410ff787816 */ /* 0x000fe400000000ff */
[----:B------:R-:W-:Y:S02]  /*0b80*/  PRMT R121, RZ, 0x5410, RZ ;  /* 0x00005410ff797816 */ /* 0x000fe400000000ff */
[----:B------:R-:W-:Y:S02]  /*0b90*/  PRMT R122, RZ, 0x5410, RZ ;  /* 0x00005410ff7a7816 */ /* 0x000fe400000000ff */
[----:B------:R-:W-:-:S02]  /*0ba0*/  PRMT R123, RZ, 0x7610, R123 ;  /* 0x00007610ff7b7816 */ /* 0x000fc4000000007b */
        /* <DEDUP_REMOVED lines=8> */
[----:B------:R-:W-:Y:S02]  /*0c30*/  PRMT R69, RZ, 0x7610, R69 ;  /* 0x00007610ff457816 */ /* 0x000fe40000000045 */
[----:B------:R-:W-:Y:S02]  /*0c40*/  PRMT R67, RZ, 0x7610, R67 ;  /* 0x00007610ff437816 */ /* 0x000fe40000000043 */
[----:B------:R-:W-:Y:S02]  /*0c50*/  PRMT R65, RZ, 0x7610, R65 ;  /* 0x00007610ff417816 */ /* 0x000fe40000000041 */
[----:B------:R-:W-:-:S02]  /*0c60*/  PRMT R63, RZ, 0x7610, R63 ;  /* 0x00007610ff3f7816 */ /* 0x000fc4000000003f */
[----:B------:R-:W-:Y:S02]  /*0c70*/  PRMT R21, RZ, 0x7610, R21 ;  /* 0x00007610ff157816 */ /* 0x000fe40000000015 */
[----:B------:R-:W-:-:S07]  /*0c80*/  PRMT R61, RZ, 0x7610, R61 ;  /* 0x00007610ff3d7816 */ /* 0x000fce000000003d */
.L_x_218:
        /* <DEDUP_REMOVED lines=41> */
.L_x_190:
[----:B------:R-:W-:Y:S01]  /*0f20*/  ISETP.NE.AND P2, PT, R75, 0x1, PT ;  /* 0x000000014b00780c */ /* 0x000fe20003f45270 */
[----:B------:R-:W-:Y:S01]  /*0f30*/  IMAD.U32 R4, RZ, RZ, UR4 ;  /* 0x00000004ff047e24 */ /* 0x000fe2000f8e00ff */
[----:B0-----:R-:W-:Y:S02]  /*0f40*/  VIADDMNMX R60, R60, R5, RZ, !PT ;  /* 0x000000053c3c7246 */ /* 0x001fe400078001ff */
[----:B------:R-:W-:Y:S02]  /*0f50*/  PRMT R0, R58, 0x9910, RZ ;  /* 0x000099103a007816 */ /* 0x000fe400000000ff */
[----:B------:R-:W-:Y:S02]  /*0f60*/  PRMT R95, R60, 0x9910, RZ ;  /* 0x000099103c5f7816 */ /* 0x000fe400000000ff */
[----:B------:R-:W-:Y:S02]  /*0f70*/  PRMT R83, R31, 0x7632, R83 ;  /* 0x000076321f537816 */ /* 0x000fe40000000053 */
[----:B------:R-:W-:-:S02]  /*0f80*/  PRMT R55, R49, 0x7632, R55 ;  /* 0x0000763231377816 */ /* 0x000fc40000000037 */
[----:B------:R-:W-:Y:S02]  /*0f90*/  VIMNMX3 R0, R0, UR5, R95, !PT ;  /* 0x0000000500007c0f */ /* 0x000fe4000f80015f */
        /* <DEDUP_REMOVED lines=84> */
[----:B------:R-:W-:Y:S02]  /*14e0*/  PRMT R19, R19, 0x9910, RZ ;  /* 0x0000991013137816 */ /* 0x000fe400000000ff */
[----:B------:R-:W-:Y:S01]  /*14f0*/  VIMNMX3.S16x2 R5, R103, R5, R104, !PT ;  /* 0x000000056705720f */ /* 0x000fe20007800368 */
[----:B------:R-:W-:Y:S02]  /*1500*/  IMAD.IADD R21, R21, 0x1, -R3 ;  /* 0x0000000115157824 */ /* 0x000fe400078e0a03 */
[----:B------:R-:W-:-:S03]  /*1510*/  IMAD.MOV.U32 R104, RZ, RZ, -0x4 ;  /* 0xfffffffcff687424 */ /* 0x000fc600078e00ff */
[----:B------:R-:W-:Y:S02]  /*1520*/  VIADDMNMX.RELU R21, R19, -R2, R21, !PT ;  /* 0x8000000213157246 */ /* 0x000fe40007801115 */
[----:B------:R-:W-:Y:S02]  /*1530*/  PRMT R19, R5, 0x9910, RZ ;  /* 0x0000991005137816 */ /* 0x000fe400000000ff */
[----:B------:R-:W-:-:S04]  /*1540*/  IADD3 R5, PT, PT, -R3, UR5, RZ ;  /* 0x0000000503057c10 */ /* 0x000fc8000fffe1ff */
        /* <DEDUP_REMOVED lines=12> */
.L_x_191:
[----:B------:R-:W-:Y:S02]  /*1610*/  ISETP.NE.AND P2, PT, R75, 0x2, PT ;  /* 0x000000024b00780c */ /* 0x000fe40003f45270 */
[----:B0-----:R-:W-:Y:S02]  /*1620*/  VIADDMNMX R19, R104, R19, RZ, !PT ;  /* 0x0000001368137246 */ /* 0x001fe400078001ff */
[----:B------:R-:W-:Y:S02]  /*1630*/  PRMT R104, R5, 0x9910, RZ ;  /* 0x0000991005687816 */ /* 0x000fe400000000ff */
[----:B------:R-:W-:Y:S02]  /*1640*/  PRMT R103, R21, 0x9910, RZ ;  /* 0x0000991015677816 */ /* 0x000fe400000000ff */
[C---:B------:R-:W-:Y:S02]  /*1650*/  PRMT R95, R19.reuse, 0x9910, RZ ;  /* 0x00009910135f7816 */ /* 0x040fe400000000ff */
[----:B------:R-:W-:Y:S01]  /*1660*/  PRMT R19, R19, 0x5410, R5 ;  /* 0x0000541013137816 */ /* 0x000fe20000000005 */
[----:B------:R-:W-:Y:S01]  /*1670*/  IMAD.U32 R5, RZ, RZ, UR4 ;  /* 0x00000004ff057e24 */ /* 0x000fe2000f8e00ff */
[----:B------:R-:W-:-:S04]  /*1680*/  VIMNMX3 R106, R104, R103, R95, !PT ;  /* 0x00000067686a720f */ /* 0x000fc8000780015f */
        /* <DEDUP_REMOVED lines=24> */
.L_x_192:
        /* <DEDUP_REMOVED lines=84> */
.L_x_193:
        /* <DEDUP_REMOVED lines=83> */
.L_x_194:
[----:B------:R-:W-:Y:S01]  /*2280*/  ISETP.NE.AND P2, PT, R75, 0x5, PT ;  /* 0x000000054b00780c */ /* 0x000fe20003f45270 */
[----:B------:R-:W-:Y:S01]  /*2290*/  IMAD.U32 R103, RZ, RZ, UR4 ;  /* 0x00000004ff677e24 */ /* 0x000fe2000f8e00ff */
[----:B-1----:R-:W-:Y:S02]  /*22a0*/  VIADDMNMX R96, R5, R96, RZ, !PT ;  /* 0x0000006005607246 */ /* 0x002fe400078001ff */
[----:B0-----:R-:W-:Y:S02]  /*22b0*/  PRMT R94, R98, 0x9910, RZ ;  /* 0x00009910625e7816 */ /* 0x001fe400000000ff */
[C---:B------:R-:W-:Y:S02]  /*22c0*/  PRMT R15, R13.reuse, 0x9910, RZ ;  /* 0x000099100d0f7816 */ /* 0x040fe400000000ff */
        /* <DEDUP_REMOVED lines=77> */
.L_x_195:
        /* <DEDUP_REMOVED lines=80> */
.L_x_196:
        /* <DEDUP_REMOVED lines=78> */
.L_x_197:
        /* <DEDUP_REMOVED lines=75> */
.L_x_198:
        /* <DEDUP_REMOVED lines=72> */
.L_x_199:
        /* <DEDUP_REMOVED lines=69> */
.L_x_200:
        /* <DEDUP_REMOVED lines=65> */
.L_x_201:
        /* <DEDUP_REMOVED lines=62> */
.L_x_202:
        /* <DEDUP_REMOVED lines=59> */
.L_x_203:
        /* <DEDUP_REMOVED lines=56> */
.L_x_204:
        /* <DEDUP_REMOVED lines=55> */
.L_x_205:
        /* <DEDUP_REMOVED lines=55> */
.L_x_206:
        /* <DEDUP_REMOVED lines=52> */
.L_x_207:
        /* <DEDUP_REMOVED lines=52> */
.L_x_208:
        /* <DEDUP_REMOVED lines=49> */
.L_x_209:
        /* <DEDUP_REMOVED lines=49> */
.L_x_210:
        /* <DEDUP_REMOVED lines=46> */
.L_x_211:
        /* <DEDUP_REMOVED lines=45> */
.L_x_212:
        /* <DEDUP_REMOVED lines=42> */
.L_x_213:
        /* <DEDUP_REMOVED lines=41> */
.L_x_214:
        /* <DEDUP_REMOVED lines=38> */
.L_x_215:
        /* <DEDUP_REMOVED lines=37> */
.L_x_216:
        /* <DEDUP_REMOVED lines=33> */
.L_x_217:
        /* <DEDUP_REMOVED lines=11> */
.L_x_189:
[----:B------:R-:W-:Y:S05]  /*73f0*/  BSYNC.RECONVERGENT B0 ;  /* 0x0000000000007941 */ /* 0x000fea0003800200 */
.L_x_188:
[----:B------:R-:W-:-:S05]  /*7400*/  IADD3 R102, P1, PT, R102, 0x1, RZ ;  /* 0x0000000166667810 */ /* 0x000fca0007f3e0ff */
[----:B------:R-:W-:Y:S01]  /*7410*/  IMAD.X R71, RZ, RZ, R71, P1 ;  /* 0x000000ffff477224 */ /* 0x000fe200008e0647 */
[----:B------:R-:W-:Y:S07]  /*7420*/  @P0 BRA `(.L_x_218) ;  /* 0xffffff9800180947 */ /* 0x000fee000383ffff */
.L_x_187:
        /* <DEDUP_REMOVED lines=47> */
.L_x_219:
        /* <DEDUP_REMOVED lines=14> */
.L_x_1914:


//--------------------- .text._Z16sw_kernel_affineILi32ELi864EEvPKhiPiS1_S2_iS2_ii --------------------------
	.section	.text._Z16sw_kernel_affineILi32ELi864EEvPKhiPiS1_S2_iS2_ii,"ax",@progbits
	.align	128
        .global         _Z16sw_kernel_affineILi32ELi864EEvPKhiPiS1_S2_iS2_ii
        .type           _Z16sw_kernel_affineILi32ELi864EEvPKhiPiS1_S2_iS2_ii,@function
        .size           _Z16sw_kernel_affineILi32ELi864EEvPKhiPiS1_S2_iS2_ii,(.L_x_1915 - _Z16sw_kernel_affineILi32ELi864EEvPKhiPiS1_S2_iS2_ii)
        .other          _Z16sw_kernel_affineILi32ELi864EEvPKhiPiS1_S2_iS2_ii,@"STO_CUDA_ENTRY STV_DEFAULT"
_Z16sw_kernel_affineILi32ELi864EEvPKhiPiS1_S2_iS2_ii:
.text._Z16sw_kernel_affineILi32ELi864EEvPKhiPiS1_S2_iS2_ii:
        /* <DEDUP_REMOVED lines=38> */
.L_x_222:
        /* <DEDUP_REMOVED lines=9> */
.L_x_221:
[----:B------:R-:W-:Y:S05]  /*02f0*/  BSYNC.RECONVERGENT B0 ;  /* 0x0000000000007941 */ /* 0x000fea0003800200 */
.L_x_220:
        /* <DEDUP_REMOVED lines=22> */
.L_x_227:
        /* <DEDUP_REMOVED lines=13> */
.L_x_226:
[----:B------:R-:W-:Y:S05]  /*0530*/  BSYNC.RECONVERGENT B1 ;  /* 0x0000000000017941 */ /* 0x000fea0003800200 */
.L_x_225:
        /* <DEDUP_REMOVED lines=11> */
.L_x_228:
        /* <DEDUP_REMOVED lines=27> */
.L_x_224:
[----:B------:R-:W-:Y:S05]  /*07a0*/  BSYNC.RECONVERGENT B0 ;  /* 0x0000000000007941 */ /* 0x000fea0003800200 */
.L_x_223:
[----:B------:R-:W-:Y:S01]  /*07b0*/  ISETP.GE.AND P0, PT, R7, 0x1, PT ;  /* 0x000000010700780c */ /* 0x000fe20003f06270 */
[----:B------:R-:W-:-:S12]  /*07c0*/  IMAD.MOV.U32 R21, RZ, RZ, RZ ;  /* 0x000000ffff157224 */ /* 0x000fd800078e00ff */
[----:B------:R-:W-:Y:S05]  /*07d0*/  @!P0 BRA `(.L_x_229) ;  /* 0x0000006400b48947 */ /* 0x000fea0003800000 */
[----:B------:R-:W3:Y:S01]  /*07e0*/  LDCU.64 UR4, c[0x0][0x3b8] ;  /* 0x00007700ff0477ac */ /* 0x000ee20008000a00 */
[----:B------:R-:W4:Y:S01]  /*07f0*/  LDC.64 R98, c[0x0][0x398] ;  /* 0x0000e600ff627b82 */ /* 0x000f220000000a00 */
[----:B------:R-:W-:Y:S01]  /*0800*/  IMAD R19, R19, 0x1b, RZ ;  /* 0x0000001b13137824 */ /* 0x000fe200078e02ff */
[----:B------:R-:W-:Y:S01]  /*0810*/  PRMT R119, RZ, 0x7610, R119 ;  /* 0x00007610ff777816 */ /* 0x000fe20000000077 */
[----:B--2---:R-:W-:Y:S01]  /*0820*/  IMAD.IADD R17, R15, 0x1, -R0 ;  /* 0x000000010f117824 */ /* 0x004fe200078e0a00 */
        /* <DEDUP_REMOVED lines=11> */
[----:B------:R-:W-:Y:S01]  /*08e0*/  PRMT R111, RZ, 0x5410, RZ ;  /* 0x00005410ff6f7816 */ /* 0x000fe200000000ff */
        /* <DEDUP_REMOVED lines=50> */
[----:B------:R-:W-:Y:S02]  /*0c10*/  PRMT R25, RZ, 0x7610, R25 ;  /* 0x00007610ff197816 */ /* 0x000fe40000000019 */
[----:B------:R-:W-:Y:S02]  /*0c20*/  PRMT R29, RZ, 0x7610, R29 ;  /* 0x00007610ff1d7816 */ /* 0x000fe4000000001d */
[----:B------:R-:W-:Y:S02]  /*0c30*/  PRMT R31, RZ, 0x7610, R31 ;  /* 0x00007610ff1f7816 */ /* 0x000fe4000000001f */
[----:B------:R-:W-:Y:S02]  /*0c40*/  PRMT R33, RZ, 0x7610, R33 ;  /* 0x00007610ff217816 */ /* 0x000fe40000000021 */
[----:B------:R-:W-:Y:S02]  /*0c50*/  PRMT R35, RZ, 0x7610, R35 ;  /* 0x00007610ff237816 */ /* 0x000fe40000000023 */
[----:B------:R-:W-:-:S07]  /*0c60*/  PRMT R37, RZ, 0x7610, R37 ;  /* 0x00007610ff257816 */ /* 0x000fce0000000025 */
.L_x_259:
        /* <DEDUP_REMOVED lines=41> */
.L_x_232:
[----:B------:R-:W-:Y:S01]  /*0f00*/  ISETP.NE.AND P2, PT, R19, 0x1, PT ;  /* 0x000000011300780c */ /* 0x000fe20003f45270 */
[----:B------:R-:W-:Y:S01]  /*0f10*/  IMAD.U32 R4, RZ, RZ, UR4 ;  /* 0x00000004ff047e24 */ /* 0x000fe2000f8e00ff */
[----:B0-----:R-:W-:Y:S02]  /*0f20*/  VIADDMNMX R72, R72, R5, RZ, !PT ;  /* 0x0000000548487246 */ /* 0x001fe400078001ff */
[----:B------:R-:W-:Y:S02]  /*0f30*/  PRMT R0, R70, 0x9910, RZ ;  /* 0x0000991046007816 */ /* 0x000fe400000000ff */
[----:B------:R-:W-:Y:S02]  /*0f40*/  PRMT R91, R72, 0x9910, RZ ;  /* 0x00009910485b7816 */ /* 0x000fe400000000ff */
[----:B------:R-:W-:Y:S02]  /*0f50*/  PRMT R93, R35, 0x7610, R93 ;  /* 0x00007610235d7816 */ /* 0x000fe4000000005d */
[----:B------:R-:W-:-:S02]  /*0f60*/  VIMNMX3 R0, R0, UR5, R91, !PT ;  /* 0x0000000500007c0f */ /* 0x000fc4000f80015b */
        /* <DEDUP_REMOVED lines=101> */
.L_x_233:
        /* <DEDUP_REMOVED lines=32> */
.L_x_234:
        /* <DEDUP_REMOVED lines=82> */
.L_x_235:
        /* <DEDUP_REMOVED lines=81> */
.L_x_236:
        /* <DEDUP_REMOVED lines=79> */
.L_x_237:
        /* <DEDUP_REMOVED lines=78> */
.L_x_238:
        /* <DEDUP_REMOVED lines=75> */
.L_x_239:
        /* <DEDUP_REMOVED lines=72> */
.L_x_240:
        /* <DEDUP_REMOVED lines=68> */
.L_x_241:
        /* <DEDUP_REMOVED lines=65> */
.L_x_242:
        /* <DEDUP_REMOVED lines=62> */
.L_x_243:
        /* <DEDUP_REMOVED lines=61> */
.L_x_244:
        /* <DEDUP_REMOVED lines=60> */
.L_x_245:
        /* <DEDUP_REMOVED lines=57> */
.L_x_246:
        /* <DEDUP_REMOVED lines=56> */
.L_x_247:
        /* <DEDUP_REMOVED lines=53> */
.L_x_248:
        /* <DEDUP_REMOVED lines=52> */
.L_x_249:
        /* <DEDUP_REMOVED lines=49> */
.L_x_250:
        /* <DEDUP_REMOVED lines=48> */
.L_x_251:
        /* <DEDUP_REMOVED lines=45> */
.L_x_252:
        /* <DEDUP_REMOVED lines=44> */
.L_x_253:
        /* <DEDUP_REMOVED lines=41> */
.L_x_254:
        /* <DEDUP_REMOVED lines=40> */
.L_x_255:
        /* <DEDUP_REMOVED lines=37> */
.L_x_256:
        /* <DEDUP_REMOVED lines=37> */
.L_x_257:
        /* <DEDUP_REMOVED lines=33> */
.L_x_258:
        /* <DEDUP_REMOVED lines=11> */
[----:B------:R-:W-:-:S07]  /*6e60*/  PRMT R25, R0, 0x7610, R25 ;  /* 0x0000761000197816 */ /* 0x000fce0000000019 */
.L_x_231:
[----:B------:R-:W-:Y:S05]  /*6e70*/  BSYNC.RECONVERGENT B0 ;  /* 0x0000000000007941 */ /* 0x000fea0003800200 */
.L_x_230:
[----:B------:R-:W-:-:S05]  /*6e80*/  IADD3 R98, P1, PT, R98, 0x1, RZ ;  /* 0x0000000162627810 */ /* 0x000fca0007f3e0ff */
[----:B------:R-:W-:Y:S01]  /*6e90*/  IMAD.X R15, RZ, RZ, R15, P1 ;  /* 0x000000ffff0f7224 */ /* 0x000fe200008e060f */
[----:B------:R-:W-:Y:S07]  /*6ea0*/  @P0 BRA `(.L_x_259) ;  /* 0xffffff9c00700947 */ /* 0x000fee000383ffff */
.L_x_229:
        /* <DEDUP_REMOVED lines=47> */
.L_x_260:
        /* <DEDUP_REMOVED lines=14> */
.L_x_1915:


//--------------------- .text._Z16sw_kernel_affineILi32ELi832EEvPKhiPiS1_S2_iS2_ii --------------------------
	.section	.text._Z16sw_kernel_affineILi32ELi832EEvPKhiPiS1_S2_iS2_ii,"ax",@progbits
	.align	128
        .global         _Z16sw_kernel_affineILi32ELi832EEvPKhiPiS1_S2_iS2_ii
        .type           _Z16sw_kernel_affineILi32ELi832EEvPKhiPiS1_S2_iS2_ii,@function
        .size           _Z16sw_kernel_affineILi32ELi832EEvPKhiPiS1_S2_iS2_ii,(.L_x_1916 - _Z16sw_kernel_affineILi32ELi832EEvPKhiPiS1_S2_iS2_ii)
        .other          _Z16sw_kernel_affineILi32ELi832EEvPKhiPiS1_S2_iS2_ii,@"STO_CUDA_ENTRY STV_DEFAULT"
_Z16sw_kernel_affineILi32ELi832EEvPKhiPiS1_S2_iS2_ii:
.text._Z16sw_kernel_affineILi32ELi832EEvPKhiPiS1_S2_iS2_ii:
        /* <DEDUP_REMOVED lines=38> */
.L_x_263:
        /* <DEDUP_REMOVED lines=9> */
.L_x_262:
[----:B------:R-:W-:Y:S05]  /*02f0*/  BSYNC.RECONVERGENT B0 ;  /* 0x0000000000007941 */ /* 0x000fea0003800200 */
.L_x_261:
        /* <DEDUP_REMOVED lines=22> */
.L_x_268:
        /* <DEDUP_REMOVED lines=13> */
.L_x_267:
[----:B------:R-:W-:Y:S05]  /*0530*/  BSYNC.RECONVERGENT B1 ;  /* 0x0000000000017941 */ /* 0x000fea0003800200 */
.L_x_266:
        /* <DEDUP_REMOVED lines=11> */
.L_x_269:
        /* <DEDUP_REMOVED lines=27> */
.L_x_265:
[----:B------:R-:W-:Y:S05]  /*07a0*/  BSYNC.RECONVERGENT B0 ;  /* 0x0000000000007941 */ /* 0x000fea0003800200 */
.L_x_264:
[----:B------:R-:W-:Y:S01]  /*07b0*/  ISETP.GE.AND P0, PT, R7, 0x1, PT ;  /* 0x000000010700780c */ /* 0x000fe20003f06270 */
[----:B------:R-:W-:-:S12]  /*07c0*/  IMAD.MOV.U32 R37, RZ, RZ, RZ ;  /* 0x000000ffff257224 */ /* 0x000fd800078e00ff */
[----:B------:R-:W-:Y:S05]  /*07d0*/  @!P0 BRA `(.L_x_270) ;  /* 0x0000005c00548947 */ /* 0x000fea0003800000 */
[----:B------:R-:W3:Y:S01]  /*07e0*/  LDCU.64 UR4, c[0x0][0x3b8] ;  /* 0x00007700ff0477ac */ /* 0x000ee20008000a00 */
[----:B------:R-:W4:Y:S01]  /*07f0*/  LDC.64 R94, c[0x0][0x398] ;  /* 0x0000e600ff5e7b82 */ /* 0x000f220000000a00 */
[----:B------:R-:W-:Y:S01]  /*0800*/  IMAD R35, R35, 0x1a, RZ ;  /* 0x0000001a23237824 */ /* 0x000fe200078e02ff */
[----:B------:R-:W-:Y:S01]  /*0810*/  PRMT R116, RZ, 0x5410, RZ ;  /* 0x00005410ff747816 */ /* 0x000fe200000000ff */
        /* <DEDUP_REMOVED lines=29> */
[----:B------:R-:W-:Y:S02]  /*09f0*/  PRMT R53, R53, 0x5410, RZ ;  /* 0x0000541035357816 */ /* 0x000fe400000000ff */
[----:B------:R-:W-:Y:S02]  /*0a00*/  PRMT R55, R55, 0x5410, RZ ;  /* 0x0000541037377816 */ /* 0x000fe400000000ff */
[----:B------:R-:W-:Y:S02]  /*0a10*/  PRMT R41, R41, 0x5410, RZ ;  /* 0x0000541029297816 */ /* 0x000fe400000000ff */
[----:B------:R-:W-:-:S02]  /*0a20*/  PRMT R29, RZ, 0x5410, RZ ;  /* 0x00005410ff1d7816 */ /* 0x000fc400000000ff */
[----:B--2---:R-:W-:Y:S02]  /*0a30*/  PRMT R9, RZ, 0x5410, RZ ;  /* 0x00005410ff097816 */ /* 0x004fe400000000ff */
        /* <DEDUP_REMOVED lines=26> */
[----:B------:R-:W-:Y:S02]  /*0be0*/  PRMT R25, RZ, 0x7610, R25 ;  /* 0x00007610ff197816 */ /* 0x000fe40000000019 */
[----:B------:R-:W-:Y:S02]  /*0bf0*/  PRMT R23, RZ, 0x7610, R23 ;  /* 0x00007610ff177816 */ /* 0x000fe40000000017 */
[----:B------:R-:W-:-:S02]  /*0c00*/  PRMT R21, RZ, 0x7610, R21 ;  /* 0x00007610ff157816 */ /* 0x000fc40000000015 */
[----:B------:R-:W-:Y:S02]  /*0c10*/  PRMT R19, RZ, 0x7610, R19 ;  /* 0x00007610ff137816 */ /* 0x000fe40000000013 */
[----:B------:R-:W-:Y:S02]  /*0c20*/  PRMT R17, RZ, 0x7610, R17 ;  /* 0x00007610ff117816 */ /* 0x000fe40000000011 */
[----:B------:R-:W-:Y:S02]  /*0c30*/  PRMT R79, RZ, 0x7610, R79 ;  /* 0x00007610ff4f7816 */ /* 0x000fe4000000004f */
[----:B------:R-:W-:-:S07]  /*0c40*/  PRMT R15, RZ, 0x7610, R15 ;  /* 0x00007610ff0f7816 */ /* 0x000fce000000000f */
.L_x_299:
        /* <DEDUP_REMOVED lines=40> */
.L_x_273:
        /* <DEDUP_REMOVED lines=108> */
.L_x_274:
[----:B------:R-:W-:Y:S02]  /*1590*/  ISETP.NE.AND P2, PT, R35, 0x2, PT ;  /* 0x000000022300780c */ /* 0x000fe40003f45270 */
[----:B0-----:R-:W-:Y:S02]  /*15a0*/  VIADDMNMX R23, R96, R23, RZ, !PT ;  /* 0x0000001760177246 */ /* 0x001fe400078001ff */
[----:B------:R-:W-:Y:S02]  /*15b0*/  PRMT R96, R5, 0x9910, RZ ;  /* 0x0000991005607816 */ /* 0x000fe400000000ff */
[----:B------:R-:W-:Y:S02]  /*15c0*/  PRMT R97, R79, 0x9910, RZ ;  /* 0x000099104f617816 */ /* 0x000fe400000000ff */
[----:B------:R-:W-:Y:S02]  /*15d0*/  PRMT R93, R23, 0x9910, RZ ;  /* 0x00009910175d7816 */ /* 0x000fe400000000ff */
[----:B------:R-:W-:-:S02]  /*15e0*/  PRMT R7, R5, 0x7610, R7 ;  /* 0x0000761005077816 */ /* 0x000fc40000000007 */
[----:B------:R-:W-:Y:S01]  /*15f0*/  VIMNMX3 R98, R96, R97, R93, !PT ;  /* 0x000000616062720f */ /* 0x000fe2000780015d */
[----:B------:R-:W-:-:S03]  /*1600*/  IMAD.U32 R97, RZ, RZ, UR4 ;  /* 0x00000004ff617e24 */ /* 0x000fc6000f8e00ff */
        /* <DEDUP_REMOVED lines=24> */
.L_x_275:
        /* <DEDUP_REMOVED lines=80> */
.L_x_276:
        /* <DEDUP_REMOVED lines=78> */
.L_x_277:
        /* <DEDUP_REMOVED lines=77> */
.L_x_278:
        /* <DEDUP_REMOVED lines=74> */
.L_x_279:
        /* <DEDUP_REMOVED lines=70> */
.L_x_280:
        /* <DEDUP_REMOVED lines=67> */
.L_x_281:
        /* <DEDUP_REMOVED lines=64> */
.L_x_282:
        /* <DEDUP_REMOVED lines=61> */
.L_x_283:
        /* <DEDUP_REMOVED lines=58> */
.L_x_284:
        /* <DEDUP_REMOVED lines=55> */
.L_x_285:
        /* <DEDUP_REMOVED lines=52> */
.L_x_286:
        /* <DEDUP_REMOVED lines=49> */
.L_x_287:
        /* <DEDUP_REMOVED lines=48> */
.L_x_288:
        /* <DEDUP_REMOVED lines=46> */
.L_x_289:
        /* <DEDUP_REMOVED lines=45> */
.L_x_290:
        /* <DEDUP_REMOVED lines=43> */
.L_x_291:
        /* <DEDUP_REMOVED lines=42> */
.L_x_292:
        /* <DEDUP_REMOVED lines=40> */
.L_x_293:
        /* <DEDUP_REMOVED lines=39> */
.L_x_294:
        /* <DEDUP_REMOVED lines=37> */
.L_x_295:
        /* <DEDUP_REMOVED lines=36> */
.L_x_296:
        /* <DEDUP_REMOVED lines=34> */
.L_x_297:
        /* <DEDUP_REMOVED lines=32> */
.L_x_298:
        /* <DEDUP_REMOVED lines=11> */
.L_x_272:
[----:B------:R-:W-:Y:S05]  /*64f0*/  BSYNC.RECONVERGENT B0 ;  /* 0x0000000000007941 */ /* 0x000fea0003800200 */
.L_x_271:
[----:B------:R-:W-:-:S05]  /*6500*/  IADD3 R94, P1, PT, R94, 0x1, RZ ;  /* 0x000000015e5e7810 */ /* 0x000fca0007f3e0ff */
[----:B------:R-:W-:Y:S01]  /*6510*/  IMAD.X R31, RZ, RZ, R31, P1 ;  /* 0x000000ffff1f7224 */ /* 0x000fe200008e061f */
[----:B------:R-:W-:Y:S07]  /*6520*/  @P0 BRA `(.L_x_299) ;  /* 0xffffffa400c80947 */ /* 0x000fee000383ffff */
.L_x_270:
        /* <DEDUP_REMOVED lines=47> */
.L_x_300:
        /* <DEDUP_REMOVED lines=14> */
.L_x_1916:


//--------------------- .text._Z16sw_kernel_affineILi32ELi800EEvPKhiPiS1_S2_iS2_ii --------------------------
	.section	.text._Z16sw_kernel_affineILi32ELi800EEvPKhiPiS1_S2_iS2_ii,"ax",@progbits
	.align	128
        .global         _Z16sw_kernel_affineILi32ELi800EEvPKhiPiS1_S2_iS2_ii
        .type           _Z16sw_kernel_affineILi32ELi800EEvPKhiPiS1_S2_iS2_ii,@function
        .size           _Z16sw_kernel_affineILi32ELi800EEvPKhiPiS1_S2_iS2_ii,(.L_x_1917 - _Z16sw_kernel_affineILi32ELi800EEvPKhiPiS1_S2_iS2_ii)
        .other          _Z16sw_kernel_affineILi32ELi800EEvPKhiPiS1_S2_iS2_ii,@"STO_CUDA_ENTRY STV_DEFAULT"
_Z16sw_kernel_affineILi32ELi800EEvPKhiPiS1_S2_iS2_ii:
.text._Z16sw_kernel_affineILi32ELi800EEvPKhiPiS1_S2_iS2_ii:
        /* <DEDUP_REMOVED lines=38> */
.L_x_303:
        /* <DEDUP_REMOVED lines=9> */
.L_x_302:
[----:B------:R-:W-:Y:S05]  /*02f0*/  BSYNC.RECONVERGENT B0 ;  /* 0x0000000000007941 */ /* 0x000fea0003800200 */
.L_x_301:
        /* <DEDUP_REMOVED lines=22> */
.L_x_308:
        /* <DEDUP_REMOVED lines=13> */
.L_x_307:
[----:B------:R-:W-:Y:S05]  /*0530*/  BSYNC.RECONVERGENT B1 ;  /* 0x0000000000017941 */ /* 0x000fea0003800200 */
.L_x_306:
        /* <DEDUP_REMOVED lines=11> */
.L_x_309:
        /* <DEDUP_REMOVED lines=27> */
.L_x_305:
[----:B------:R-:W-:Y:S05]  /*07a0*/  BSYNC.RECONVERGENT B0 ;  /* 0x0000000000007941 */ /* 0x000fea0003800200 */
.L_x_304:
        /* <DEDUP_REMOVED lines=67> */
[----:B------:R-:W-:Y:S02]  /*0be0*/  PRMT R21, RZ, 0x7610, R21 ;  /* 0x00007610ff157816 */ /* 0x000fe40000000015 */
[----:B------:R-:W-:Y:S02]  /*0bf0*/  PRMT R7, RZ, 0x7610, R7 ;  /* 0x00007610ff077816 */ /* 0x000fe40000000007 */
[----:B------:R-:W-:-:S02]  /*0c00*/  PRMT R17, RZ, 0x7610, R17 ;  /* 0x00007610ff117816 */ /* 0x000fc40000000011 */
[----:B--2---:R-:W-:Y:S02]  /*0c10*/  PRMT R15, RZ, 0x7610, R15 ;  /* 0x00007610ff0f7816 */ /* 0x004fe4000000000f */
[----:B------:R-:W-:Y:S02]  /*0c20*/  PRMT R77, RZ, 0x7610, R77 ;  /* 0x00007610ff4d7816 */ /* 0x000fe4000000004d */
[----:B------:R-:W-:-:S07]  /*0c30*/  PRMT R9, RZ, 0x7610, R9 ;  /* 0x00007610ff097816 */ /* 0x000fce0000000009 */
.L_x_338:
        /* <DEDUP_REMOVED lines=41> */
.L_x_313:
[----:B------:R-:W-:Y:S02]  /*0ed0*/  ISETP.NE.AND P2, PT, R31, 0x1, PT ;  /* 0x000000011f00780c */ /* 0x000fe40003f45270 */
[----:B0-----:R-:W-:Y:S01]  /*0ee0*/  VIADDMNMX R95, R95, R4, RZ, !PT ;  /* 0x000000045f5f7246 */ /* 0x001fe200078001ff */
[----:B------:R-:W-:Y:S01]  /*0ef0*/  IMAD.U32 R4, RZ, RZ, UR4 ;  /* 0x00000004ff047e24 */ /* 0x000fe2000f8e00ff */
        /* <DEDUP_REMOVED lines=103> */
.L_x_314:
        /* <DEDUP_REMOVED lines=16> */
[----:B------:R-:W-:Y:S01]  /*1670*/  PRMT R94, R5, 0x9910, RZ ;  /* 0x00009910055e7816 */ /* 0x000fe200000000ff */
[----:B------:R-:W-:Y:S01]  /*1680*/  IMAD.MOV.U32 R5, RZ, RZ, -0x4 ;  /* 0xfffffffcff057424 */ /* 0x000fe200078e00ff */
        /* <DEDUP_REMOVED lines=13> */
.L_x_315:
[----:B------:R-:W-:Y:S01]  /*1760*/  ISETP.NE.AND P2, PT, R31, 0x3, PT ;  /* 0x000000031f00780c */ /* 0x000fe20003f45270 */
[----:B0-----:R-:W-:Y:S01]  /*1770*/  IMAD.U32 R92, RZ, RZ, UR4 ;  /* 0x00000004ff5c7e24 */ /* 0x001fe2000f8e00ff */
[----:B-1----:R-:W-:Y:S02]  /*1780*/  VIADDMNMX R94, R5, R94, RZ, !PT ;  /* 0x0000005e055e7246 */ /* 0x002fe400078001ff */
        /* <DEDUP_REMOVED lines=76> */
.L_x_316:
        /* <DEDUP_REMOVED lines=78> */
.L_x_317:
        /* <DEDUP_REMOVED lines=75> */
.L_x_318:
        /* <DEDUP_REMOVED lines=74> */
.L_x_319:
        /* <DEDUP_REMOVED lines=70> */
.L_x_320:
        /* <DEDUP_REMOVED lines=67> */
.L_x_321:
        /* <DEDUP_REMOVED lines=64> */
.L_x_322:
        /* <DEDUP_REMOVED lines=61> */
.L_x_323:
        /* <DEDUP_REMOVED lines=58> */
.L_x_324:
        /* <DEDUP_REMOVED lines=55> */
.L_x_325:
        /* <DEDUP_REMOVED lines=52> */
.L_x_326:
        /* <DEDUP_REMOVED lines=49> */
.L_x_327:
        /* <DEDUP_REMOVED lines=47> */
.L_x_328:
        /* <DEDUP_REMOVED lines=45> */
.L_x_329:
        /* <DEDUP_REMOVED lines=44> */
.L_x_330:
        /* <DEDUP_REMOVED lines=42> */
.L_x_331:
        /* <DEDUP_REMOVED lines=41> */
.L_x_332:
        /* <DEDUP_REMOVED lines=39> */
.L_x_333:
        /* <DEDUP_REMOVED lines=38> */
.L_x_334:
        /* <DEDUP_REMOVED lines=36> */
.L_x_335:
        /* <DEDUP_REMOVED lines=35> */
.L_x_336:
        /* <DEDUP_REMOVED lines=32> */
.L_x_337:
        /* <DEDUP_REMOVED lines=11> */
.L_x_312:
[----:B------:R-:W-:Y:S05]  /*61e0*/  BSYNC.RECONVERGENT B0 ;  /* 0x0000000000007941 */ /* 0x000fea0003800200 */
.L_x_311:
[----:B------:R-:W-:-:S05]  /*61f0*/  IADD3 R90, P1, PT, R90, 0x1, RZ ;  /* 0x000000015a5a7810 */ /* 0x000fca0007f3e0ff */
[----:B------:R-:W-:Y:S01]  /*6200*/  IMAD.X R27, RZ, RZ, R27, P1 ;  /* 0x000000ffff1b7224 */ /* 0x000fe200008e061b */
[----:B------:R-:W-:Y:S07]  /*6210*/  @P0 BRA `(.L_x_338) ;  /* 0xffffffa800880947 */ /* 0x000fee000383ffff */
.L_x_310:
        /* <DEDUP_REMOVED lines=47> */
.L_x_339:
        /* <DEDUP_REMOVED lines=15> */
.L_x_1917:


//--------------------- .text._Z16sw_kernel_affineILi32ELi768EEvPKhiPiS1_S2_iS2_ii --------------------------
	.section	.text._Z16sw_kernel_affineILi32ELi768EEvPKhiPiS1_S2_iS2_ii,"ax",@progbits
	.align	128
        .global         _Z16sw_kernel_affineILi32ELi768EEvPKhiPiS1_S2_iS2_ii
        .type           _Z16sw_kernel_affineILi32ELi768EEvPKhiPiS1_S2_iS2_ii,@function
        .size           _Z16sw_kernel_affineILi32ELi768EEvPKhiPiS1_S2_iS2_ii,(.L_x_1918 - _Z16sw_kernel_affineILi32ELi768EEvPKhiPiS1_S2_iS2_ii)
        .other          _Z16sw_kernel_affineILi32ELi768EEvPKhiPiS1_S2_iS2_ii,@"STO_CUDA_ENTRY STV_DEFAULT"
_Z16sw_kernel_affineILi32ELi768EEvPKhiPiS1_S2_iS2_ii:
.text._Z16sw_kernel_affineILi32ELi768EEvPKhiPiS1_S2_iS2_ii:
        /* <DEDUP_REMOVED lines=38> */
.L_x_342:
        /* <DEDUP_REMOVED lines=9> */
.L_x_341:
[----:B------:R-:W-:Y:S05]  /*02f0*/  BSYNC.RECONVERGENT B0 ;  /* 0x0000000000007941 */ /* 0x000fea0003800200 */
.L_x_340:
        /* <DEDUP_REMOVED lines=22> */
.L_x_347:
        /* <DEDUP_REMOVED lines=13> */
.L_x_346:
[----:B------:R-:W-:Y:S05]  /*0530*/  BSYNC.RECONVERGENT B1 ;  /* 0x0000000000017941 */ /* 0x000fea0003800200 */
.L_x_345:
        /* <DEDUP_REMOVED lines=11> */
.L_x_348:
        /* <DEDUP_REMOVED lines=27> */
.L_x_344:
[----:B------:R-:W-:Y:S05]  /*07a0*/  BSYNC.RECONVERGENT B0 ;  /* 0x0000000000007941 */ /* 0x000fea0003800200 */
.L_x_343:
        /* <DEDUP_REMOVED lines=64> */
[----:B------:R-:W-:Y:S02]  /*0bb0*/  PRMT R53, RZ, 0x7610, R53 ;  /* 0x00007610ff357816 */ /* 0x000fe40000000035 */
[----:B------:R-:W-:Y:S02]  /*0bc0*/  PRMT R55, RZ, 0x7610, R55 ;  /* 0x00007610ff377816 */ /* 0x000fe40000000037 */
[----:B------:R-:W-:Y:S02]  /*0bd0*/  PRMT R57, RZ, 0x7610, R57 ;  /* 0x00007610ff397816 */ /* 0x000fe40000000039 */
[----:B------:R-:W-:Y:S02]  /*0be0*/  PRMT R59, RZ, 0x7610, R59 ;  /* 0x00007610ff3b7816 */ /* 0x000fe4000000003b */
[----:B------:R-:W-:-:S07]  /*0bf0*/  PRMT R61, RZ, 0x7610, R61 ;  /* 0x00007610ff3d7816 */ /* 0x000fce000000003d */
.L_x_376:
        /* <DEDUP_REMOVED lines=41> */
.L_x_352:
[----:B------:R-:W-:Y:S01]  /*0e90*/  PRMT R83, R11, 0x7632, R83 ;  /* 0x000076320b537816 */ /* 0x000fe20000000053 */
[----:B------:R-:W-:Y:S01]  /*0ea0*/  IMAD.U32 R4, RZ, RZ, UR4 ;  /* 0x00000004ff047e24 */ /* 0x000fe2000f8e00ff */
[----:B------:R-:W-:Y:S02]  /*0eb0*/  ISETP.NE.AND P2, PT, R35, 0x1, PT ;  /* 0x000000012300780c */ /* 0x000fe40003f45270 */
[----:B0-----:R-:W-:Y:S02]  /*0ec0*/  VIADDMNMX R106, R106, R67, RZ, !PT ;  /* 0x000000436a6a7246 */ /* 0x001fe400078001ff */
[----:B------:R-:W-:Y:S02]  /*0ed0*/  PRMT R94, R83, 0x7632, R94 ;  /* 0x00007632535e7816 */ /* 0x000fe4000000005e */
[----:B------:R-:W-:Y:S02]  /*0ee0*/  PRMT R0, R102, 0x9910, RZ ;  /* 0x0000991066007816 */ /* 0x000fe400000000ff */
[----:B------:R-:W-:-:S02]  /*0ef0*/  PRMT R67, R106, 0x9910, RZ ;  /* 0x000099106a437816 */ /* 0x000fc400000000ff */
[----:B------:R-:W-:Y:S02]  /*0f00*/  PRMT R71, R5, 0x7632, R71 ;  /* 0x0000763205477816 */ /* 0x000fe40000000047 */
[----:B------:R-:W-:Y:S02]  /*0f10*/  PRMT R77, R9, 0x7610, R77 ;  /* 0x00007610094d7816 */ /* 0x000fe4000000004d */
[----:B------:R-:W-:Y:S02]  /*0f20*/  PRMT R88, R15, 0x7610, R88 ;  /* 0x000076100f587816 */ /* 0x000fe40000000058 */
[----:B------:R-:W-:Y:S02]  /*0f30*/  PRMT R91, R17, 0x7632, R91 ;  /* 0x00007632115b7816 */ /* 0x000fe4000000005b */
[----:B------:R-:W-:Y:S02]  /*0f40*/  PRMT R97, R94, 0x7632, R97 ;  /* 0x000076325e617816 */ /* 0x000fe40000000061 */
[----:B------:R-:W-:-:S02]  /*0f50*/  VIMNMX3 R0, R0, UR5, R67, !PT ;  /* 0x0000000500007c0f */ /* 0x000fc4000f800143 */
[C---:B------:R-:W-:Y:S02]  /*0f60*/  PRMT R73, R7.reuse, 0x7610, R73 ;  /* 0x0000761007497816 */ /* 0x040fe40000000049 */
        /* <DEDUP_REMOVED lines=83> */
[----:B------:R-:W-:-:S06]  /*14a0*/  IMAD R102, R63, 0x18, R102 ;  /* 0x000000183f667824 */ /* 0x000fcc00078e0266 */
[----:B------:R-:W0:Y:S02]  /*14b0*/  LDS.U8 R102, [R102+0x1] ;  /* 0x0000010066667984 */ /* 0x000e240000000000 */
[----:B0-----:R-:W-:-:S06]  /*14c0*/  IMAD R53, R65, 0x14, R102 ;  /* 0x0000001441357824 */ /* 0x001fcc00078e0266 */
[----:B------:R-:W0:Y:S02]  /*14d0*/  LDS.S8 R53, [R53+UR6] ;  /* 0x0000000635357984 */ /* 0x000e240008000200 */
.L_x_353:
        /* <DEDUP_REMOVED lines=32> */
.L_x_354:
[----:B------:R-:W-:Y:S01]  /*16e0*/  ISETP.NE.AND P2, PT, R35, 0x3, PT ;  /* 0x000000032300780c */ /* 0x000fe20003f45270 */
[----:B------:R-:W-:Y:S01]  /*16f0*/  IMAD.U32 R69, RZ, RZ, UR4 ;  /* 0x00000004ff457e24 */ /* 0x000fe2000f8e00ff */
[----:B-1----:R-:W-:Y:S02]  /*1700*/  VIADDMNMX R104, R7, R104, RZ, !PT ;  /* 0x0000006807687246 */ /* 0x002fe400078001ff */
[----:B------:R-:W-:Y:S02]  /*1710*/  PRMT R97, R97, 0x5410, R98 ;  /* 0x0000541061617816 */ /* 0x000fe40000000062 */
[----:B0-----:R-:W-:Y:S02]  /*1720*/  PRMT R102, R9, 0x9910, RZ ;  /* 0x0000991009667816 */ /* 0x001fe400000000ff */
        /* <DEDUP_REMOVED lines=71> */
.L_x_355:
        /* <DEDUP_REMOVED lines=74> */
.L_x_356:
        /* <DEDUP_REMOVED lines=73> */
.L_x_357:
        /* <DEDUP_REMOVED lines=71> */
.L_x_358:
        /* <DEDUP_REMOVED lines=69> */
.L_x_359:
        /* <DEDUP_REMOVED lines=68> */
.L_x_360:
        /* <DEDUP_REMOVED lines=66> */
.L_x_361:
        /* <DEDUP_REMOVED lines=65> */
.L_x_362:
        /* <DEDUP_REMOVED lines=62> */
.L_x_363:
        /* <DEDUP_REMOVED lines=62> */
.L_x_364:
        /* <DEDUP_REMOVED lines=60> */
.L_x_365:
        /* <DEDUP_REMOVED lines=59> */
.L_x_366:
        /* <DEDUP_REMOVED lines=56> */
.L_x_367:
        /* <DEDUP_REMOVED lines=53> */
.L_x_368:
        /* <DEDUP_REMOVED lines=50> */
.L_x_369:
        /* <DEDUP_REMOVED lines=47> */
.L_x_370:
        /* <DEDUP_REMOVED lines=44> */
.L_x_371:
        /* <DEDUP_REMOVED lines=41> */
.L_x_372:
        /* <DEDUP_REMOVED lines=38> */
.L_x_373:
        /* <DEDUP_REMOVED lines=35> */
.L_x_374:
        /* <DEDUP_REMOVED lines=32> */
.L_x_375:
        /* <DEDUP_REMOVED lines=11> */
.L_x_351:
[----:B------:R-:W-:Y:S05]  /*62a0*/  BSYNC.RECONVERGENT B0 ;  /* 0x0000000000007941 */ /* 0x000fea0003800200 */
.L_x_350:
[----:B------:R-:W-:-:S05]  /*62b0*/  IADD3 R86, P1, PT, R86, 0x1, RZ ;  /* 0x0000000156567810 */ /* 0x000fca0007f3e0ff */
[----:B------:R-:W-:Y:S01]  /*62c0*/  IMAD.X R31, RZ, RZ, R31, P1 ;  /* 0x000000ffff1f7224 */ /* 0x000fe200008e061f */
[----:B------:R-:W-:Y:S07]  /*62d0*/  @P0 BRA `(.L_x_376) ;  /* 0xffffffa800480947 */ /* 0x000fee000383ffff */
.L_x_349:
        /* <DEDUP_REMOVED lines=47> */
.L_x_377:
        /* <DEDUP_REMOVED lines=11> */
.L_x_1918:


//--------------------- .text._Z16sw_kernel_affineILi32ELi736EEvPKhiPiS1_S2_iS2_ii --------------------------
	.section	.text._Z16sw_kernel_affineILi32ELi736EEvPKhiPiS1_S2_iS2_ii,"ax",@progbits
	.align	128
        .global         _Z16sw_kernel_affineILi32ELi736EEvPKhiPiS1_S2_iS2_ii
        .type           _Z16sw_kernel_affineILi32ELi736EEvPKhiPiS1_S2_iS2_ii,@function
        .size           _Z16sw_kernel_affineILi32ELi736EEvPKhiPiS1_S2_iS2_ii,(.L_x_1919 - _Z16sw_kernel_affineILi32ELi736EEvPKhiPiS1_S2_iS2_ii)
        .other          _Z16sw_kernel_affineILi32ELi736EEvPKhiPiS1_S2_iS2_ii,@"STO_CUDA_ENTRY STV_DEFAULT"
_Z16sw_kernel_affineILi32ELi736EEvPKhiPiS1_S2_iS2_ii:
.text._Z16sw_kernel_affineILi32ELi736EEvPKhiPiS1_S2_iS2_ii:
        /* <DEDUP_REMOVED lines=38> */
.L_x_380:
        /* <DEDUP_REMOVED lines=9> */
.L_x_379:
[----:B------:R-:W-:Y:S05]  /*02f0*/  BSYNC.RECONVERGENT B0 ;  /* 0x0000000000007941 */ /* 0x000fea0003800200 */
.L_x_378:
        /* <DEDUP_REMOVED lines=22> */
.L_x_385:
        /* <DEDUP_REMOVED lines=13> */
.L_x_384:
[----:B------:R-:W-:Y:S05]  /*0530*/  BSYNC.RECONVERGENT B1 ;  /* 0x0000000000017941 */ /* 0x000fea0003800200 */
.L_x_383:
        /* <DEDUP_REMOVED lines=11> */
.L_x_386:
        /* <DEDUP_REMOVED lines=27> */
.L_x_382:
[----:B------:R-:W-:Y:S05]  /*07a0*/  BSYNC.RECONVERGENT B0 ;  /* 0x0000000000007941 */ /* 0x000fea0003800200 */
.L_x_381:
        /* <DEDUP_REMOVED lines=66> */
.L_x_413:
        /* <DEDUP_REMOVED lines=41> */
.L_x_390:
        /* <DEDUP_REMOVED lines=11> */
[----:B------:R-:W-:Y:S02]  /*0f10*/  VIMNMX3 R0, R0, UR5, R71, !PT ;  /* 0x0000000500007c0f */ /* 0x000fe4000f800147 */
        /* <DEDUP_REMOVED lines=88> */
.L_x_391:
        /* <DEDUP_REMOVED lines=34> */
.L_x_392:
        /* <DEDUP_REMOVED lines=74> */
.L_x_393:
        /* <DEDUP_REMOVED lines=71> */
.L_x_394:
        /* <DEDUP_REMOVED lines=73> */
.L_x_395:
        /* <DEDUP_REMOVED lines=68> */
.L_x_396:
        /* <DEDUP_REMOVED lines=67> */
.L_x_397:
        /* <DEDUP_REMOVED lines=65> */
.L_x_398:
        /* <DEDUP_REMOVED lines=65> */
.L_x_399:
        /* <DEDUP_REMOVED lines=62> */
.L_x_400:
        /* <DEDUP_REMOVED lines=62> */
.L_x_401:
        /* <DEDUP_REMOVED lines=59> */
.L_x_402:
        /* <DEDUP_REMOVED lines=58> */
.L_x_403:
        /* <DEDUP_REMOVED lines=56> */
.L_x_404:
        /* <DEDUP_REMOVED lines=55> */
.L_x_405:
        /* <DEDUP_REMOVED lines=52> */
.L_x_406:
        /* <DEDUP_REMOVED lines=49> */
.L_x_407:
        /* <DEDUP_REMOVED lines=46> */
.L_x_408:
        /* <DEDUP_REMOVED lines=43> */
.L_x_409:
        /* <DEDUP_REMOVED lines=40> */
.L_x_410:
        /* <DEDUP_REMOVED lines=37> */
.L_x_411:
        /* <DEDUP_REMOVED lines=33> */
.L_x_412:
        /* <DEDUP_REMOVED lines=11> */
.L_x_389:
[----:B------:R-:W-:Y:S05]  /*5e60*/  BSYNC.RECONVERGENT B0 ;  /* 0x0000000000007941 */ /* 0x000fea0003800200 */
.L_x_388:
[----:B------:R-:W-:-:S05]  /*5e70*/  IADD3 R82, P1, PT, R82, 0x1, RZ ;  /* 0x0000000152527810 */ /* 0x000fca0007f3e0ff */
[----:B------:R-:W-:Y:S01]  /*5e80*/  IMAD.X R33, RZ, RZ, R33, P1 ;  /* 0x000000ffff217224 */ /* 0x000fe200008e0621 */
[----:B------:R-:W-:Y:S07]  /*5e90*/  @P0 BRA `(.L_x_413) ;  /* 0xffffffac004c0947 */ /* 0x000fee000383ffff */
.L_x_387:
        /* <DEDUP_REMOVED lines=47> */
.L_x_414:
        /* <DEDUP_REMOVED lines=15> */
.L_x_1919:


//--------------------- .text._Z16sw_kernel_affineILi32ELi704EEvPKhiPiS1_S2_iS2_ii --------------------------
	.section	.text._Z16sw_kernel_affineILi32ELi704EEvPKhiPiS1_S2_iS2_ii,"ax",@progbits
	.align	128
        .global         _Z16sw_kernel_affineILi32ELi704EEvPKhiPiS1_S2_iS2_ii
        .type           _Z16sw_kernel_affineILi32ELi704EEvPKhiPiS1_S2_iS2_ii,@function
        .size           _Z16sw_kernel_affineILi32ELi704EEvPKhiPiS1_S2_iS2_ii,(.L_x_1920 - _Z16sw_kernel_affineILi32ELi704EEvPKhiPiS1_S2_iS2_ii)
        .other          _Z16sw_kernel_affineILi32ELi704EEvPKhiPiS1_S2_iS2_ii,@"STO_CUDA_ENTRY STV_DEFAULT"
_Z16sw_kernel_affineILi32ELi704EEvPKhiPiS1_S2_iS2_ii:
.text._Z16sw_kernel_affineILi32ELi704EEvPKhiPiS1_S2_iS2_ii:
        /* <DEDUP_REMOVED lines=38> */
.L_x_417:
        /* <DEDUP_REMOVED lines=9> */
.L_x_416:
[----:B------:R-:W-:Y:S05]  /*02f0*/  BSYNC.RECONVERGENT B0 ;  /* 0x0000000000007941 */ /* 0x000fea0003800200 */
.L_x_415:
        /* <DEDUP_REMOVED lines=22> */
.L_x_422:
        /* <DEDUP_REMOVED lines=13> */
.L_x_421:
[----:B------:R-:W-:Y:S05]  /*0530*/  BSYNC.RECONVERGENT B1 ;  /* 0x0000000000017941 */ /* 0x000fea0003800200 */
.L_x_420:
        /* <DEDUP_REMOVED lines=11> */
.L_x_423:
        /* <DEDUP_REMOVED lines=27> */
.L_x_419:
[----:B------:R-:W-:Y:S05]  /*07a0*/  BSYNC.RECONVERGENT B0 ;  /* 0x0000000000007941 */ /* 0x000fea0003800200 */
.L_x_418:
        /* <DEDUP_REMOVED lines=35> */
[----:B------:R-:W-:Y:S02]  /*09e0*/  PRMT R19, RZ, 0x5410, RZ ;  /* 0x00005410ff137816 */ /* 0x000fe400000000ff */
[----:B------:R-:W-:Y:S02]  /*09f0*/  PRMT R17, RZ, 0x5410, RZ ;  /* 0x00005410ff117816 */ /* 0x000fe400000000ff */
[----:B--2---:R-:W-:Y:S02]  /*0a00*/  PRMT R15, RZ, 0x5410, RZ ;  /* 0x00005410ff0f7816 */ /* 0x004fe400000000ff */
        /* <DEDUP_REMOVED lines=16> */
[----:B------:R-:W-:Y:S02]  /*0b10*/  PRMT R53, RZ, 0x5410, RZ ;  /* 0x00005410ff357816 */ /* 0x000fe400000000ff */
[----:B------:R-:W-:Y:S02]  /*0b20*/  PRMT R55, RZ, 0x5410, RZ ;  /* 0x00005410ff377816 */ /* 0x000fe400000000ff */
[----:B------:R-:W-:Y:S02]  /*0b30*/  PRMT R57, RZ, 0x7610, R57 ;  /* 0x00007610ff397816 */ /* 0x000fe40000000039 */
[----:B------:R-:W-:-:S02]  /*0b40*/  PRMT R59, RZ, 0x7610, R59 ;  /* 0x00007610ff3b7816 */ /* 0x000fc4000000003b */
[----:B------:R-:W-:Y:S02]  /*0b50*/  PRMT R61, RZ, 0x7610, R61 ;  /* 0x00007610ff3d7816 */ /* 0x000fe4000000003d */
[----:B------:R-:W-:Y:S02]  /*0b60*/  PRMT R63, RZ, 0x7610, R63 ;  /* 0x00007610ff3f7816 */ /* 0x000fe4000000003f */
[----:B------:R-:W-:Y:S02]  /*0b70*/  PRMT R65, RZ, 0x7610, R65 ;  /* 0x00007610ff417816 */ /* 0x000fe40000000041 */
[----:B------:R-:W-:-:S07]  /*0b80*/  PRMT R67, RZ, 0x7610, R67 ;  /* 0x00007610ff437816 */ /* 0x000fce0000000043 */
.L_x_449:
        /* <DEDUP_REMOVED lines=41> */
.L_x_427:
[----:B------:R-:W-:Y:S02]  /*0e20*/  ISETP.NE.AND P2, PT, R39, 0x1, PT ;  /* 0x000000012700780c */ /* 0x000fe40003f45270 */
[----:B0-----:R-:W-:Y:S01]  /*0e30*/  VIADDMNMX R103, R103, R4, RZ, !PT ;  /* 0x0000000467677246 */ /* 0x001fe200078001ff */
[----:B------:R-:W-:Y:S01]  /*0e40*/  IMAD.U32 R4, RZ, RZ, UR4 ;  /* 0x00000004ff047e24 */ /* 0x000fe2000f8e00ff */
[----:B------:R-:W-:Y:S02]  /*0e50*/  PRMT R0, R99, 0x9910, RZ ;  /* 0x0000991063007816 */ /* 0x000fe400000000ff */
[----:B------:R-:W-:Y:S02]  /*0e60*/  PRMT R73, R103, 0x9910, RZ ;  /* 0x0000991067497816 */ /* 0x000fe400000000ff */
[----:B------:R-:W-:Y:S02]  /*0e70*/  PRMT R77, R5, 0x7632, R77 ;  /* 0x00007632054d7816 */ /* 0x000fe4000000004d */
[----:B------:R-:W-:-:S02]  /*0e80*/  VIMNMX3 R0, R0, UR5, R73, !PT ;  /* 0x0000000500007c0f */ /* 0x000fc4000f800149 */
        /* <DEDUP_REMOVED lines=89> */
.L_x_428:
        /* <DEDUP_REMOVED lines=34> */
.L_x_429:
        /* <DEDUP_REMOVED lines=69> */
.L_x_430:
        /* <DEDUP_REMOVED lines=67> */
.L_x_431:
        /* <DEDUP_REMOVED lines=66> */
.L_x_432:
        /* <DEDUP_REMOVED lines=64> */
.L_x_433:
        /* <DEDUP_REMOVED lines=62> */
.L_x_434:
        /* <DEDUP_REMOVED lines=61> */
.L_x_435:
        /* <DEDUP_REMOVED lines=59> */
.L_x_436:
        /* <DEDUP_REMOVED lines=58> */
.L_x_437:
        /* <DEDUP_REMOVED lines=55> */
.L_x_438:
        /* <DEDUP_REMOVED lines=55> */
.L_x_439:
        /* <DEDUP_REMOVED lines=53> */
.L_x_440:
        /* <DEDUP_REMOVED lines=52> */
.L_x_441:
        /* <DEDUP_REMOVED lines=50> */
.L_x_442:
        /* <DEDUP_REMOVED lines=49> */
.L_x_443:
        /* <DEDUP_REMOVED lines=46> */
.L_x_444:
        /* <DEDUP_REMOVED lines=43> */
.L_x_445:
        /* <DEDUP_REMOVED lines=40> */
.L_x_446:
        /* <DEDUP_REMOVED lines=37> */
.L_x_447:
        /* <DEDUP_REMOVED lines=33> */
.L_x_448:
        /* <DEDUP_REMOVED lines=11> */
.L_x_426:
[----:B------:R-:W-:Y:S05]  /*56a0*/  BSYNC.RECONVERGENT B0 ;  /* 0x0000000000007941 */ /* 0x000fea0003800200 */
.L_x_425:
[----:B------:R-:W-:-:S05]  /*56b0*/  IADD3 R78, P1, PT, R78, 0x1, RZ ;  /* 0x000000014e4e7810 */ /* 0x000fca0007f3e0ff */
[----:B------:R-:W-:Y:S01]  /*56c0*/  IMAD.X R35, RZ, RZ, R35, P1 ;  /* 0x000000ffff237224 */ /* 0x000fe200008e0623 */
[----:B------:R-:W-:Y:S07]  /*56d0*/  @P0 BRA `(.L_x_449) ;  /* 0xffffffb4002c0947 */ /* 0x000fee000383ffff */
.L_x_424:
        /* <DEDUP_REMOVED lines=47> */
.L_x_450:
        /* <DEDUP_REMOVED lines=11> */
.L_x_1920:


//--------------------- .text._Z16sw_kernel_affineILi32ELi672EEvPKhiPiS1_S2_iS2_ii --------------------------
	.section	.text._Z16sw_kernel_affineILi32ELi672EEvPKhiPiS1_S2_iS2_ii,"ax",@progbits
	.align	128
        .global         _Z16sw_kernel_affineILi32ELi672EEvPKhiPiS1_S2_iS2_ii
        .type           _Z16sw_kernel_affineILi32ELi672EEvPKhiPiS1_S2_iS2_ii,@function
        .size           _Z16sw_kernel_affineILi32ELi672EEvPKhiPiS1_S2_iS2_ii,(.L_x_1921 - _Z16sw_kernel_affineILi32ELi672EEvPKhiPiS1_S2_iS2_ii)
        .other          _Z16sw_kernel_affineILi32ELi672EEvPKhiPiS1_S2_iS2_ii,@"STO_CUDA_ENTRY STV_DEFAULT"
_Z16sw_kernel_affineILi32ELi672EEvPKhiPiS1_S2_iS2_ii:
.text._Z16sw_kernel_affineILi32ELi672EEvPKhiPiS1_S2_iS2_ii:
        /* <DEDUP_REMOVED lines=38> */
.L_x_453:
        /* <DEDUP_REMOVED lines=9> */
.L_x_452:
[----:B------:R-:W-:Y:S05]  /*02f0*/  BSYNC.RECONVERGENT B0 ;  /* 0x0000000000007941 */ /* 0x000fea0003800200 */
.L_x_451:
        /* <DEDUP_REMOVED lines=22> */
.L_x_458:
        /* <DEDUP_REMOVED lines=13> */
.L_x_457:
[----:B------:R-:W-:Y:S05]  /*0530*/  BSYNC.RECONVERGENT B1 ;  /* 0x0000000000017941 */ /* 0x000fea0003800200 */
.L_x_456:
        /* <DEDUP_REMOVED lines=11> */
.L_x_459:
        /* <DEDUP_REMOVED lines=27> */
.L_x_455:
[----:B------:R-:W-:Y:S05]  /*07a0*/  BSYNC.RECONVERGENT B0 ;  /* 0x0000000000007941 */ /* 0x000fea0003800200 */
.L_x_454:
        /* <DEDUP_REMOVED lines=24> */
[----:B------:R-:W-:-:S02]  /*0930*/  PRMT R29, RZ, 0x5410, RZ ;  /* 0x00005410ff1d7816 */ /* 0x000fc400000000ff */
[----:B------:R-:W-:Y:S01]  /*0940*/  LEA.HI.X.SX32 R31, R31, R75, 0x1, P0 ;  /* 0x0000004b1f1f7211 */ /* 0x000fe200000f0eff */
[----:B------:R-:W-:Y:S01]  /*0950*/  UISETP.LT.AND UP0, UPT, URZ, UR4, UPT ;  /* 0x00000004ff00728c */ /* 0x000fe2000bf01270 */
[----:B------:R-:W-:Y:S02]  /*0960*/  PRMT R11, RZ, 0x5410, RZ ;  /* 0x00005410ff0b7816 */ /* 0x000fe400000000ff */
[----:B--2---:R-:W-:Y:S01]  /*0970*/  PRMT R9, RZ, 0x5410, RZ ;  /* 0x00005410ff097816 */ /* 0x004fe200000000ff */
        /* <DEDUP_REMOVED lines=11> */
[----:B------:R-:W-:Y:S02]  /*0a30*/  PRMT R27, RZ, 0x5410, RZ ;  /* 0x00005410ff1b7816 */ /* 0x000fe400000000ff */
[----:B------:R-:W-:Y:S02]  /*0a40*/  PRMT R7, RZ, 0x5410, RZ ;  /* 0x00005410ff077816 */ /* 0x000fe400000000ff */
[----:B------:R-:W-:Y:S02]  /*0a50*/  PRMT R23, RZ, 0x5410, RZ ;  /* 0x00005410ff177816 */ /* 0x000fe400000000ff */
[----:B------:R-:W-:Y:S02]  /*0a60*/  PRMT R82, R82, 0x5410, RZ ;  /* 0x0000541052527816 */ /* 0x000fe400000000ff */
        /* <DEDUP_REMOVED lines=13> */
[----:B------:R-:W-:-:S02]  /*0b40*/  PRMT R25, RZ, 0x7610, R25 ;  /* 0x00007610ff197816 */ /* 0x000fc40000000019 */
[----:B------:R-:W-:Y:S02]  /*0b50*/  PRMT R13, RZ, 0x7610, R13 ;  /* 0x00007610ff0d7816 */ /* 0x000fe4000000000d */
[----:B------:R-:W-:Y:S02]  /*0b60*/  PRMT R21, RZ, 0x7610, R21 ;  /* 0x00007610ff157816 */ /* 0x000fe40000000015 */
[----:B------:R-:W-:Y:S02]  /*0b70*/  PRMT R19, RZ, 0x7610, R19 ;  /* 0x00007610ff137816 */ /* 0x000fe40000000013 */
[----:B------:R-:W-:Y:S02]  /*0b80*/  PRMT R67, RZ, 0x7610, R67 ;  /* 0x00007610ff437816 */ /* 0x000fe40000000043 */
[----:B------:R-:W-:-:S07]  /*0b90*/  PRMT R15, RZ, 0x7610, R15 ;  /* 0x00007610ff0f7816 */ /* 0x000fce000000000f */
.L_x_484:
[----:B------:R-:W-:Y:S01]  /*0ba0*/  LOP3.LUT R3, R21, 0xffff, RZ, 0xc0, !PT ;  /* 0x0000ffff15037812 */ /* 0x000fe200078ec0ff */
[----:B------:R-:W-:Y:S01]  /*0bb0*/  VIADD R33, R33, 0x1 ;  /* 0x0000000121217836 */ /* 0x000fe20000000000 */
[----:B------:R-:W-:Y:S01]  /*0bc0*/  LOP3.LUT R5, R19, 0xffff, RZ, 0xc0, !PT ;  /* 0x0000ffff13057812 */ /* 0x000fe200078ec0ff */
[----:B------:R-:W-:Y:S01]  /*0bd0*/  BSSY.RECONVERGENT B0, `(.L_x_461) ;  /* 0x0000441000007945 */ /* 0x000fe20003800200 */
[----:B------:R-:W-:Y:S02]  /*0be0*/  LOP3.LUT R2, R25, 0xffff, RZ, 0xc0, !PT ;  /* 0x0000ffff19027812 */ /* 0x000fe400078ec0ff */
[----:B------:R-:W0:Y:S01]  /*0bf0*/  SHFL.UP PT, R3, R3, 0x1, RZ ;  /* 0x0420000003037989 */ /* 0x000e2200000e00ff */
[----:B------:R-:W-:Y:S02]  /*0c00*/  ISETP.NE.AND P2, PT, R35, RZ, PT ;  /* 0x000000ff2300720c */ /* 0x000fe40003f45270 */
[----:B------:R-:W-:Y:S01]  /*0c10*/  ISETP.NE.AND P1, PT, R39, RZ, PT ;  /* 0x000000ff2700720c */ /* 0x000fe20003f25270 */
[----:B------:R-:W1:Y:S01]  /*0c20*/  SHFL.UP PT, R0, R2, 0x1, RZ ;  /* 0x0420000002007989 */ /* 0x000e6200000e00ff */
[----:B------:R-:W-:-:S03]  /*0c30*/  ISETP.NE.AND P0, PT, R33, -0x1, PT ;  /* 0xffffffff2100780c */ /* 0x000fc60003f05270 */
[----:B------:R-:W2:Y:S01]  /*0c40*/  SHFL.UP PT, R5, R5, 0x1, RZ ;  /* 0x0420000005057989 */ /* 0x000ea200000e00ff */
[----:B0-----:R-:W-:Y:S02]  /*0c50*/  SEL R4, R3, RZ, P1 ;  /* 0x000000ff03047207 */ /* 0x001fe40000800000 */
[----:B-1----:R-:W-:Y:S02]  /*0c60*/  SEL R0, R0, RZ, P1 ;  /* 0x000000ff00007207 */ /* 0x002fe40000800000 */
        /* <DEDUP_REMOVED lines=26> */
.L_x_463:
        /* <DEDUP_REMOVED lines=75> */
[----:B------:R-:W-:Y:S02]  /*12c0*/  IADD3 R5, PT, PT, -R3, UR5, RZ ;  /* 0x0000000503057c10 */ /* 0x000fe4000fffe1ff */
[----:B------:R-:W-:Y:S01]  /*12d0*/  VIADDMNMX.RELU R23, R23, -R2, R67, !PT ;  /* 0x8000000217177246 */ /* 0x000fe20007801143 */
[----:B------:R-:W-:Y:S01]  /*12e0*/  IMAD.MOV.U32 R67, RZ, RZ, -0x4 ;  /* 0xfffffffcff437424 */ /* 0x000fe200078e00ff */
[----:B------:R-:W-:-:S02]  /*12f0*/  PRMT R80, R80, 0x9910, RZ ;  /* 0x0000991050507816 */ /* 0x000fc400000000ff */
        /* <DEDUP_REMOVED lines=12> */
.L_x_464:
[----:B------:R-:W-:Y:S02]  /*13c0*/  ISETP.NE.AND P2, PT, R35, 0x2, PT ;  /* 0x000000022300780c */ /* 0x000fe40003f45270 */
[----:B0-----:R-:W-:Y:S01]  /*13d0*/  VIADDMNMX R82, R67, R80, RZ, !PT ;  /* 0x0000005043527246 */ /* 0x001fe200078001ff */
[----:B------:R-:W-:Y:S01]  /*13e0*/  IMAD.U32 R67, RZ, RZ, UR4 ;  /* 0x00000004ff437e24 */ /* 0x000fe2000f8e00ff */
[----:B------:R-:W-:Y:S02]  /*13f0*/  PRMT R80, R5, 0x9910, RZ ;  /* 0x0000991005507816 */ /* 0x000fe400000000ff */
[C---:B------:R-:W-:Y:S02]  /*1400*/  PRMT R83, R23.reuse, 0x9910, RZ ;  /* 0x0000991017537816 */ /* 0x040fe400000000ff */
        /* <DEDUP_REMOVED lines=30> */
.L_x_465:
        /* <DEDUP_REMOVED lines=69> */
.L_x_466:
        /* <DEDUP_REMOVED lines=68> */
.L_x_467:
        /* <DEDUP_REMOVED lines=66> */
.L_x_468:
        /* <DEDUP_REMOVED lines=65> */
.L_x_469:
        /* <DEDUP_REMOVED lines=62> */
.L_x_470:
        /* <DEDUP_REMOVED lines=59> */
.L_x_471:
        /* <DEDUP_REMOVED lines=55> */
.L_x_472:
        /* <DEDUP_REMOVED lines=52> */
.L_x_473:
        /* <DEDUP_REMOVED lines=51> */
.L_x_474:
        /* <DEDUP_REMOVED lines=49> */
.L_x_475:
        /* <DEDUP_REMOVED lines=47> */
.L_x_476:
        /* <DEDUP_REMOVED lines=45> */
.L_x_477:
        /* <DEDUP_REMOVED lines=43> */
.L_x_478:
        /* <DEDUP_REMOVED lines=41> */
.L_x_479:
        /* <DEDUP_REMOVED lines=39> */
.L_x_480:
        /* <DEDUP_REMOVED lines=37> */
.L_x_481:
        /* <DEDUP_REMOVED lines=35> */
.L_x_482:
        /* <DEDUP_REMOVED lines=33> */
.L_x_483:
        /* <DEDUP_REMOVED lines=11> */
.L_x_462:
[----:B------:R-:W-:Y:S05]  /*4fe0*/  BSYNC.RECONVERGENT B0 ;  /* 0x0000000000007941 */ /* 0x000fea0003800200 */
.L_x_461:
[----:B------:R-:W-:-:S05]  /*4ff0*/  IADD3 R74, P1, PT, R74, 0x1, RZ ;  /* 0x000000014a4a7810 */ /* 0x000fca0007f3e0ff */
[----:B------:R-:W-:Y:S01]  /*5000*/  IMAD.X R31, RZ, RZ, R31, P1 ;  /* 0x000000ffff1f7224 */ /* 0x000fe200008e061f */
[----:B------:R-:W-:Y:S07]  /*5010*/  @P0 BRA `(.L_x_484) ;  /* 0xffffffb800e00947 */ /* 0x000fee000383ffff */
.L_x_460:
[----:B012---:R-:W0:Y:S01]  /*5020*/  S2R R9, SR_CgaCtaId ;  /* 0x0000000000097919 */ /* 0x007e220000008800 */
[----:B------:R-:W-:Y:S02]  /*5030*/  MOV R4, 0x400 ;  /* 0x0000040000047802 */ /* 0x000fe40000000f00 */
[C---:B------:R-:W-:Y:S02]  /*5040*/  ISETP.GT.U32.AND P0, PT, R39.reuse, 0xf, PT ;  /* 0x0000000f2700780c */ /* 0x040fe40003f04070 */
[----:B------:R-:W-:Y:S01]  /*5050*/  ISETP.GT.U32.AND P1, PT, R39, 0x7, PT ;  /* 0x000000072700780c */ /* 0x000fe20003f24070 */
[----:B------:R-:W-:-:S05]  /*5060*/  VIADD R0, R4, 0x430 ;  /* 0x0000043004007836 */ /* 0x000fca0000000000 */
[----:B0-----:R-:W-:-:S05]  /*5070*/  LEA R0, R9, R0, 0x18 ;  /* 0x0000000009007211 */ /* 0x001fca00078ec0ff */
        /* <DEDUP_REMOVED lines=23> */
[CC--:B------:R-:W-:Y:S01]  /*51f0*/  @!P0 LEA R6, R9.reuse, R4.reuse, 0x18 ;  /* 0x0000000409068211 */ /* 0x0c0fe200078ec0ff */
[----:B------:R-:W1:Y:S01]  /*5200*/  @!P0 S2R R11, SR_CTAID.X ;  /* 0x00000000000b8919 */ /* 0x000e620000002500 */
[----:B------:R-:W-:-:S02]  /*5210*/  @!P0 LEA R9, R9, R4, 0x18 ;  /* 0x0000000409098211 */ /* 0x000fc400078ec0ff */
        /* <DEDUP_REMOVED lines=14> */
.L_x_485:
        /* <DEDUP_REMOVED lines=16> */
.L_x_1921:


//--------------------- .text._Z16sw_kernel_affineILi32ELi640EEvPKhiPiS1_S2_iS2_ii --------------------------
	.section	.text._Z16sw_kernel_affineILi32ELi640EEvPKhiPiS1_S2_iS2_ii,"ax",@progbits
	.align	128
        .global         _Z16sw_kernel_affineILi32ELi640EEvPKhiPiS1_S2_iS2_ii
        .type           _Z16sw_kernel_affineILi32ELi640EEvPKhiPiS1_S2_iS2_ii,@function
        .size           _Z16sw_kernel_affineILi32ELi640EEvPKhiPiS1_S2_iS2_ii,(.L_x_1922 - _Z16sw_kernel_affineILi32ELi640EEvPKhiPiS1_S2_iS2_ii)
        .other          _Z16sw_kernel_affineILi32ELi640EEvPKhiPiS1_S2_iS2_ii,@"STO_CUDA_ENTRY STV_DEFAULT"
_Z16sw_kernel_affineILi32ELi640EEvPKhiPiS1_S2_iS2_ii:
.text._Z16sw_kernel_affineILi32ELi640EEvPKhiPiS1_S2_iS2_ii:
        /* <DEDUP_REMOVED lines=29> */
[C---:B-1----:R-:W-:Y:S02]  /*01d0*/  ISETP.GT.U32.AND P2, PT, R21.reuse, 0x18f, PT ;  /* 0x0000018f1500780c */ /* 0x042fe40003f44070 */
[----:B------:R-:W-:-:S11]  /*01e0*/  ISETP.GT.U32.AND P1, PT, R21, 0x27f, PT ;  /* 0x0000027f1500780c */ /* 0x000fd60003f24070 */
[----:B------:R-:W-:Y:S05]  /*01f0*/  @P2 BRA `(.L_x_487) ;  /* 0x0000000000442947 */ /* 0x000fea0003800000 */
[----:B0-----:R-:W0:Y:S01]  /*0200*/  S2R R3, SR_CgaCtaId ;  /* 0x0000000000037919 */ /* 0x001e220000008800 */
[----:B------:R-:W1:Y:S01]  /*0210*/  LDCU.64 UR4, c[0x4][URZ] ;  /* 0x01000000ff0477ac */ /* 0x000e620008000a00 */
[----:B------:R-:W-:Y:S01]  /*0220*/  MOV R2, 0x400 ;  /* 0x0000040000027802 */ /* 0x000fe20000000f00 */
[----:B------:R-:W-:Y:S01]  /*0230*/  IMAD.MOV.U32 R5, RZ, RZ, R21 ;  /* 0x000000ffff057224 */ /* 0x000fe200078e0015 */
[----:B-1----:R-:W-:-:S05]  /*0240*/  IADD3 R8, P2, PT, R21, UR4, RZ ;  /* 0x0000000415087c10 */ /* 0x002fca000ff5e0ff */
[----:B------:R-:W-:Y:S01]  /*0250*/  IMAD.X R9, RZ, RZ, UR5, P2 ;  /* 0x00000005ff097e24 */ /* 0x000fe200090e06ff */
[----:B0-----:R-:W-:-:S07]  /*0260*/  LEA R4, R3, R2, 0x18 ;  /* 0x0000000203047211 */ /* 0x001fce00078ec0ff */
.L_x_488:
[----:B-1----:R-:W-:Y:S02]  /*0270*/  IMAD.MOV.U32 R2, RZ, RZ, R8 ;  /* 0x000000ffff027224 */ /* 0x002fe400078e0008 */
        /* <DEDUP_REMOVED lines=9> */
.L_x_487:
[----:B------:R-:W-:Y:S05]  /*0310*/  BSYNC.RECONVERGENT B0 ;  /* 0x0000000000007941 */ /* 0x000fea0003800200 */
.L_x_486:
[----:B------:R-:W-:Y:S04]  /*0320*/  BSSY.RECONVERGENT B0, `(.L_x_489) ;  /* 0x0000016000007945 */ /* 0x000fe80003800200 */
[----:B------:R-:W-:Y:S05]  /*0330*/  @P1 BRA `(.L_x_490) ;  /* 0x0000000000501947 */ /* 0x000fea0003800000 */
[----:B0-----:R-:W0:Y:S01]  /*0340*/  S2R R3, SR_CgaCtaId ;  /* 0x0000000000037919 */ /* 0x001e220000008800 */
[----:B------:R-:W1:Y:S01]  /*0350*/  LDCU.64 UR4, c[0x0][0x380] ;  /* 0x00007000ff0477ac */ /* 0x000e620008000a00 */
[----:B------:R-:W2:Y:S01]  /*0360*/  LDC R9, c[0x0][0x388] ;  /* 0x0000e200ff097b82 */ /* 0x000ea20000000800 */
[----:B------:R-:W-:Y:S01]  /*0370*/  MOV R0, 0x400 ;  /* 0x0000040000007802 */ /* 0x000fe20000000f00 */
[----:B------:R-:W-:-:S04]  /*0380*/  IMAD.MOV.U32 R5, RZ, RZ, R21 ;  /* 0x000000ffff057224 */ /* 0x000fc800078e0015 */
[----:B------:R-:W-:Y:S01]  /*0390*/  VIADD R0, R0, 0x190 ;  /* 0x0000019000007836 */ /* 0x000fe20000000000 */
[----:B-1----:R-:W-:-:S04]  /*03a0*/  IADD3 R2, P1, PT, R21, UR4, RZ ;  /* 0x0000000415027c10 */ /* 0x002fc8000ff3e0ff */
[----:B0-----:R-:W-:Y:S01]  /*03b0*/  LEA R4, R3, R0, 0x18 ;  /* 0x0000000003047211 */ /* 0x001fe200078ec0ff */
[----:B------:R-:W-:-:S08]  /*03c0*/  IMAD.X R3, RZ, RZ, UR5, P1 ;  /* 0x00000005ff037e24 */ /* 0x000fd000088e06ff */
.L_x_491:
[----:B--2---:R-:W-:Y:S01]  /*03d0*/  IMAD.MOV.U32 R0, RZ, RZ, R9 ;  /* 0x000000ffff007224 */ /* 0x004fe200078e0009 */
[----:B---3--:R-:W-:-:S04]  /*03e0*/  PRMT R7, RZ, 0x7610, R7 ;  /* 0x00007610ff077816 */ /* 0x008fc80000000007 */
[----:B------:R-:W-:-:S13]  /*03f0*/  ISETP.GE.AND P1, PT, R5, R0, PT ;  /* 0x000000000500720c */ /* 0x000fda0003f26270 */
[----:B------:R0:W2:Y:S01]  /*0400*/  @!P1 LDG.E.U8 R7, desc[UR10][R2.64] ;  /* 0x0000000a02079981 */ /* 0x0000a2000c1e1100 */
[----:B------:R-:W-:Y:S01]  /*0410*/  IMAD.IADD R8, R4, 0x1, R5 ;  /* 0x0000000104087824 */ /* 0x000fe200078e0205 */
[C---:B------:R-:W-:Y:S01]  /*0420*/  ISETP.GE.U32.AND P1, PT, R5.reuse, 0x260, PT ;  /* 0x000002600500780c */ /* 0x040fe20003f26070 */
[----:B------:R-:W-:Y:S01]  /*0430*/  VIADD R5, R5, 0x20 ;  /* 0x0000002005057836 */ /* 0x000fe20000000000 */
[----:B0-----:R-:W-:-:S05]  /*0440*/  IADD3 R2, P2, PT, R2, 0x20, RZ ;  /* 0x0000002002027810 */ /* 0x001fca0007f5e0ff */
[----:B------:R-:W-:Y:S01]  /*0450*/  IMAD.X R3, RZ, RZ, R3, P2 ;  /* 0x000000ffff037224 */ /* 0x000fe200010e0603 */
[----:B--2---:R3:W-:Y:S05]  /*0460*/  STS.U8 [R8], R7 ;  /* 0x0000000708007388 */ /* 0x0047ea0000000000 */
[----:B------:R-:W-:Y:S05]  /*0470*/  @!P1 BRA `(.L_x_491) ;  /* 0xfffffffc00d49947 */ /* 0x000fea000383ffff */
.L_x_490:
[----:B------:R-:W-:Y:S05]  /*0480*/  BSYNC.RECONVERGENT B0 ;  /* 0x0000000000007941 */ /* 0x000fea0003800200 */
.L_x_489:
[----:B------:R-:W-:Y:S01]  /*0490*/  IMAD.MOV.U32 R19, RZ, RZ, RZ ;  /* 0x000000ffff137224 */ /* 0x000fe200078e00ff */
[----:B------:R-:W-:Y:S06]  /*04a0*/  @!P0 BRA `(.L_x_492) ;  /* 0x0000004000148947 */ /* 0x000fec0003800000 */
[----:B------:R-:W2:Y:S01]  /*04b0*/  LDCU.64 UR4, c[0x0][0x3b8] ;  /* 0x00007700ff0477ac */ /* 0x000ea20008000a00 */
[----:B------:R-:W4:Y:S01]  /*04c0*/  LDC.64 R70, c[0x0][0x398] ;  /* 0x0000e600ff467b82 */ /* 0x000f220000000a00 */
[----:B------:R-:W-:Y:S01]  /*04d0*/  IMAD R27, R21, 0x14, RZ ;  /* 0x00000014151b7824 */ /* 0x000fe200078e02ff */
[----:B------:R-:W-:Y:S01]  /*04e0*/  PRMT R93, RZ, 0x7610, R93 ;  /* 0x00007610ff5d7816 */ /* 0x000fe2000000005d */
[----:B------:R-:W-:Y:S01]  /*04f0*/  IMAD.IADD R17, R15, 0x1, -R6 ;  /* 0x000000010f117824 */ /* 0x000fe200078e0a06 */
[----:B------:R-:W-:Y:S01]  /*0500*/  PRMT R92, RZ, 0x5410, RZ ;  /* 0x00005410ff5c7816 */ /* 0x000fe200000000ff */
[----:B------:R-:W-:Y:S01]  /*0510*/  IMAD.MOV.U32 R19, RZ, RZ, RZ ;  /* 0x000000ffff137224 */ /* 0x000fe200078e00ff */
[----:B------:R-:W-:Y:S02]  /*0520*/  VIMNMX R0, PT, PT, R27, R0, !PT ;  /* 0x000000001b007248 */ /* 0x000fe40007fe0100 */
[----:B------:R-:W5:Y:S01]  /*0530*/  S2UR UR6, SR_CgaCtaId ;  /* 0x00000000000679c3 */ /* 0x000f620000008800 */
[----:B------:R-:W-:-:S02]  /*0540*/  PRMT R91, RZ, 0x5410, RZ ;  /* 0x00005410ff5b7816 */ /* 0x000fc400000000ff */
[----:B------:R-:W-:Y:S01]  /*0550*/  PRMT R90, RZ, 0x5410, RZ ;  /* 0x00005410ff5a7816 */ /* 0x000fe200000000ff */
[----:B------:R-:W-:Y:S01]  /*0560*/  IMAD.IADD R43, R0, 0x1, -R27 ;  /* 0x00000001002b7824 */ /* 0x000fe200078e0a1b */
[----:B------:R-:W-:Y:S02]  /*0570*/  PRMT R89, RZ, 0x5410, RZ ;  /* 0x00005410ff597816 */ /* 0x000fe400000000ff */
[----:B------:R-:W-:Y:S01]  /*0580*/  PRMT R88, RZ, 0x5410, RZ ;  /* 0x00005410ff587816 */ /* 0x000fe200000000ff */
[----:B--2---:R-:W-:Y:S01]  /*0590*/  UISETP.LT.AND UP0, UPT, UR4, UR5, UPT ;  /* 0x000000050400728c */ /* 0x004fe2000bf01270 */
[----:B------:R-:W-:Y:S02]  /*05a0*/  PRMT R67, R67, 0x5410, RZ ;  /* 0x0000541043437816 */ /* 0x000fe400000000ff */
[----:B------:R-:W-:Y:S01]  /*05b0*/  PRMT R61, R61, 0x5410, RZ ;  /* 0x000054103d3d7816 */ /* 0x000fe200000000ff */
[----:B------:R-:W-:Y:S01]  /*05c0*/  USEL UR4, UR4, UR5, UP0 ;  /* 0x0000000504047287 */ /* 0x000fe20008000000 */
[----:B------:R-:W-:-:S02]  /*05d0*/  PRMT R55, R55, 0x5410, RZ ;  /* 0x0000541037377816 */ /* 0x000fc400000000ff */
[----:B----4-:R-:W-:Y:S01]  /*05e0*/  IADD3.X R70, P0, PT, R15, R70, RZ, PT, !PT ;  /* 0x000000460f467210 */ /* 0x010fe20003f1e4ff */
[----:B------:R-:W-:Y:S01]  /*05f0*/  UIADD3 UR4, UPT, UPT, -UR4, URZ, URZ ;  /* 0x000000ff04047290 */ /* 0x000fe2000fffe1ff */
[----:B------:R-:W-:Y:S01]  /*0600*/  PRMT R49, R49, 0x5410, RZ ;  /* 0x0000541031317816 */ /* 0x000fe200000000ff */
[----:B------:R-:W-:Y:S01]  /*0610*/  UMOV UR5, 0x400 ;  /* 0x0000040000057882 */ /* 0x000fe20000000000 */
[----:B------:R-:W-:Y:S01]  /*0620*/  LEA.HI.X.SX32 R15, R15, R71, 0x1, P0 ;  /* 0x000000470f0f7211 */ /* 0x000fe200000f0eff */
[----:B------:R-:W-:Y:S01]  /*0630*/  UISETP.LT.AND UP0, UPT, URZ, UR4, UPT ;  /* 0x00000004ff00728c */ /* 0x000fe2000bf01270 */
[----:B------:R-:W-:Y:S01]  /*0640*/  PRMT R13, RZ, 0x5410, RZ ;  /* 0x00005410ff0d7816 */ /* 0x000fe200000000ff */
[----:B------:R-:W-:Y:S01]  /*0650*/  UIADD3 UR5, UPT, UPT, UR5, 0x190, URZ ;  /* 0x0000019005057890 */ /* 0x000fe2000fffe0ff */
[----:B------:R-:W-:Y:S01]  /*0660*/  PRMT R11, RZ, 0x5410, RZ ;  /* 0x00005410ff0b7816 */ /* 0x000fe200000000ff */
[----:B------:R-:W-:Y:S01]  /*0670*/  USEL UR4, URZ, UR4, !UP0 ;  /* 0x00000004ff047287 */ /* 0x000fe2000c000000 */
[----:B-1-3--:R-:W-:Y:S01]  /*0680*/  PRMT R7, RZ, 0x5410, RZ ;  /* 0x00005410ff077816 */ /* 0x00afe200000000ff */
[----:B-----5:R-:W-:Y:S01]  /*0690*/  ULEA UR6, UR6, UR5, 0x18 ;  /* 0x0000000506067291 */ /* 0x020fe2000f8ec0ff */
[----:B------:R-:W-:Y:S01]  /*06a0*/  PRMT R87, RZ, 0x5410, RZ ;  /* 0x00005410ff577816 */ /* 0x000fe200000000ff */
[----:B------:R-:W-:Y:S01]  /*06b0*/  UPRMT UR5, UR4, 0x9910, URZ ;  /* 0x0000991004057896 */ /* 0x000fe200080000ff */
        /* <DEDUP_REMOVED lines=23> */
[----:B0-----:R-:W-:Y:S02]  /*0830*/  PRMT R9, RZ, 0x5410, RZ ;  /* 0x00005410ff097816 */ /* 0x001fe400000000ff */
[----:B------:R-:W-:-:S02]  /*0840*/  PRMT R29, RZ, 0x7610, R29 ;  /* 0x00007610ff1d7816 */ /* 0x000fc4000000001d */
[----:B------:R-:W-:Y:S02]  /*0850*/  PRMT R31, RZ, 0x7610, R31 ;  /* 0x00007610ff1f7816 */ /* 0x000fe4000000001f */
[----:B------:R-:W-:Y:S02]  /*0860*/  PRMT R33, RZ, 0x7610, R33 ;  /* 0x00007610ff217816 */ /* 0x000fe40000000021 */
[----:B------:R-:W-:Y:S02]  /*0870*/  PRMT R35, RZ, 0x7610, R35 ;  /* 0x00007610ff237816 */ /* 0x000fe40000000023 */
[----:B------:R-:W-:Y:S02]  /*0880*/  PRMT R37, RZ, 0x7610, R37 ;  /* 0x00007610ff257816 */ /* 0x000fe40000000025 */
[----:B------:R-:W-:-:S07]  /*0890*/  PRMT R41, RZ, 0x7610, R41 ;  /* 0x00007610ff297816 */ /* 0x000fce0000000029 */
.L_x_515:
        /* <DEDUP_REMOVED lines=18> */
[----:B------:R-:W-:Y:S02]  /*09c0*/  PRMT R8, R41, 0x9910, RZ ;  /* 0x0000991029087816 */ /* 0x000fe400000000ff */
[----:B------:R-:W-:Y:S02]  /*09d0*/  VIMNMX3.S16x2 R0, R4, R6, R0, !PT ;  /* 0x000000060400720f */ /* 0x000fe40007800300 */
[----:B------:R-:W-:Y:S01]  /*09e0*/  PRMT R5, R33, 0x9910, RZ ;  /* 0x0000991021057816 */ /* 0x000fe200000000ff */
[----:B------:R-:W-:Y:S01]  /*09f0*/  IMAD.MOV.U32 R4, RZ, RZ, R8 ;  /* 0x000000ffff047224 */ /* 0x000fe200078e0008 */
[----:B------:R-:W-:-:S02]  /*0a00*/  PRMT R0, R0, 0x9910, RZ ;  /* 0x0000991000007816 */ /* 0x000fc400000000ff */
[----:B------:R-:W-:Y:S01]  /*0a10*/  PRMT R76, R33, 0x7610, R76 ;  /* 0x00007610214c7816 */ /* 0x000fe2000000004c */
[----:B------:R-:W-:Y:S02]  /*0a20*/  IMAD.MOV.U32 R33, RZ, RZ, -0x4 ;  /* 0xfffffffcff217424 */ /* 0x000fe400078e00ff */
[----:B0-----:R-:W-:-:S05]  /*0a30*/  IMAD.IADD R4, R4, 0x1, -R3 ;  /* 0x0000000104047824 */ /* 0x001fca00078e0a03 */
[----:B------:R-:W-:Y:S01]  /*0a40*/  VIADDMNMX.RELU R34, R5, -R2, R4, !PT ;  /* 0x8000000205227246 */ /* 0x000fe20007801104 */
[----:B------:R-:W-:Y:S01]  /*0a50*/  IMAD.MOV.U32 R4, RZ, RZ, R0 ;  /* 0x000000ffff047224 */ /* 0x000fe200078e0000 */
[----:B------:R-:W-:Y:S01]  /*0a60*/  PRMT R5, R41, 0x7610, R5 ;  /* 0x0000761029057816 */ /* 0x000fe20000000005 */
[----:B--2---:R-:W0:Y:S02]  /*0a70*/  LDC.U8 R45, c[0x3][R45] ;  /* 0x00c000002d2d7b82 */ /* 0x004e240000000000 */
[----:B0-----:R-:W-:-:S13]  /*0a80*/  ISETP.GT.U32.AND P1, PT, R45, 0x13, PT ;  /* 0x000000132d00780c */ /* 0x001fda0003f24070 */
[----:B------:R-:W-:Y:S05]  /*0a90*/  @P1 BRA `(.L_x_495) ;  /* 0x0000000000181947 */ /* 0x000fea0003800000 */
[----:B------:R-:W0:Y:S01]  /*0aa0*/  LDS.U8 R0, [R27+UR6] ;  /* 0x000000061b007984 */ /* 0x000e220008000000 */
[----:B------:R-:W1:Y:S01]  /*0ab0*/  S2UR UR8, SR_CgaCtaId ;  /* 0x00000000000879c3 */ /* 0x000e620000008800 */
[----:B------:R-:W-:Y:S02]  /*0ac0*/  UMOV UR7, 0x400 ;  /* 0x0000040000077882 */ /* 0x000fe40000000000 */
[----:B-1----:R-:W-:Y:S01]  /*0ad0*/  ULEA UR7, UR8, UR7, 0x18 ;  /* 0x0000000708077291 */ /* 0x002fe2000f8ec0ff */
[----:B0-----:R-:W-:-:S08]  /*0ae0*/  IMAD R0, R45, 0x14, R0 ;  /* 0x000000142d007824 */ /* 0x001fd000078e0200 */
[----:B------:R0:W1:Y:S03]  /*0af0*/  LDS.S8 R33, [R0+UR7] ;  /* 0x0000000700217984 */ /* 0x0000660008000200 */
.L_x_495:
[----:B------:R-:W-:Y:S02]  /*0b00*/  ISETP.NE.AND P2, PT, R43, 0x1, PT ;  /* 0x000000012b00780c */ /* 0x000fe40003f45270 */
[----:B-1----:R-:W-:Y:S01]  /*0b10*/  VIADDMNMX R33, R33, R4, RZ, !PT ;  /* 0x0000000421217246 */ /* 0x002fe200078001ff */
[----:B------:R-:W-:Y:S01]  /*0b20*/  IMAD.U32 R4, RZ, RZ, UR4 ;  /* 0x00000004ff047e24 */ /* 0x000fe2000f8e00ff */
[----:B0-----:R-:W-:Y:S02]  /*0b30*/  PRMT R0, R34, 0x9910, RZ ;  /* 0x0000991022007816 */ /* 0x001fe400000000ff */
        /* <DEDUP_REMOVED lines=60> */
[----:B------:R-:W-:Y:S01]  /*0f00*/  VIMNMX3.S16x2 R5, R81, R5, R76, !PT ;  /* 0x000000055105720f */ /* 0x000fe2000780034c */
[----:B------:R-:W-:-:S03]  /*0f10*/  IMAD.MOV.U32 R76, RZ, RZ, -0x4 ;  /* 0xfffffffcff4c7424 */ /* 0x000fc600078e00ff */
[----:B------:R-:W-:Y:S01]  /*0f20*/  PRMT R5, R5, 0x9910, RZ ;  /* 0x0000991005057816 */ /* 0x000fe200000000ff */
[----:B------:R-:W-:Y:S06]  /*0f30*/  @P1 BRA `(.L_x_496) ;  /* 0x0000000000181947 */ /* 0x000fec0003800000 */
[----:B------:R-:W0:Y:S01]  /*0f40*/  LDS.U8 R76, [R27+UR6+0x1] ;  /* 0x000001061b4c7984 */ /* 0x000e220008000000 */
[----:B------:R-:W1:Y:S01]  /*0f50*/  S2UR UR8, SR_CgaCtaId ;  /* 0x00000000000879c3 */ /* 0x000e620000008800 */
[----:B------:R-:W-:Y:S02]  /*0f60*/  UMOV UR7, 0x400 ;  /* 0x0000040000077882 */ /* 0x000fe40000000000 */
[----:B-1----:R-:W-:Y:S01]  /*0f70*/  ULEA UR7, UR8, UR7, 0x18 ;  /* 0x0000000708077291 */ /* 0x002fe2000f8ec0ff */
[----:B0-----:R-:W-:-:S08]  /*0f80*/  IMAD R76, R45, 0x14, R76 ;  /* 0x000000142d4c7824 */ /* 0x001fd000078e024c */
[----:B------:R-:W0:Y:S03]  /*0f90*/  LDS.S8 R76, [R76+UR7] ;  /* 0x000000074c4c7984 */ /* 0x000e260008000200 */
.L_x_496:
[----:B------:R-:W-:Y:S02]  /*0fa0*/  PRMT R39, R39, 0x9910, RZ ;  /* 0x0000991027277816 */ /* 0x000fe400000000ff */
[----:B------:R-:W-:Y:S02]  /*0fb0*/  PRMT R31, R31, 0x9910, RZ ;  /* 0x000099101f1f7816 */ /* 0x000fe400000000ff */
[----:B------:R-:W-:Y:S01]  /*0fc0*/  ISETP.NE.AND P2, PT, R43, 0x2, PT ;  /* 0x000000022b00780c */ /* 0x000fe20003f45270 */
[----:B------:R-:W-:Y:S01]  /*0fd0*/  IMAD.IADD R39, R39, 0x1, -R3 ;  /* 0x0000000127277824 */ /* 0x000fe200078e0a03 */
[----:B0-----:R-:W-:-:S04]  /*0fe0*/  VIADDMNMX R5, R76, R5, RZ, !PT ;  /* 0x000000054c057246 */ /* 0x001fc800078001ff */
[-C--:B------:R-:W-:Y:S02]  /*0ff0*/  VIADDMNMX.RELU R39, R31, -R2.reuse, R39, !PT ;  /* 0x800000021f277246 */ /* 0x080fe40007801127 */
[----:B------:R-:W-:Y:S02]  /*1000*/  IADD3 R31, PT, PT, -R3, UR5, RZ ;  /* 0x00000005031f7c10 */ /* 0x000fe4000fffe1ff */
[----:B------:R-:W-:Y:S02]  /*1010*/  PRMT R81, R39, 0x9910, RZ ;  /* 0x0000991027517816 */ /* 0x000fe400000000ff */
[----:B------:R-:W-:Y:S02]  /*1020*/  VIADDMNMX.RELU R31, R77, -R2, R31, !PT ;  /* 0x800000024d1f7246 */ /* 0x000fe4000780111f */
[----:B------:R-:W-:Y:S02]  /*1030*/  PRMT R77, R5, 0x9910, RZ ;  /* 0x00009910054d7816 */ /* 0x000fe400000000ff */
[----:B------:R-:W-:-:S02]  /*1040*/  PRMT R76, R31, 0x9910, RZ ;  /* 0x000099101f4c7816 */ /* 0x000fc400000000ff */
[----:B------:R-:W-:Y:S01]  /*1050*/  PRMT R39, R39, 0x5410, R31 ;  /* 0x0000541027277816 */ /* 0x000fe2000000001f */
[----:B------:R-:W-:Y:S01]  /*1060*/  IMAD.U32 R31, RZ, RZ, UR4 ;  /* 0x00000004ff1f7e24 */ /* 0x000fe2000f8e00ff */
[----:B------:R-:W-:-:S04]  /*1070*/  VIMNMX3 R82, R76, R81, R77, !PT ;  /* 0x000000514c52720f */ /* 0x000fc8000780014d */
[--C-:B------:R-:W-:Y:S02]  /*1080*/  PRMT R81, R81, 0x5410, R31.reuse ;  /* 0x0000541051517816 */ /* 0x100fe4000000001f */
        /* <DEDUP_REMOVED lines=15> */
[----:B------:R-:W0:Y:S01]  /*1180*/  LDS.U8 R76, [R27+UR6+0x2] ;  /* 0x000002061b4c7984 */ /* 0x000e220008000000 */
[----:B------:R-:W1:Y:S01]  /*1190*/  S2UR UR8, SR_CgaCtaId ;  /* 0x00000000000879c3 */ /* 0x000e620000008800 */
[----:B------:R-:W-:Y:S02]  /*11a0*/  UMOV UR7, 0x400 ;  /* 0x0000040000077882 */ /* 0x000fe40000000000 */
[----:B-1----:R-:W-:Y:S01]  /*11b0*/  ULEA UR7, UR8, UR7, 0x18 ;  /* 0x0000000708077291 */ /* 0x002fe2000f8ec0ff */
[----:B0-----:R-:W-:-:S08]  /*11c0*/  IMAD R76, R45, 0x14, R76 ;  /* 0x000000142d4c7824 */ /* 0x001fd000078e024c */
[----:B------:R0:W1:Y:S03]  /*11d0*/  LDS.S8 R5, [R76+UR7] ;  /* 0x000000074c057984 */ /* 0x0000660008000200 */
.L_x_497:
        /* <DEDUP_REMOVED lines=58> */
[----:B------:R-:W0:Y:S01]  /*1580*/  LDS.U8 R66, [R27+UR6+0x3] ;  /* 0x000003061b427984 */ /* 0x000e220008000000 */
[----:B------:R-:W1:Y:S01]  /*1590*/  S2UR UR8, SR_CgaCtaId ;  /* 0x00000000000879c3 */ /* 0x000e620000008800 */
[----:B------:R-:W-:Y:S02]  /*15a0*/  UMOV UR7, 0x400 ;  /* 0x0000040000077882 */ /* 0x000fe40000000000 */
[----:B-1----:R-:W-:Y:S01]  /*15b0*/  ULEA UR7, UR8, UR7, 0x18 ;  /* 0x0000000708077291 */ /* 0x002fe2000f8ec0ff */
[----:B0-----:R-:W-:-:S08]  /*15c0*/  IMAD R66, R45, 0x14, R66 ;  /* 0x000000142d427824 */ /* 0x001fd000078e0242 */
[----:B------:R0:W1:Y:S03]  /*15d0*/  LDS.S8 R5, [R66+UR7] ;  /* 0x0000000742057984 */ /* 0x0000660008000200 */
.L_x_498:
        /* <DEDUP_REMOVED lines=63> */
.L_x_499:
        /* <DEDUP_REMOVED lines=62> */
.L_x_500:
        /* <DEDUP_REMOVED lines=60> */
.L_x_501:
        /* <DEDUP_REMOVED lines=57> */
.L_x_502:
        /* <DEDUP_REMOVED lines=48> */
[----:B------:R-:W0:Y:S01]  /*2800*/  LDS.U8 R0, [R27+UR6+0x8] ;  /* 0x000008061b007984 */ /* 0x000e220008000000 */
[----:B------:R-:W1:Y:S01]  /*2810*/  S2UR UR8, SR_CgaCtaId ;  /* 0x00000000000879c3 */ /* 0x000e620000008800 */
[----:B------:R-:W-:Y:S02]  /*2820*/  UMOV UR7, 0x400 ;  /* 0x0000040000077882 */ /* 0x000fe40000000000 */
[----:B-1----:R-:W-:Y:S01]  /*2830*/  ULEA UR7, UR8, UR7, 0x18 ;  /* 0x0000000708077291 */ /* 0x002fe2000f8ec0ff */
[----:B0-----:R-:W-:-:S08]  /*2840*/  IMAD R0, R45, 0x14, R0 ;  /* 0x000000142d007824 */ /* 0x001fd000078e0200 */
[----:B------:R-:W0:Y:S03]  /*2850*/  LDS.S8 R0, [R0+UR7] ;  /* 0x0000000700007984 */ /* 0x000e260008000200 */
.L_x_503:
        /* <DEDUP_REMOVED lines=49> */
[----:B------:R-:W0:Y:S03]  /*2b70*/  LDS.S8 R0, [R0+UR7] ;  /* 0x0000000700007984 */ /* 0x000e260008000200 */
.L_x_504:
        /* <DEDUP_REMOVED lines=47> */
.L_x_505:
        /* <DEDUP_REMOVED lines=46> */
.L_x_506:
        /* <DEDUP_REMOVED lines=45> */
.L_x_507:
        /* <DEDUP_REMOVED lines=42> */
.L_x_508:
        /* <DEDUP_REMOVED lines=41> */
.L_x_509:
        /* <DEDUP_REMOVED lines=38> */
.L_x_510:
        /* <DEDUP_REMOVED lines=37> */
.L_x_511:
        /* <DEDUP_REMOVED lines=34> */
.L_x_512:
        /* <DEDUP_REMOVED lines=27> */
[----:B------:R-:W0:Y:S01]  /*41d0*/  LDS.U8 R0, [R27+UR6+0x12] ;  /* 0x000012061b007984 */ /* 0x000e220008000000 */
[----:B------:R-:W1:Y:S01]  /*41e0*/  S2UR UR8, SR_CgaCtaId ;  /* 0x00000000000879c3 */ /* 0x000e620000008800 */
[----:B------:R-:W-:Y:S02]  /*41f0*/  UMOV UR7, 0x400 ;  /* 0x0000040000077882 */ /* 0x000fe40000000000 */
[----:B-1----:R-:W-:Y:S01]  /*4200*/  ULEA UR7, UR8, UR7, 0x18 ;  /* 0x0000000708077291 */ /* 0x002fe2000f8ec0ff */
[----:B0-----:R-:W-:-:S08]  /*4210*/  IMAD R0, R45, 0x14, R0 ;  /* 0x000000142d007824 */ /* 0x001fd000078e0200 */
[----:B------:R-:W0:Y:S03]  /*4220*/  LDS.S8 R0, [R0+UR7] ;  /* 0x0000000700007984 */ /* 0x000e260008000200 */
.L_x_513:
        /* <DEDUP_REMOVED lines=29> */
.L_x_514:
        /* <DEDUP_REMOVED lines=12> */
.L_x_494:
[----:B------:R-:W-:Y:S05]  /*44c0*/  BSYNC.RECONVERGENT B0 ;  /* 0x0000000000007941 */ /* 0x000fea0003800200 */
.L_x_493:
[----:B------:R-:W-:-:S05]  /*44d0*/  IADD3 R70, P1, PT, R70, 0x1, RZ ;  /* 0x0000000146467810 */ /* 0x000fca0007f3e0ff */
[----:B------:R-:W-:Y:S01]  /*44e0*/  IMAD.X R15, RZ, RZ, R15, P1 ;  /* 0x000000ffff0f7224 */ /* 0x000fe200008e060f */
[----:B------:R-:W-:Y:S07]  /*44f0*/  @P0 BRA `(.L_x_515) ;  /* 0xffffffc000e80947 */ /* 0x000fee000383ffff */
.L_x_492:
[----:B0-----:R-:W0:Y:S01]  /*4500*/  S2R R9, SR_CgaCtaId ;  /* 0x0000000000097919 */ /* 0x001e220000008800 */
        /* <DEDUP_REMOVED lines=8> */
[----:B-1----:R-:W-:Y:S04]  /*4590*/  @!P0 LDS R2, [R0] ;  /* 0x0000000000028984 */ /* 0x002fe80000000800 */
        /* <DEDUP_REMOVED lines=12> */
[----:B---3--:R-:W0:Y:S02]  /*4660*/  @!P0 LDS R7, [R0+0x10] ;  /* 0x0000100000078984 */ /* 0x008e240000000800 */
        /* <DEDUP_REMOVED lines=8> */
[----:B0-----:R-:W-:-:S05]  /*46f0*/  @!P1 VIMNMX R5, PT, PT, R2, R3, !PT ;  /* 0x0000000302059248 */ /* 0x001fca0007fe0100 */
[----:B------:R-:W-:Y:S01]  /*4700*/  @!P1 STS [R0], R5 ;  /* 0x0000000500009388 */ /* 0x000fe20000000800 */
[----:B------:R-:W-:-:S03]  /*4710*/  NOP ;  /* 0x0000000000007918 */ /* 0x000fc60000000000 */
[----:B------:R-:W-:Y:S04]  /*4720*/  @!P0 LDS R3, [R6+0x414] ;  /* 0x0004140006038984 */ /* 0x000fe80000000800 */
[----:B------:R-:W0:Y:S02]  /*4730*/  @!P0 LDS R2, [R0] ;  /* 0x0000000000028984 */ /* 0x000e240000000800 */
[----:B0-----:R-:W-:Y:S02]  /*4740*/  @!P0 VIMNMX R7, PT, PT, R2, R3, !PT ;  /* 0x0000000302078248 */ /* 0x001fe40007fe0100 */
[----:B------:R-:W0:Y:S03]  /*4750*/  @!P0 LDC.64 R2, c[0x0][0x3b0] ;  /* 0x0000ec00ff028b82 */ /* 0x000e260000000a00 */
[----:B------:R-:W-:Y:S01]  /*4760*/  @!P0 STS [R0], R7 ;  /* 0x0000000700008388 */ /* 0x000fe20000000800 */
[----:B------:R-:W-:-:S03]  /*4770*/  NOP ;  /* 0x0000000000007918 */ /* 0x000fc60000000000 */
[----:B------:R-:W1:Y:S01]  /*4780*/  @!P0 LDS R9, [R9+0x410] ;  /* 0x0004100009098984 */ /* 0x000e620000000800 */
[----:B0-----:R-:W-:-:S05]  /*4790*/  @!P0 IMAD.WIDE.U32 R2, R23, 0x4, R2 ;  /* 0x0000000417028825 */ /* 0x001fca00078e0002 */
[----:B-1----:R-:W-:Y:S01]  /*47a0*/  @!P0 STG.E desc[UR10][R2.64], R9 ;  /* 0x0000000902008986 */ /* 0x002fe2000c10190a */
[----:B------:R-:W-:Y:S06]  /*47b0*/  BAR.SYNC.DEFER_BLOCKING 0x0 ;  /* 0x0000000000007b1d */ /* 0x000fec0000010000 */
[----:B------:R-:W-:Y:S05]  /*47c0*/  EXIT ;  /* 0x000000000000794d */ /* 0x000fea0003800000 */
.L_x_516:
        /* <DEDUP_REMOVED lines=11> */
.L_x_1922:


//--------------------- .text._Z16sw_kernel_affineILi32ELi608EEvPKhiPiS1_S2_iS2_ii --------------------------
	.section	.text._Z16sw_kernel_affineILi32ELi608EEvPKhiPiS1_S2_iS2_ii,"ax",@progbits
	.align	128
        .global         _Z16sw_kernel_affineILi32ELi608EEvPKhiPiS1_S2_iS2_ii
        .type           _Z16sw_kernel_affineILi32ELi608EEvPKhiPiS1_S2_iS2_ii,@function
        .size           _Z16sw_kernel_affineILi32ELi608EEvPKhiPiS1_S2_iS2_ii,(.L_x_1923 - _Z16sw_kernel_affineILi32ELi608EEvPKhiPiS1_S2_iS2_ii)
        .other          _Z16sw_kernel_affineILi32ELi608EEvPKhiPiS1_S2_iS2_ii,@"STO_CUDA_ENTRY STV_DEFAULT"
_Z16sw_kernel_affineILi32ELi608EEvPKhiPiS1_S2_iS2_ii:
.text._Z16sw_kernel_affineILi32ELi608EEvPKhiPiS1_S2_iS2_ii:
        /* <DEDUP_REMOVED lines=39> */
.L_x_519:
        /* <DEDUP_REMOVED lines=9> */
.L_x_518:
[----:B------:R-:W-:Y:S05]  /*0300*/  BSYNC.RECONVERGENT B0 ;  /* 0x0000000000007941 */ /* 0x000fea0003800200 */
.L_x_517:
[----:B------:R-:W-:Y:S04]  /*0310*/  BSSY.RECONVERGENT B0, `(.L_x_520) ;  /* 0x0000017000007945 */ /* 0x000fe80003800200 */
[----:B------:R-:W-:Y:S05]  /*0320*/  @P1 BRA `(.L_x_521) ;  /* 0x0000000000541947 */ /* 0x000fea0003800000 */
[----:B0-----:R-:W0:Y:S01]  /*0330*/  S2R R3, SR_CgaCtaId ;  /* 0x0000000000037919 */ /* 0x001e220000008800 */
[----:B------:R-:W2:Y:S01]  /*0340*/  LDCU.64 UR4, c[0x0][0x380] ;  /* 0x00007000ff0477ac */ /* 0x000ea20008000a00 */
[----:B------:R-:W3:Y:S01]  /*0350*/  LDC R10, c[0x0][0x388] ;  /* 0x0000e200ff0a7b82 */ /* 0x000ee20000000800 */
[----:B-1----:R-:W-:Y:S01]  /*0360*/  MOV R2, 0x400 ;  /* 0x0000040000027802 */ /* 0x002fe20000000f00 */
[----:B------:R-:W-:-:S04]  /*0370*/  IMAD.MOV.U32 R5, RZ, RZ, R29 ;  /* 0x000000ffff057224 */ /* 0x000fc800078e001d */
[----:B------:R-:W-:Y:S01]  /*0380*/  VIADD R2, R2, 0x190 ;  /* 0x0000019002027836 */ /* 0x000fe20000000000 */
[----:B--2---:R-:W-:-:S05]  /*0390*/  IADD3 R8, P1, PT, R29, UR4, RZ ;  /* 0x000000041d087c10 */ /* 0x004fca000ff3e0ff */
[----:B------:R-:W-:Y:S01]  /*03a0*/  IMAD.X R9, RZ, RZ, UR5, P1 ;  /* 0x00000005ff097e24 */ /* 0x000fe200088e06ff */
[----:B0-----:R-:W-:-:S07]  /*03b0*/  LEA R4, R3, R2, 0x18 ;  /* 0x0000000203047211 */ /* 0x001fce00078ec0ff */
.L_x_522:
[----:B---3--:R-:W-:Y:S02]  /*03c0*/  ISETP.GE.AND P1, PT, R5, R10, PT ;  /* 0x0000000a0500720c */ /* 0x008fe40003f26270 */
[----:B--2---:R-:W-:-:S11]  /*03d0*/  PRMT R6, RZ, 0x7610, R6 ;  /* 0x00007610ff067816 */ /* 0x004fd60000000006 */
[----:B------:R-:W-:Y:S02]  /*03e0*/  @!P1 IMAD.MOV.U32 R2, RZ, RZ, R8 ;  /* 0x000000ffff029224 */ /* 0x000fe400078e0008 */
[----:B------:R-:W-:-:S05]  /*03f0*/  @!P1 IMAD.MOV.U32 R3, RZ, RZ, R9 ;  /* 0x000000ffff039224 */ /* 0x000fca00078e0009 */
[----:B------:R-:W2:Y:S01]  /*0400*/  @!P1 LDG.E.U8 R6, desc[UR10][R2.64] ;  /* 0x0000000a02069981 */ /* 0x000ea2000c1e1100 */
[----:B------:R-:W-:Y:S01]  /*0410*/  IMAD.IADD R7, R4, 0x1, R5 ;  /* 0x0000000104077824 */ /* 0x000fe200078e0205 */
[C---:B------:R-:W-:Y:S01]  /*0420*/  ISETP.GE.U32.AND P1, PT, R5.reuse, 0x240, PT ;  /* 0x000002400500780c */ /* 0x040fe20003f26070 */
[----:B------:R-:W-:Y:S01]  /*0430*/  VIADD R5, R5, 0x20 ;  /* 0x0000002005057836 */ /* 0x000fe20000000000 */
[----:B------:R-:W-:-:S05]  /*0440*/  IADD3 R8, P2, PT, R8, 0x20, RZ ;  /* 0x0000002008087810 */ /* 0x000fca0007f5e0ff */
[----:B------:R-:W-:Y:S01]  /*0450*/  IMAD.X R9, RZ, RZ, R9, P2 ;  /* 0x000000ffff097224 */ /* 0x000fe200010e0609 */
[----:B--2---:R2:W-:Y:S05]  /*0460*/  STS.U8 [R7], R6 ;  /* 0x0000000607007388 */ /* 0x0045ea0000000000 */
[----:B------:R-:W-:Y:S05]  /*0470*/  @!P1 BRA `(.L_x_522) ;  /* 0xfffffffc00d09947 */ /* 0x000fea000383ffff */
.L_x_521:
[----:B------:R-:W-:Y:S05]  /*0480*/  BSYNC.RECONVERGENT B0 ;  /* 0x0000000000007941 */ /* 0x000fea0003800200 */
.L_x_520:
[----:B------:R-:W-:Y:S01]  /*0490*/  IMAD.MOV.U32 R31, RZ, RZ, RZ ;  /* 0x000000ffff1f7224 */ /* 0x000fe200078e00ff */
[----:B------:R-:W-:Y:S06]  /*04a0*/  @!P0 BRA `(.L_x_523) ;  /* 0x0000004000048947 */ /* 0x000fec0003800000 */
        /* <DEDUP_REMOVED lines=51> */
[----:B------:R-:W-:Y:S02]  /*07e0*/  PRMT R19, RZ, 0x7610, R19 ;  /* 0x00007610ff137816 */ /* 0x000fe40000000013 */
[----:B------:R-:W-:Y:S02]  /*07f0*/  PRMT R65, RZ, 0x7610, R65 ;  /* 0x00007610ff417816 */ /* 0x000fe40000000041 */
[----:B--2---:R-:W-:Y:S02]  /*0800*/  PRMT R7, RZ, 0x7610, R7 ;  /* 0x00007610ff077816 */ /* 0x004fe40000000007 */
[----:B------:R-:W-:-:S02]  /*0810*/  PRMT R17, RZ, 0x7610, R17 ;  /* 0x00007610ff117816 */ /* 0x000fc40000000011 */
[----:B------:R-:W-:Y:S02]  /*0820*/  PRMT R15, RZ, 0x7610, R15 ;  /* 0x00007610ff0f7816 */ /* 0x000fe4000000000f */
[----:B------:R-:W-:-:S07]  /*0830*/  PRMT R9, RZ, 0x7610, R9 ;  /* 0x00007610ff097816 */ /* 0x000fce0000000009 */
.L_x_545:
        /* <DEDUP_REMOVED lines=41> */
.L_x_526:
[----:B------:R-:W-:Y:S01]  /*0ad0*/  ISETP.NE.AND P2, PT, R29, 0x1, PT ;  /* 0x000000011d00780c */ /* 0x000fe20003f45270 */
[----:B------:R-:W-:Y:S01]  /*0ae0*/  IMAD.U32 R4, RZ, RZ, UR4 ;  /* 0x00000004ff047e24 */ /* 0x000fe2000f8e00ff */
[----:B0-----:R-:W-:Y:S02]  /*0af0*/  VIADDMNMX R60, R60, R5, RZ, !PT ;  /* 0x000000053c3c7246 */ /* 0x001fe400078001ff */
[----:B------:R-:W-:Y:S02]  /*0b00*/  PRMT R0, R58, 0x9910, RZ ;  /* 0x000099103a007816 */ /* 0x000fe400000000ff */
[----:B------:R-:W-:Y:S02]  /*0b10*/  PRMT R73, R60, 0x9910, RZ ;  /* 0x000099103c497816 */ /* 0x000fe400000000ff */
[----:B------:R-:W-:Y:S02]  /*0b20*/  PRMT R74, R9, 0x7610, R74 ;  /* 0x00007610094a7816 */ /* 0x000fe4000000004a */
[----:B------:R-:W-:-:S02]  /*0b30*/  VIMNMX3 R0, R0, UR5, R73, !PT ;  /* 0x0000000500007c0f */ /* 0x000fc4000f800149 */
[C---:B------:R-:W-:Y:S02]  /*0b40*/  PRMT R69, R63.reuse, 0x7610, R69 ;  /* 0x000076103f457816 */ /* 0x040fe40000000045 */
        /* <DEDUP_REMOVED lines=14> */
[C---:B------:R-:W-:Y:S02]  /*0c30*/  PRMT R72, R74.reuse, 0x7632, R72 ;  /* 0x000076324a487816 */ /* 0x040fe40000000048 */
        /* <DEDUP_REMOVED lines=40> */
[----:B------:R-:W-:Y:S01]  /*0ec0*/  PRMT R60, R86, 0x7610, R60 ;  /* 0x00007610563c7816 */ /* 0x000fe2000000003c */
[----:B------:R-:W-:Y:S06]  /*0ed0*/  @!P2 BRA `(.L_x_525) ;  /* 0x000000340068a947 */ /* 0x000fec0003800000 */
[----:B------:R-:W-:Y:S02]  /*0ee0*/  PRMT R63, R63, 0x9910, RZ ;  /* 0x000099103f3f7816 */ /* 0x000fe400000000ff */
[----:B------:R-:W-:Y:S02]  /*0ef0*/  PRMT R65, R65, 0x9910, RZ ;  /* 0x0000991041417816 */ /* 0x000fe400000000ff */
[----:B------:R-:W-:Y:S01]  /*0f00*/  VIMNMX3.S16x2 R5, R72, R74, R5, !PT ;  /* 0x0000004a4805720f */ /* 0x000fe20007800305 */
[----:B------:R-:W-:-:S03]  /*0f10*/  IMAD.IADD R63, R63, 0x1, -R3 ;  /* 0x000000013f3f7824 */ /* 0x000fc600078e0a03 */
[----:B------:R-:W-:Y:S02]  /*0f20*/  PRMT R72, R5, 0x9910, RZ ;  /* 0x0000991005487816 */ /* 0x000fe400000000ff */
[----:B------:R-:W-:Y:S02]  /*0f30*/  VIADDMNMX.RELU R63, R65, -R2, R63, !PT ;  /* 0x80000002413f7246 */ /* 0x000fe4000780113f */
[----:B------:R-:W-:-:S04]  /*0f40*/  IADD3 R65, PT, PT, -R3, UR5, RZ ;  /* 0x0000000503417c10 */ /* 0x000fc8000fffe1ff */
        /* <DEDUP_REMOVED lines=13> */
.L_x_527:
[----:B------:R-:W-:Y:S02]  /*1020*/  ISETP.NE.AND P2, PT, R29, 0x2, PT ;  /* 0x000000021d00780c */ /* 0x000fe40003f45270 */
[----:B0-----:R-:W-:Y:S02]  /*1030*/  VIADDMNMX R65, R65, R72, RZ, !PT ;  /* 0x0000004841417246 */ /* 0x001fe400078001ff */
[----:B------:R-:W-:Y:S02]  /*1040*/  PRMT R72, R5, 0x9910, RZ ;  /* 0x0000991005487816 */ /* 0x000fe400000000ff */
[----:B------:R-:W-:Y:S02]  /*1050*/  PRMT R74, R63, 0x9910, RZ ;  /* 0x000099103f4a7816 */ /* 0x000fe400000000ff */
[----:B------:R-:W-:Y:S02]  /*1060*/  PRMT R73, R65, 0x9910, RZ ;  /* 0x0000991041497816 */ /* 0x000fe400000000ff */
        /* <DEDUP_REMOVED lines=26> */
.L_x_528:
[----:B------:R-:W-:Y:S01]  /*1210*/  ISETP.NE.AND P2, PT, R29, 0x3, PT ;  /* 0x000000031d00780c */ /* 0x000fe20003f45270 */
[----:B------:R-:W-:Y:S01]  /*1220*/  IMAD.U32 R74, RZ, RZ, UR4 ;  /* 0x00000004ff4a7e24 */ /* 0x000fe2000f8e00ff */
[----:B-1----:R-:W-:Y:S02]  /*1230*/  VIADDMNMX R70, R5, R70, RZ, !PT ;  /* 0x0000004605467246 */ /* 0x002fe400078001ff */
[----:B------:R-:W-:Y:S02]  /*1240*/  PRMT R72, R21, 0x9910, RZ ;  /* 0x0000991015487816 */ /* 0x000fe400000000ff */
[----:B0-----:R-:W-:Y:S02]  /*1250*/  PRMT R68, R23, 0x9910, RZ ;  /* 0x0000991017447816 */ /* 0x001fe400000000ff */
        /* <DEDUP_REMOVED lines=61> */
.L_x_529:
        /* <DEDUP_REMOVED lines=65> */
.L_x_530:
        /* <DEDUP_REMOVED lines=62> */
.L_x_531:
        /* <DEDUP_REMOVED lines=59> */
.L_x_532:
        /* <DEDUP_REMOVED lines=56> */
.L_x_533:
        /* <DEDUP_REMOVED lines=54> */
.L_x_534:
        /* <DEDUP_REMOVED lines=53> */
.L_x_535:
        /* <DEDUP_REMOVED lines=50> */
.L_x_536:
        /* <DEDUP_REMOVED lines=49> */
.L_x_537:
        /* <DEDUP_REMOVED lines=46> */
.L_x_538:
        /* <DEDUP_REMOVED lines=45> */
.L_x_539:
        /* <DEDUP_REMOVED lines=42> */
.L_x_540:
        /* <DEDUP_REMOVED lines=41> */
.L_x_541:
        /* <DEDUP_REMOVED lines=38> */
.L_x_542:
        /* <DEDUP_REMOVED lines=37> */
.L_x_543:
        /* <DEDUP_REMOVED lines=33> */
.L_x_544:
        /* <DEDUP_REMOVED lines=11> */
.L_x_525:
[----:B------:R-:W-:Y:S05]  /*4480*/  BSYNC.RECONVERGENT B0 ;  /* 0x0000000000007941 */ /* 0x000fea0003800200 */
.L_x_524:
[----:B------:R-:W-:-:S05]  /*4490*/  IADD3 R66, P1, PT, R66, 0x1, RZ ;  /* 0x0000000142427810 */ /* 0x000fca0007f3e0ff */
[----:B------:R-:W-:Y:S01]  /*44a0*/  IMAD.X R25, RZ, RZ, R25, P1 ;  /* 0x000000ffff197224 */ /* 0x000fe200008e0619 */
[----:B------:R-:W-:Y:S07]  /*44b0*/  @P0 BRA `(.L_x_545) ;  /* 0xffffffc000e00947 */ /* 0x000fee000383ffff */
.L_x_523:
[----:B------:R-:W3:Y:S01]  /*44c0*/  S2R R9, SR_TID.X ;  /* 0x0000000000097919 */ /* 0x000ee20000002100 */
[----:B------:R-:W-:Y:S01]  /*44d0*/  MOV R4, 0x400 ;  /* 0x0000040000047802 */ /* 0x000fe20000000f00 */
[----:B0-----:R-:W0:Y:S04]  /*44e0*/  S2R R11, SR_CgaCtaId ;  /* 0x00000000000b7919 */ /* 0x001e280000008800 */
[----:B------:R-:W-:Y:S01]  /*44f0*/  VIADD R0, R4, 0x3f0 ;  /* 0x000003f004007836 */ /* 0x000fe20000000000 */
[C---:B---3--:R-:W-:Y:S02]  /*4500*/  ISETP.GT.U32.AND P0, PT, R9.reuse, 0xf, PT ;  /* 0x0000000f0900780c */ /* 0x048fe40003f04070 */
[----:B------:R-:W-:Y:S02]  /*4510*/  ISETP.GT.U32.AND P1, PT, R9, 0x7, PT ;  /* 0x000000070900780c */ /* 0x000fe40003f24070 */
        /* <DEDUP_REMOVED lines=17> */
[----:B--2---:R-:W0:Y:S02]  /*4630*/  @!P0 LDS R7, [R0+0x10] ;  /* 0x0000100000078984 */ /* 0x004e240000000800 */
        /* <DEDUP_REMOVED lines=23> */
.L_x_546:
        /* <DEDUP_REMOVED lines=13> */
.L_x_1923:


//--------------------- .text._Z16sw_kernel_affineILi32ELi576EEvPKhiPiS1_S2_iS2_ii --------------------------
	.section	.text._Z16sw_kernel_affineILi32ELi576EEvPKhiPiS1_S2_iS2_ii,"ax",@progbits
	.align	128
        .global         _Z16sw_kernel_affineILi32ELi576EEvPKhiPiS1_S2_iS2_ii
        .type           _Z16sw_kernel_affineILi32ELi576EEvPKhiPiS1_S2_iS2_ii,@function
        .size           _Z16sw_kernel_affineILi32ELi576EEvPKhiPiS1_S2_iS2_ii,(.L_x_1924 - _Z16sw_kernel_affineILi32ELi576EEvPKhiPiS1_S2_iS2_ii)
        .other          _Z16sw_kernel_affineILi32ELi576EEvPKhiPiS1_S2_iS2_ii,@"STO_CUDA_ENTRY STV_DEFAULT"
_Z16sw_kernel_affineILi32ELi576EEvPKhiPiS1_S2_iS2_ii:
.text._Z16sw_kernel_affineILi32ELi576EEvPKhiPiS1_S2_iS2_ii:
        /* <DEDUP_REMOVED lines=39> */
.L_x_549:
        /* <DEDUP_REMOVED lines=9> */
.L_x_548:
[----:B------:R-:W-:Y:S05]  /*0300*/  BSYNC.RECONVERGENT B0 ;  /* 0x0000000000007941 */ /* 0x000fea0003800200 */
.L_x_547:
        /* <DEDUP_REMOVED lines=11> */
.L_x_552:
        /* <DEDUP_REMOVED lines=12> */
.L_x_551:
[----:B------:R-:W-:Y:S05]  /*0480*/  BSYNC.RECONVERGENT B0 ;  /* 0x0000000000007941 */ /* 0x000fea0003800200 */
.L_x_550:
[----:B------:R-:W-:Y:S01]  /*0490*/  IMAD.MOV.U32 R45, RZ, RZ, RZ ;  /* 0x000000ffff2d7224 */ /* 0x000fe200078e00ff */
[----:B------:R-:W-:Y:S06]  /*04a0*/  @!P0 BRA `(.L_x_553) ;  /* 0x0000003c00148947 */ /* 0x000fec0003800000 */
[----:B------:R-:W3:Y:S01]  /*04b0*/  LDCU.64 UR4, c[0x0][0x3b8] ;  /* 0x00007700ff0477ac */ /* 0x000ee20008000a00 */
[----:B------:R-:W4:Y:S01]  /*04c0*/  LDC.64 R4, c[0x0][0x398] ;  /* 0x0000e600ff047b82 */ /* 0x000f220000000a00 */
[----:B------:R-:W-:Y:S01]  /*04d0*/  IMAD R51, R51, 0x12, RZ ;  /* 0x0000001233337824 */ /* 0x000fe200078e02ff */
[----:B------:R-:W-:Y:S01]  /*04e0*/  PRMT R9, R9, 0x5410, RZ ;  /* 0x0000541009097816 */ /* 0x000fe200000000ff */
[----:B------:R-:W-:Y:S01]  /*04f0*/  IMAD.IADD R53, R63, 0x1, -R0 ;  /* 0x000000013f357824 */ /* 0x000fe200078e0a00 */
[----:B0-----:R-:W-:Y:S01]  /*0500*/  PRMT R11, R11, 0x5410, RZ ;  /* 0x000054100b0b7816 */ /* 0x001fe200000000ff */
[----:B------:R-:W-:Y:S01]  /*0510*/  IMAD.MOV.U32 R45, RZ, RZ, RZ ;  /* 0x000000ffff2d7224 */ /* 0x000fe200078e00ff */
[----:B-1----:R-:W-:Y:S02]  /*0520*/  VIMNMX R2, PT, PT, R51, R10, !PT ;  /* 0x0000000a33027248 */ /* 0x002fe40007fe0100 */
        /* <DEDUP_REMOVED lines=45> */
[----:B------:R-:W-:Y:S02]  /*0800*/  PRMT R66, RZ, 0x7610, R66 ;  /* 0x00007610ff427816 */ /* 0x000fe40000000042 */
[----:B--2---:R-:W-:-:S07]  /*0810*/  PRMT R7, RZ, 0x7610, R7 ;  /* 0x00007610ff077816 */ /* 0x004fce0000000007 */
.L_x_574:
        /* <DEDUP_REMOVED lines=16> */
[----:B------:R-:W2:Y:S01]  /*0920*/  LDG.E.S8 R68, desc[UR10][R62.64] ;  /* 0x0000000a3e447981 */ /* 0x000ea2000c1e1300 */
[----:B------:R-:W0:Y:S01]  /*0930*/  LDC.64 R2, c[0x0][0x3b8] ;  /* 0x0000ee00ff027b82 */ /* 0x000e220000000a00 */
        /* <DEDUP_REMOVED lines=18> */
[----:B------:R-:W-:-:S05]  /*0a60*/  IMAD R0, R67, 0x12, R0 ;  /* 0x0000001243007824 */ /* 0x000fca00078e0200 */
[----:B------:R-:W0:Y:S02]  /*0a70*/  LDS.U8 R47, [R0] ;  /* 0x00000000002f7984 */ /* 0x000e240000000000 */
[----:B0-----:R-:W-:-:S05]  /*0a80*/  IMAD R47, R68, 0x14, R47 ;  /* 0x00000014442f7824 */ /* 0x001fca00078e022f */
[----:B------:R0:W1:Y:S02]  /*0a90*/  LDS.S8 R73, [R47+UR6] ;  /* 0x000000062f497984 */ /* 0x0000640008000200 */
.L_x_556:
[----:B------:R-:W-:Y:S02]  /*0aa0*/  ISETP.NE.AND P2, PT, R51, 0x1, PT ;  /* 0x000000013300780c */ /* 0x000fe40003f45270 */
[----:B-1----:R-:W-:Y:S01]  /*0ab0*/  VIADDMNMX R73, R73, R4, RZ, !PT ;  /* 0x0000000449497246 */ /* 0x002fe200078001ff */
[----:B------:R-:W-:Y:S01]  /*0ac0*/  IMAD.U32 R4, RZ, RZ, UR4 ;  /* 0x00000004ff047e24 */ /* 0x000fe2000f8e00ff */
[----:B------:R-:W-:Y:S02]  /*0ad0*/  PRMT R0, R69, 0x9910, RZ ;  /* 0x0000991045007816 */ /* 0x000fe400000000ff */
[----:B0-----:R-:W-:Y:S02]  /*0ae0*/  PRMT R47, R73, 0x9910, RZ ;  /* 0x00009910492f7816 */ /* 0x001fe400000000ff */
[C---:B------:R-:W-:Y:S02]  /*0af0*/  PRMT R43, R5.reuse, 0x7610, R43 ;  /* 0x00007610052b7816 */ /* 0x040fe4000000002b */
[----:B------:R-:W-:-:S02]  /*0b00*/  PRMT R41, R5, 0x7632, R41 ;  /* 0x0000763205297816 */ /* 0x000fc40000000029 */
[----:B------:R-:W-:Y:S02]  /*0b10*/  PRMT R39, R57, 0x7610, R39 ;  /* 0x0000761039277816 */ /* 0x000fe40000000027 */
[----:B------:R-:W-:Y:S02]  /*0b20*/  VIMNMX3 R0, R0, UR5, R47, !PT ;  /* 0x0000000500007c0f */ /* 0x000fe4000f80012f */
        /* <DEDUP_REMOVED lines=61> */
[----:B------:R-:W-:Y:S01]  /*0f00*/  VIADDMNMX.RELU R5, R47, -R2, R5, !PT ;  /* 0x800000022f057246 */ /* 0x000fe20007801105 */
[----:B------:R-:W-:-:S03]  /*0f10*/  IMAD.MOV.U32 R64, RZ, RZ, -0x4 ;  /* 0xfffffffcff407424 */ /* 0x000fc600078e00ff */
        /* <DEDUP_REMOVED lines=12> */
.L_x_557:
        /* <DEDUP_REMOVED lines=32> */
.L_x_558:
        /* <DEDUP_REMOVED lines=48> */
[----:B------:R-:W-:Y:S01]  /*14e0*/  PRMT R39, R0, 0x9910, RZ ;  /* 0x0000991000277816 */ /* 0x000fe200000000ff */
[----:B------:R-:W-:Y:S01]  /*14f0*/  IMAD.MOV.U32 R0, RZ, RZ, -0x4 ;  /* 0xfffffffcff007424 */ /* 0x000fe200078e00ff */
[----:B------:R-:W-:Y:S01]  /*1500*/  VIADDMNMX.RELU R70, R47, -R2, R70, !PT ;  /* 0x800000022f467246 */ /* 0x000fe20007801146 */
[----:B------:R-:W-:-:S05]  /*1510*/  IMAD.IADD R32, R32, 0x1, -R3 ;  /* 0x0000000120207824 */ /* 0x000fca00078e0a03 */
        /* <DEDUP_REMOVED lines=12> */
.L_x_559:
        /* <DEDUP_REMOVED lines=47> */
[-C--:B------:R-:W-:Y:S01]  /*18d0*/  VIADDMNMX.RELU R77, R47, -R2.reuse, R0, !PT ;  /* 0x800000022f4d7246 */ /* 0x080fe20007801100 */
[----:B------:R-:W-:Y:S01]  /*18e0*/  IMAD.MOV.U32 R0, RZ, RZ, -0x4 ;  /* 0xfffffffcff007424 */ /* 0x000fe200078e00ff */
[----:B------:R-:W-:Y:S02]  /*18f0*/  PRMT R39, R4, 0x9910, RZ ;  /* 0x0000991004277816 */ /* 0x000fe400000000ff */
        /* <DEDUP_REMOVED lines=12> */
.L_x_560:
[----:B------:R-:W-:Y:S01]  /*19c0*/  ISETP.NE.AND P2, PT, R51, 0x5, PT ;  /* 0x000000053300780c */ /* 0x000fe20003f45270 */
[----:B------:R-:W-:Y:S01]  /*19d0*/  IMAD.U32 R71, RZ, RZ, UR4 ;  /* 0x00000004ff477e24 */ /* 0x000fe2000f8e00ff */
        /* <DEDUP_REMOVED lines=21> */
[----:B0-----:R-:W-:Y:S02]  /*1b30*/  PRMT R9, R9, 0x5410, R60 ;  /* 0x0000541009097816 */ /* 0x001fe4000000003c */
        /* <DEDUP_REMOVED lines=38> */
.L_x_561:
        /* <DEDUP_REMOVED lines=57> */
.L_x_562:
        /* <DEDUP_REMOVED lines=21> */
[----:B0-----:R-:W-:Y:S02]  /*2280*/  PRMT R9, R9, 0x5410, R60 ;  /* 0x0000541009097816 */ /* 0x001fe4000000003c */
        /* <DEDUP_REMOVED lines=34> */
.L_x_563:
        /* <DEDUP_REMOVED lines=19> */
[----:B0-----:R-:W-:Y:S02]  /*25e0*/  PRMT R9, R9, 0x5410, R60 ;  /* 0x0000541009097816 */ /* 0x001fe4000000003c */
        /* <DEDUP_REMOVED lines=33> */
.L_x_564:
        /* <DEDUP_REMOVED lines=52> */
.L_x_565:
        /* <DEDUP_REMOVED lines=16> */
[----:B0-----:R-:W-:Y:S02]  /*2c40*/  PRMT R9, R9, 0x5410, R60 ;  /* 0x0000541009097816 */ /* 0x001fe4000000003c */
        /* <DEDUP_REMOVED lines=32> */
.L_x_566:
        /* <DEDUP_REMOVED lines=47> */
.L_x_567:
        /* <DEDUP_REMOVED lines=45> */
.L_x_568:
        /* <DEDUP_REMOVED lines=14> */
[----:B0-----:R-:W-:Y:S02]  /*34f0*/  PRMT R9, R9, 0x5410, R60 ;  /* 0x0000541009097816 */ /* 0x001fe4000000003c */
        /* <DEDUP_REMOVED lines=28> */
.L_x_569:
        /* <DEDUP_REMOVED lines=41> */
.L_x_570:
        /* <DEDUP_REMOVED lines=12> */
[----:B0-----:R-:W-:-:S02]  /*3a10*/  PRMT R9, R9, 0x5410, R60 ;  /* 0x0000541009097816 */ /* 0x001fc4000000003c */
        /* <DEDUP_REMOVED lines=26> */
.L_x_571:
        /* <DEDUP_REMOVED lines=36> */
.L_x_572:
        /* <DEDUP_REMOVED lines=10> */
[----:B0-----:R-:W-:Y:S02]  /*3ea0*/  PRMT R9, R9, 0x5410, R0 ;  /* 0x0000541009097816 */ /* 0x001fe40000000000 */
[----:B------:R-:W-:Y:S01]  /*3eb0*/  VIMNMX R45, PT, PT, R45, R8, !PT ;  /* 0x000000082d2d7248 */ /* 0x000fe20007fe0100 */
[----:B------:R-:W-:Y:S06]  /*3ec0*/  @!P2 BRA `(.L_x_555) ;  /* 0x00000000007ca947 */ /* 0x000fec0003800000 */
[----:B------:R-:W-:Y:S01]  /*3ed0*/  VIMNMX3.S16x2 R0, R15, R30, R60, !PT ;  /* 0x0000001e0f00720f */ /* 0x000fe2000780033c */
[----:B------:R-:W-:Y:S01]  /*3ee0*/  IMAD.IADD R47, R10, 0x1, -R3 ;  /* 0x000000010a2f7824 */ /* 0x000fe200078e0a03 */
[----:B------:R-:W-:Y:S02]  /*3ef0*/  PRMT R4, R66, 0x9910, RZ ;  /* 0x0000991042047816 */ /* 0x000fe400000000ff */
[----:B------:R-:W-:Y:S02]  /*3f00*/  PRMT R0, R0, 0x9910, RZ ;  /* 0x0000991000007816 */ /* 0x000fe400000000ff */
[----:B------:R-:W-:Y:S01]  /*3f10*/  VIADDMNMX.RELU R65, R69, -R2, R47, !PT ;  /* 0x8000000245417246 */ /* 0x000fe2000780112f */
[----:B------:R-:W-:Y:S01]  /*3f20*/  IMAD.IADD R4, R4, 0x1, -R3 ;  /* 0x0000000104047824 */ /* 0x000fe200078e0a03 */
[----:B------:R-:W-:Y:S01]  /*3f30*/  PRMT R61, R61, 0x9910, RZ ;  /* 0x000099103d3d7816 */ /* 0x000fe200000000ff */
        /* <DEDUP_REMOVED lines=13> */
.L_x_573:
[----:B------:R-:W-:Y:S01]  /*4010*/  VIADDMNMX.RELU R4, R61, -R2, R4, !PT ;  /* 0x800000023d047246 */ /* 0x000fe20007801104 */
        /* <DEDUP_REMOVED lines=8> */
[----:B------:R-:W-:Y:S02]  /*40a0*/  VIMNMX R45, PT, PT, R45, R2, !PT ;  /* 0x000000022d2d7248 */ /* 0x000fe40007fe0100 */
[----:B------:R-:W-:-:S07]  /*40b0*/  PRMT R61, R0, 0x7610, R61 ;  /* 0x00007610003d7816 */ /* 0x000fce000000003d */
.L_x_555:
[----:B------:R-:W-:Y:S05]  /*40c0*/  BSYNC.RECONVERGENT B0 ;  /* 0x0000000000007941 */ /* 0x000fea0003800200 */
.L_x_554:
[----:B------:R-:W-:-:S05]  /*40d0*/  IADD3 R62, P1, PT, R62, 0x1, RZ ;  /* 0x000000013e3e7810 */ /* 0x000fca0007f3e0ff */
[----:B------:R-:W-:Y:S01]  /*40e0*/  IMAD.X R63, RZ, RZ, R63, P1 ;  /* 0x000000ffff3f7224 */ /* 0x000fe200008e063f */
[----:B------:R-:W-:Y:S07]  /*40f0*/  @P0 BRA `(.L_x_574) ;  /* 0xffffffc400c80947 */ /* 0x000fee000383ffff */
.L_x_553:
        /* <DEDUP_REMOVED lines=47> */
.L_x_575:
        /* <DEDUP_REMOVED lines=9> */
.L_x_1924:


//--------------------- .text._Z16sw_kernel_affineILi32ELi544EEvPKhiPiS1_S2_iS2_ii --------------------------
	.section	.text._Z16sw_kernel_affineILi32ELi544EEvPKhiPiS1_S2_iS2_ii,"ax",@progbits
	.align	128
        .global         _Z16sw_kernel_affineILi32ELi544EEvPKhiPiS1_S2_iS2_ii
        .type           _Z16sw_kernel_affineILi32ELi544EEvPKhiPiS1_S2_iS2_ii,@function
        .size           _Z16sw_kernel_affineILi32ELi544EEvPKhiPiS1_S2_iS2_ii,(.L_x_1925 - _Z16sw_kernel_affineILi32ELi544EEvPKhiPiS1_S2_iS2_ii)
        .other          _Z16sw_kernel_affineILi32ELi544EEvPKhiPiS1_S2_iS2_ii,@"STO_CUDA_ENTRY STV_DEFAULT"
_Z16sw_kernel_affineILi32ELi544EEvPKhiPiS1_S2_iS2_ii:
.text._Z16sw_kernel_affineILi32ELi544EEvPKhiPiS1_S2_iS2_ii:
        /* <DEDUP_REMOVED lines=39> */
.L_x_578:
        /* <DEDUP_REMOVED lines=9> */
.L_x_577:
[----:B------:R-:W-:Y:S05]  /*0300*/  BSYNC.RECONVERGENT B0 ;  /* 0x0000000000007941 */ /* 0x000fea0003800200 */
.L_x_576:
        /* <DEDUP_REMOVED lines=11> */
.L_x_581:
        /* <DEDUP_REMOVED lines=12> */
.L_x_580:
[----:B------:R-:W-:Y:S05]  /*0480*/  BSYNC.RECONVERGENT B0 ;  /* 0x0000000000007941 */ /* 0x000fea0003800200 */
.L_x_579:
[----:B------:R-:W-:Y:S01]  /*0490*/  IMAD.MOV.U32 R35, RZ, RZ, RZ ;  /* 0x000000ffff237224 */ /* 0x000fe200078e00ff */
[----:B------:R-:W-:Y:S06]  /*04a0*/  @!P0 BRA `(.L_x_582) ;  /* 0x00000034008c8947 */ /* 0x000fec0003800000 */
        /* <DEDUP_REMOVED lines=28> */
[----:B------:R-:W-:Y:S01]  /*0670*/  PRMT R51, R51, 0x5410, RZ ;  /* 0x0000541033337816 */ /* 0x000fe200000000ff */
[----:B------:R-:W-:Y:S01]  /*0680*/  UPRMT UR5, UR4, 0x9910, URZ ;  /* 0x0000991004057896 */ /* 0x000fe200080000ff */
[----:B------:R-:W-:-:S02]  /*0690*/  PRMT R45, R45, 0x5410, RZ ;  /* 0x000054102d2d7816 */ /* 0x000fc400000000ff */
[----:B------:R-:W-:Y:S02]  /*06a0*/  PRMT R39, R39, 0x5410, RZ ;  /* 0x0000541027277816 */ /* 0x000fe400000000ff */
[----:B--2---:R-:W-:Y:S02]  /*06b0*/  PRMT R7, RZ, 0x5410, RZ ;  /* 0x00005410ff077816 */ /* 0x004fe400000000ff */
        /* <DEDUP_REMOVED lines=18> */
[----:B------:R-:W-:-:S07]  /*07e0*/  PRMT R15, RZ, 0x7610, R15 ;  /* 0x00007610ff0f7816 */ /* 0x000fce000000000f */
.L_x_602:
        /* <DEDUP_REMOVED lines=40> */
.L_x_585:
        /* <DEDUP_REMOVED lines=79> */
.L_x_586:
        /* <DEDUP_REMOVED lines=13> */
[----:B------:R-:W-:Y:S02]  /*1030*/  PRMT R7, R54, 0x9910, RZ ;  /* 0x0000991036077816 */ /* 0x000fe400000000ff */
[----:B------:R-:W-:Y:S02]  /*1040*/  VIMNMX3.S16x2 R5, R64, R65, R63, !PT ;  /* 0x000000414005720f */ /* 0x000fe4000780033f */
[----:B------:R-:W-:Y:S01]  /*1050*/  PRMT R9, R56, 0x9910, RZ ;  /* 0x0000991038097816 */ /* 0x000fe200000000ff */
[----:B------:R-:W-:Y:S02]  /*1060*/  IMAD.MOV.U32 R64, RZ, RZ, R7 ;  /* 0x000000ffff407224 */ /* 0x000fe400078e0007 */
[--C-:B------:R-:W-:Y:S01]  /*1070*/  IMAD.IADD R7, R66, 0x1, -R3.reuse ;  /* 0x0000000142077824 */ /* 0x100fe200078e0a03 */
[----:B------:R-:W-:Y:S01]  /*1080*/  PRMT R66, R5, 0x9910, RZ ;  /* 0x0000991005427816 */ /* 0x000fe200000000ff */
[----:B------:R-:W-:Y:S02]  /*1090*/  IMAD.IADD R64, R64, 0x1, -R3 ;  /* 0x0000000140407824 */ /* 0x000fe400078e0a03 */
        /* <DEDUP_REMOVED lines=14> */
.L_x_587:
        /* <DEDUP_REMOVED lines=39> */
[----:B------:R-:W-:Y:S02]  /*13f0*/  PRMT R27, R50, 0x9910, RZ ;  /* 0x00009910321b7816 */ /* 0x000fe400000000ff */
[----:B------:R-:W-:Y:S02]  /*1400*/  VIMNMX3.S16x2 R54, R62, R54, R56, !PT ;  /* 0x000000363e36720f */ /* 0x000fe40007800338 */
[----:B------:R-:W-:Y:S01]  /*1410*/  PRMT R63, R52, 0x9910, RZ ;  /* 0x00009910343f7816 */ /* 0x000fe200000000ff */
[----:B------:R-:W-:Y:S01]  /*1420*/  IMAD.MOV.U32 R56, RZ, RZ, R27 ;  /* 0x000000ffff387224 */ /* 0x000fe200078e001b */
[----:B------:R-:W-:Y:S01]  /*1430*/  PRMT R62, R54, 0x9910, RZ ;  /* 0x00009910363e7816 */ /* 0x000fe200000000ff */
[--C-:B------:R-:W-:Y:S02]  /*1440*/  IMAD.IADD R27, R64, 0x1, -R3.reuse ;  /* 0x00000001401b7824 */ /* 0x100fe400078e0a03 */
[----:B------:R-:W-:-:S03]  /*1450*/  IMAD.IADD R56, R56, 0x1, -R3 ;  /* 0x0000000138387824 */ /* 0x000fc600078e0a03 */
        /* <DEDUP_REMOVED lines=14> */
.L_x_588:
        /* <DEDUP_REMOVED lines=38> */
[----:B------:R-:W-:Y:S02]  /*17a0*/  PRMT R56, R46, 0x9910, RZ ;  /* 0x000099102e387816 */ /* 0x000fe400000000ff */
[----:B------:R-:W-:Y:S01]  /*17b0*/  VIMNMX3.S16x2 R50, R61, R50, R52, !PT ;  /* 0x000000323d32720f */ /* 0x000fe20007800334 */
[--C-:B------:R-:W-:Y:S01]  /*17c0*/  IMAD.IADD R52, R54, 0x1, -R3.reuse ;  /* 0x0000000136347824 */ /* 0x100fe200078e0a03 */
        /* <DEDUP_REMOVED lines=17> */
.L_x_589:
        /* <DEDUP_REMOVED lines=56> */
.L_x_590:
        /* <DEDUP_REMOVED lines=54> */
.L_x_591:
        /* <DEDUP_REMOVED lines=51> */
.L_x_592:
        /* <DEDUP_REMOVED lines=48> */
.L_x_593:
        /* <DEDUP_REMOVED lines=28> */
[----:B------:R-:W-:Y:S01]  /*27b0*/  VIMNMX3.S16x2 R8, R43, R8, R30, !PT ;  /* 0x000000082b08720f */ /* 0x000fe2000780031e */
[----:B------:R-:W-:Y:S01]  /*27c0*/  IMAD.MOV.U32 R0, RZ, RZ, -0x4 ;  /* 0xfffffffcff007424 */ /* 0x000fe200078e00ff */
[----:B------:R-:W-:Y:S01]  /*27d0*/  PRMT R61, R32, 0x9910, RZ ;  /* 0x00009910203d7816 */ /* 0x000fe200000000ff */
[----:B------:R-:W-:Y:S01]  /*27e0*/  IMAD.IADD R4, R4, 0x1, -R3 ;  /* 0x0000000104047824 */ /* 0x000fe200078e0a03 */
[----:B------:R-:W-:Y:S02]  /*27f0*/  PRMT R8, R8, 0x9910, RZ ;  /* 0x0000991008087816 */ /* 0x000fe400000000ff */
[-C--:B------:R-:W-:Y:S02]  /*2800*/  VIADDMNMX.RELU R73, R5, -R2.reuse, R73, !PT ;  /* 0x8000000205497246 */ /* 0x080fe40007801149 */
        /* <DEDUP_REMOVED lines=13> */
.L_x_594:
        /* <DEDUP_REMOVED lines=45> */
.L_x_595:
        /* <DEDUP_REMOVED lines=43> */
.L_x_596:
        /* <DEDUP_REMOVED lines=41> */
.L_x_597:
        /* <DEDUP_REMOVED lines=39> */
.L_x_598:
        /* <DEDUP_REMOVED lines=37> */
.L_x_599:
        /* <DEDUP_REMOVED lines=35> */
.L_x_600:
        /* <DEDUP_REMOVED lines=33> */
.L_x_601:
        /* <DEDUP_REMOVED lines=11> */
.L_x_584:
[----:B------:R-:W-:Y:S05]  /*3aa0*/  BSYNC.RECONVERGENT B0 ;  /* 0x0000000000007941 */ /* 0x000fea0003800200 */
.L_x_583:
[----:B------:R-:W-:-:S05]  /*3ab0*/  IADD3 R58, P1, PT, R58, 0x1, RZ ;  /* 0x000000013a3a7810 */ /* 0x000fca0007f3e0ff */
[----:B------:R-:W-:Y:S01]  /*3ac0*/  IMAD.X R29, RZ, RZ, R29, P1 ;  /* 0x000000ffff1d7224 */ /* 0x000fe200008e061d */
[----:B------:R-:W-:Y:S07]  /*3ad0*/  @P0 BRA `(.L_x_602) ;  /* 0xffffffcc00440947 */ /* 0x000fee000383ffff */
.L_x_582:
        /* <DEDUP_REMOVED lines=47> */
.L_x_603:
        /* <DEDUP_REMOVED lines=11> */
.L_x_1925:


//--------------------- .text._Z16sw_kernel_affineILi32ELi512EEvPKhiPiS1_S2_iS2_ii --------------------------
	.section	.text._Z16sw_kernel_affineILi32ELi512EEvPKhiPiS1_S2_iS2_ii,"ax",@progbits
	.align	128
        .global         _Z16sw_kernel_affineILi32ELi512EEvPKhiPiS1_S2_iS2_ii
        .type           _Z16sw_kernel_affineILi32ELi512EEvPKhiPiS1_S2_iS2_ii,@function
        .size           _Z16sw_kernel_affineILi32ELi512EEvPKhiPiS1_S2_iS2_ii,(.L_x_1926 - _Z16sw_kernel_affineILi32ELi512EEvPKhiPiS1_S2_iS2_ii)
        .other          _Z16sw_kernel_affineILi32ELi512EEvPKhiPiS1_S2_iS2_ii,@"STO_CUDA_ENTRY STV_DEFAULT"
_Z16sw_kernel_affineILi32ELi512EEvPKhiPiS1_S2_iS2_ii:
.text._Z16sw_kernel_affineILi32ELi512EEvPKhiPiS1_S2_iS2_ii:
        /* <DEDUP_REMOVED lines=39> */
.L_x_606:
        /* <DEDUP_REMOVED lines=9> */
.L_x_605:
[----:B------:R-:W-:Y:S05]  /*0300*/  BSYNC.RECONVERGENT B0 ;  /* 0x0000000000007941 */ /* 0x000fea0003800200 */
.L_x_604:
        /* <DEDUP_REMOVED lines=11> */
.L_x_609:
        /* <DEDUP_REMOVED lines=12> */
.L_x_608:
[----:B------:R-:W-:Y:S05]  /*0480*/  BSYNC.RECONVERGENT B0 ;  /* 0x0000000000007941 */ /* 0x000fea0003800200 */
.L_x_607:
[----:B------:R-:W-:Y:S01]  /*0490*/  IMAD.MOV.U32 R33, RZ, RZ, RZ ;  /* 0x000000ffff217224 */ /* 0x000fe200078e00ff */
[----:B------:R-:W-:Y:S06]  /*04a0*/  @!P0 BRA `(.L_x_610) ;  /* 0x0000003000848947 */ /* 0x000fec0003800000 */
[----:B------:R-:W3:Y:S01]  /*04b0*/  LDCU.64 UR4, c[0x0][0x3b8] ;  /* 0x00007700ff0477ac */ /* 0x000ee20008000a00 */
[----:B------:R-:W4:Y:S01]  /*04c0*/  LDC.64 R54, c[0x0][0x398] ;  /* 0x0000e600ff367b82 */ /* 0x000f220000000a00 */
[----:B------:R-:W-:Y:S01]  /*04d0*/  IMAD.SHL.U32 R31, R35, 0x10, RZ ;  /* 0x00000010231f7824 */ /* 0x000fe200078e00ff */
        /* <DEDUP_REMOVED lines=44> */
[----:B------:R-:W-:Y:S02]  /*07a0*/  PRMT R11, RZ, 0x7610, R11 ;  /* 0x00007610ff0b7816 */ /* 0x000fe4000000000b */
[----:B------:R-:W-:-:S02]  /*07b0*/  PRMT R21, RZ, 0x7610, R21 ;  /* 0x00007610ff157816 */ /* 0x000fc40000000015 */
[----:B------:R-:W-:Y:S02]  /*07c0*/  PRMT R19, RZ, 0x7610, R19 ;  /* 0x00007610ff137816 */ /* 0x000fe40000000013 */
[----:B------:R-:W-:-:S07]  /*07d0*/  PRMT R13, RZ, 0x7610, R13 ;  /* 0x00007610ff0d7816 */ /* 0x000fce000000000d */
.L_x_629:
        /* <DEDUP_REMOVED lines=39> */
.L_x_613:
        /* <DEDUP_REMOVED lines=74> */
.L_x_614:
        /* <DEDUP_REMOVED lines=32> */
.L_x_615:
        /* <DEDUP_REMOVED lines=59> */
.L_x_616:
        /* <DEDUP_REMOVED lines=58> */
.L_x_617:
        /* <DEDUP_REMOVED lines=55> */
.L_x_618:
        /* <DEDUP_REMOVED lines=51> */
.L_x_619:
        /* <DEDUP_REMOVED lines=48> */
.L_x_620:
        /* <DEDUP_REMOVED lines=47> */
.L_x_621:
        /* <DEDUP_REMOVED lines=45> */
.L_x_622:
        /* <DEDUP_REMOVED lines=43> */
.L_x_623:
        /* <DEDUP_REMOVED lines=41> */
.L_x_624:
        /* <DEDUP_REMOVED lines=39> */
.L_x_625:
        /* <DEDUP_REMOVED lines=37> */
.L_x_626:
        /* <DEDUP_REMOVED lines=35> */
.L_x_627:
        /* <DEDUP_REMOVED lines=32> */
.L_x_628:
        /* <DEDUP_REMOVED lines=11> */
.L_x_612:
[----:B------:R-:W-:Y:S05]  /*3680*/  BSYNC.RECONVERGENT B0 ;  /* 0x0000000000007941 */ /* 0x000fea0003800200 */
.L_x_611:
[----:B------:R-:W-:-:S05]  /*3690*/  IADD3 R54, P1, PT, R54, 0x1, RZ ;  /* 0x0000000136367810 */ /* 0x000fca0007f3e0ff */
[----:B------:R-:W-:Y:S01]  /*36a0*/  IMAD.X R27, RZ, RZ, R27, P1 ;  /* 0x000000ffff1b7224 */ /* 0x000fe200008e061b */
[----:B------:R-:W-:Y:S07]  /*36b0*/  @P0 BRA `(.L_x_629) ;  /* 0xffffffd000480947 */ /* 0x000fee000383ffff */
.L_x_610:
[----:B------:R-:W3:Y:S01]  /*36c0*/  S2R R9, SR_CgaCtaId ;  /* 0x0000000000097919 */ /* 0x000ee20000008800 */
[----:B------:R-:W-:Y:S02]  /*36d0*/  MOV R4, 0x400 ;  /* 0x0000040000047802 */ /* 0x000fe40000000f00 */
[C---:B------:R-:W-:Y:S02]  /*36e0*/  ISETP.GT.U32.AND P0, PT, R35.reuse, 0xf, PT ;  /* 0x0000000f2300780c */ /* 0x040fe40003f04070 */
[----:B------:R-:W-:Y:S01]  /*36f0*/  ISETP.GT.U32.AND P1, PT, R35, 0x7, PT ;  /* 0x000000072300780c */ /* 0x000fe20003f24070 */
[----:B------:R-:W-:-:S05]  /*3700*/  VIADD R0, R4, 0x390 ;  /* 0x0000039004007836 */ /* 0x000fca0000000000 */
[----:B---3--:R-:W-:-:S05]  /*3710*/  LEA R0, R9, R0, 0x18 ;  /* 0x0000000009007211 */ /* 0x008fca00078ec0ff */
[----:B------:R-:W-:-:S05]  /*3720*/  IMAD R0, R35, 0x4, R0 ;  /* 0x0000000423007824 */ /* 0x000fca00078e0200 */
[----:B------:R-:W-:Y:S01]  /*3730*/  STS [R0], R33 ;  /* 0x0000002100007388 */ /* 0x000fe20000000800 */
[----:B------:R-:W-:-:S03]  /*3740*/  NOP ;  /* 0x0000000000007918 */ /* 0x000fc60000000000 */
[----:B01----:R-:W-:Y:S04]  /*3750*/  @!P0 LDS R2, [R0] ;  /* 0x0000000000028984 */ /* 0x003fe80000000800 */
        /* <DEDUP_REMOVED lines=36> */
.L_x_630:
        /* <DEDUP_REMOVED lines=14> */
.L_x_1926:


//--------------------- .text._Z16sw_kernel_affineILi32ELi480EEvPKhiPiS1_S2_iS2_ii --------------------------
	.section	.text._Z16sw_kernel_affineILi32ELi480EEvPKhiPiS1_S2_iS2_ii,"ax",@progbits
	.align	128
        .global         _Z16sw_kernel_affineILi32ELi480EEvPKhiPiS1_S2_iS2_ii
        .type           _Z16sw_kernel_affineILi32ELi480EEvPKhiPiS1_S2_iS2_ii,@function
        .size           _Z16sw_kernel_affineILi32ELi480EEvPKhiPiS1_S2_iS2_ii,(.L_x_1927 - _Z16sw_kernel_affineILi32ELi480EEvPKhiPiS1_S2_iS2_ii)
        .other          _Z16sw_kernel_affineILi32ELi480EEvPKhiPiS1_S2_iS2_ii,@"STO_CUDA_ENTRY STV_DEFAULT"
_Z16sw_kernel_affineILi32ELi480EEvPKhiPiS1_S2_iS2_ii:
.text._Z16sw_kernel_affineILi32ELi480EEvPKhiPiS1_S2_iS2_ii:
        /* <DEDUP_REMOVED lines=26> */
[----:B0-----:R-:W0:Y:S01]  /*01a0*/  S2R R7, SR_TID.X ;  /* 0x0000000000077919 */ /* 0x001e220000002100 */
[----:B------:R-:W-:Y:S01]  /*01b0*/  BSSY.RECONVERGENT B0, `(.L_x_631) ;  /* 0x0000015000007945 */ /* 0x000fe20003800200 */
[----:B------:R-:W-:Y:S02]  /*01c0*/  ISETP.GE.AND P0, PT, R8, 0x1, PT ;  /* 0x000000010800780c */ /* 0x000fe40003f06270 */
[C---:B0-----:R-:W-:Y:S02]  /*01d0*/  ISETP.GT.U32.AND P2, PT, R7.reuse, 0x18f, PT ;  /* 0x0000018f0700780c */ /* 0x041fe40003f44070 */
[----:B------:R-:W-:-:S11]  /*01e0*/  ISETP.GT.U32.AND P1, PT, R7, 0x1df, PT ;  /* 0x000001df0700780c */ /* 0x000fd60003f24070 */
[----:B------:R-:W-:Y:S05]  /*01f0*/  @P2 BRA `(.L_x_632) ;  /* 0x0000000000402947 */ /* 0x000fea0003800000 */
[----:B------:R-:W0:Y:S01]  /*0200*/  S2R R3, SR_CgaCtaId ;  /* 0x0000000000037919 */ /* 0x000e220000008800 */
[----:B------:R-:W1:Y:S01]  /*0210*/  LDCU.64 UR4, c[0x4][URZ] ;  /* 0x01000000ff0477ac */ /* 0x000e620008000a00 */
[----:B------:R-:W-:Y:S01]  /*0220*/  MOV R2, 0x400 ;  /* 0x0000040000027802 */ /* 0x000fe20000000f00 */
[----:B------:R-:W-:Y:S01]  /*0230*/  IMAD.MOV.U32 R5, RZ, RZ, R7 ;  /* 0x000000ffff057224 */ /* 0x000fe200078e0007 */
[----:B-1----:R-:W-:Y:S02]  /*0240*/  IADD3 R8, P2, PT, R7, UR4, RZ ;  /* 0x0000000407087c10 */ /* 0x002fe4000ff5e0ff */
[----:B0-----:R-:W-:-:S03]  /*0250*/  LEA R4, R3, R2, 0x18 ;  /* 0x0000000203047211 */ /* 0x001fc600078ec0ff */
[----:B------:R-:W-:-:S08]  /*0260*/  IMAD.X R3, RZ, RZ, UR5, P2 ;  /* 0x00000005ff037e24 */ /* 0x000fd000090e06ff */
.L_x_633:
[----:B0-----:R-:W-:-:S06]  /*0270*/  IMAD.MOV.U32 R2, RZ, RZ, R8 ;  /* 0x000000ffff027224 */ /* 0x001fcc00078e0008 */
        /* <DEDUP_REMOVED lines=8> */
.L_x_632:
[----:B------:R-:W-:Y:S05]  /*0300*/  BSYNC.RECONVERGENT B0 ;  /* 0x0000000000007941 */ /* 0x000fea0003800200 */
.L_x_631:
[----:B------:R-:W-:Y:S04]  /*0310*/  BSSY.RECONVERGENT B0, `(.L_x_634) ;  /* 0x0000016000007945 */ /* 0x000fe80003800200 */
[----:B------:R-:W-:Y:S05]  /*0320*/  @P1 BRA `(.L_x_635) ;  /* 0x0000000000501947 */ /* 0x000fea0003800000 */
[----:B------:R-:W1:Y:S01]  /*0330*/  S2R R3, SR_CgaCtaId ;  /* 0x0000000000037919 */ /* 0x000e620000008800 */
[----:B------:R-:W0:Y:S01]  /*0340*/  LDCU.64 UR4, c[0x0][0x380] ;  /* 0x00007000ff0477ac */ /* 0x000e220008000a00 */
[----:B------:R-:W2:Y:S01]  /*0350*/  LDC R10, c[0x0][0x388] ;  /* 0x0000e200ff0a7b82 */ /* 0x000ea20000000800 */
[----:B------:R-:W-:Y:S01]  /*0360*/  MOV R0, 0x400 ;  /* 0x0000040000007802 */ /* 0x000fe20000000f00 */
[----:B------:R-:W-:-:S04]  /*0370*/  IMAD.MOV.U32 R5, RZ, RZ, R7 ;  /* 0x000000ffff057224 */ /* 0x000fc800078e0007 */
[----:B------:R-:W-:Y:S01]  /*0380*/  VIADD R0, R0, 0x190 ;  /* 0x0000019000007836 */ /* 0x000fe20000000000 */
[----:B0-----:R-:W-:-:S04]  /*0390*/  IADD3 R2, P1, PT, R7, UR4, RZ ;  /* 0x0000000407027c10 */ /* 0x001fc8000ff3e0ff */
[----:B-1----:R-:W-:Y:S01]  /*03a0*/  LEA R4, R3, R0, 0x18 ;  /* 0x0000000003047211 */ /* 0x002fe200078ec0ff */
[----:B------:R-:W-:-:S08]  /*03b0*/  IMAD.X R3, RZ, RZ, UR5, P1 ;  /* 0x00000005ff037e24 */ /* 0x000fd000088e06ff */
.L_x_636:
[----:B--2---:R-:W-:Y:S01]  /*03c0*/  IMAD.MOV.U32 R0, RZ, RZ, R10 ;  /* 0x000000ffff007224 */ /* 0x004fe200078e000a */
[----:B-1----:R-:W-:-:S04]  /*03d0*/  PRMT R8, RZ, 0x7610, R8 ;  /* 0x00007610ff087816 */ /* 0x002fc80000000008 */
        /* <DEDUP_REMOVED lines=9> */
.L_x_635:
[----:B------:R-:W-:Y:S05]  /*0470*/  BSYNC.RECONVERGENT B0 ;  /* 0x0000000000007941 */ /* 0x000fea0003800200 */
.L_x_634:
[----:B01----:R-:W-:Y:S01]  /*0480*/  IMAD.MOV.U32 R9, RZ, RZ, RZ ;  /* 0x000000ffff097224 */ /* 0x003fe200078e00ff */
[----:B------:R-:W-:Y:S06]  /*0490*/  @!P0 BRA `(.L_x_637) ;  /* 0x0000002800688947 */ /* 0x000fec0003800000 */
[----:B------:R-:W0:Y:S01]  /*04a0*/  LDCU.64 UR4, c[0x0][0x3b8] ;  /* 0x00007700ff0477ac */ /* 0x000e220008000a00 */
[----:B------:R-:W1:Y:S01]  /*04b0*/  LDC.64 R2, c[0x0][0x398] ;  /* 0x0000e600ff027b82 */ /* 0x000e620000000a00 */
[----:B------:R-:W-:Y:S01]  /*04c0*/  IMAD R13, R7, 0xf, RZ ;  /* 0x0000000f070d7824 */ /* 0x000fe200078e02ff */
[----:B------:R-:W-:Y:S01]  /*04d0*/  PRMT R54, RZ, 0x5410, RZ ;  /* 0x00005410ff367816 */ /* 0x000fe200000000ff */
[----:B------:R-:W-:Y:S01]  /*04e0*/  IMAD.IADD R11, R51, 0x1, -R6 ;  /* 0x00000001330b7824 */ /* 0x000fe200078e0a06 */
[----:B------:R-:W-:Y:S01]  /*04f0*/  PRMT R53, RZ, 0x5410, RZ ;  /* 0x00005410ff357816 */ /* 0x000fe200000000ff */
[----:B------:R-:W-:Y:S01]  /*0500*/  IMAD.MOV.U32 R9, RZ, RZ, RZ ;  /* 0x000000ffff097224 */ /* 0x000fe200078e00ff */
[----:B------:R-:W-:Y:S02]  /*0510*/  VIMNMX R0, PT, PT, R13, R0, !PT ;  /* 0x000000000d007248 */ /* 0x000fe40007fe0100 */
[----:B------:R-:W2:Y:S01]  /*0520*/  S2UR UR6, SR_CgaCtaId ;  /* 0x00000000000679c3 */ /* 0x000ea20000008800 */
[----:B------:R-:W-:-:S02]  /*0530*/  PRMT R52, R52, 0x5410, RZ ;  /* 0x0000541034347816 */ /* 0x000fc400000000ff */
[----:B------:R-:W-:Y:S01]  /*0540*/  PRMT R49, R49, 0x5410, RZ ;  /* 0x0000541031317816 */ /* 0x000fe200000000ff */
[----:B------:R-:W-:Y:S01]  /*0550*/  IMAD.IADD R25, R0, 0x1, -R13 ;  /* 0x0000000100197824 */ /* 0x000fe200078e0a0d */
[----:B------:R-:W-:Y:S02]  /*0560*/  PRMT R47, R47, 0x5410, RZ ;  /* 0x000054102f2f7816 */ /* 0x000fe400000000ff */
[----:B------:R-:W-:Y:S01]  /*0570*/  PRMT R56, R56, 0x5410, RZ ;  /* 0x0000541038387816 */ /* 0x000fe200000000ff */
[----:B0-----:R-:W-:Y:S01]  /*0580*/  UISETP.LT.AND UP0, UPT, UR4, UR5, UPT ;  /* 0x000000050400728c */ /* 0x001fe2000bf01270 */
[----:B------:R-:W-:Y:S02]  /*0590*/  PRMT R57, R57, 0x5410, RZ ;  /* 0x0000541039397816 */ /* 0x000fe400000000ff */
[----:B------:R-:W-:Y:S01]  /*05a0*/  PRMT R45, R45, 0x5410, RZ ;  /* 0x000054102d2d7816 */ /* 0x000fe200000000ff */
[----:B------:R-:W-:Y:S01]  /*05b0*/  USEL UR4, UR4, UR5, UP0 ;  /* 0x0000000504047287 */ /* 0x000fe20008000000 */
[----:B------:R-:W-:-:S02]  /*05c0*/  PRMT R43, R43, 0x5410, RZ ;  /* 0x000054102b2b7816 */ /* 0x000fc400000000ff */
[----:B-1----:R-:W-:Y:S01]  /*05d0*/  IADD3.X R50, P0, PT, R51, R2, RZ, PT, !PT ;  /* 0x0000000233327210 */ /* 0x002fe20003f1e4ff */
[----:B------:R-:W-:Y:S01]  /*05e0*/  UIADD3 UR4, UPT, UPT, -UR4, URZ, URZ ;  /* 0x000000ff04047290 */ /* 0x000fe2000fffe1ff */
[----:B------:R-:W-:Y:S01]  /*05f0*/  PRMT R41, R41, 0x5410, RZ ;  /* 0x0000541029297816 */ /* 0x000fe200000000ff */
[----:B------:R-:W-:Y:S01]  /*0600*/  UMOV UR5, 0x400 ;  /* 0x0000040000057882 */ /* 0x000fe20000000000 */
[----:B------:R-:W-:Y:S01]  /*0610*/  LEA.HI.X.SX32 R51, R51, R3, 0x1, P0 ;  /* 0x0000000333337211 */ /* 0x000fe200000f0eff */
[----:B------:R-:W-:Y:S01]  /*0620*/  UISETP.LT.AND UP0, UPT, URZ, UR4, UPT ;  /* 0x00000004ff00728c */ /* 0x000fe2000bf01270 */
[----:B------:R-:W-:Y:S01]  /*0630*/  PRMT R58, R58, 0x5410, RZ ;  /* 0x000054103a3a7816 */ /* 0x000fe200000000ff */
[----:B------:R-:W-:Y:S01]  /*0640*/  UIADD3 UR5, UPT, UPT, UR5, 0x190, URZ ;  /* 0x0000019005057890 */ /* 0x000fe2000fffe0ff */
[----:B------:R-:W-:Y:S01]  /*0650*/  PRMT R63, RZ, 0x5410, RZ ;  /* 0x00005410ff3f7816 */ /* 0x000fe200000000ff */
[----:B------:R-:W-:Y:S01]  /*0660*/  USEL UR4, URZ, UR4, !UP0 ;  /* 0x00000004ff047287 */ /* 0x000fe2000c000000 */
[----:B------:R-:W-:Y:S01]  /*0670*/  PRMT R65, RZ, 0x5410, RZ ;  /* 0x00005410ff417816 */ /* 0x000fe200000000ff */
[----:B--2---:R-:W-:Y:S01]  /*0680*/  ULEA UR6, UR6, UR5, 0x18 ;  /* 0x0000000506067291 */ /* 0x004fe2000f8ec0ff */
[----:B------:R-:W-:Y:S01]  /*0690*/  PRMT R66, RZ, 0x5410, RZ ;  /* 0x00005410ff427816 */ /* 0x000fe200000000ff */
[----:B------:R-:W-:Y:S01]  /*06a0*/  UPRMT UR5, UR4, 0x9910, URZ ;  /* 0x0000991004057896 */ /* 0x000fe200080000ff */
[----:B------:R-:W-:-:S02]  /*06b0*/  PRMT R67, RZ, 0x5410, RZ ;  /* 0x00005410ff437816 */ /* 0x000fc400000000ff */
[----:B------:R-:W-:Y:S02]  /*06c0*/  PRMT R39, R39, 0x5410, RZ ;  /* 0x0000541027277816 */ /* 0x000fe400000000ff */
[----:B------:R-:W-:Y:S02]  /*06d0*/  PRMT R37, R37, 0x5410, RZ ;  /* 0x0000541025257816 */ /* 0x000fe400000000ff */
[----:B------:R-:W-:Y:S02]  /*06e0*/  PRMT R35, R35, 0x5410, RZ ;  /* 0x0000541023237816 */ /* 0x000fe400000000ff */
[----:B------:R-:W-:Y:S02]  /*06f0*/  PRMT R59, R59, 0x5410, RZ ;  /* 0x000054103b3b7816 */ /* 0x000fe400000000ff */
[----:B------:R-:W-:Y:S02]  /*0700*/  PRMT R64, RZ, 0x7610, R64 ;  /* 0x00007610ff407816 */ /* 0x000fe40000000040 */
[----:B------:R-:W-:-:S02]  /*0710*/  PRMT R68, RZ, 0x5410, RZ ;  /* 0x00005410ff447816 */ /* 0x000fc400000000ff */
[----:B------:R-:W-:Y:S02]  /*0720*/  PRMT R69, RZ, 0x5410, RZ ;  /* 0x00005410ff457816 */ /* 0x000fe400000000ff */
[----:B------:R-:W-:Y:S02]  /*0730*/  PRMT R70, RZ, 0x5410, RZ ;  /* 0x00005410ff467816 */ /* 0x000fe400000000ff */
[----:B------:R-:W-:Y:S02]  /*0740*/  PRMT R71, RZ, 0x5410, RZ ;  /* 0x00005410ff477816 */ /* 0x000fe400000000ff */
[----:B------:R-:W-:Y:S02]  /*0750*/  PRMT R72, RZ, 0x7610, R72 ;  /* 0x00007610ff487816 */ /* 0x000fe40000000048 */
[----:B------:R-:W-:Y:S02]  /*0760*/  PRMT R33, R33, 0x5410, RZ ;  /* 0x0000541021217816 */ /* 0x000fe400000000ff */
[----:B------:R-:W-:-:S02]  /*0770*/  PRMT R31, R31, 0x5410, RZ ;  /* 0x000054101f1f7816 */ /* 0x000fc400000000ff */
[----:B------:R-:W-:Y:S02]  /*0780*/  PRMT R29, R29, 0x5410, RZ ;  /* 0x000054101d1d7816 */ /* 0x000fe400000000ff */
[----:B------:R-:W-:Y:S02]  /*0790*/  PRMT R15, RZ, 0x7610, R15 ;  /* 0x00007610ff0f7816 */ /* 0x000fe4000000000f */
[----:B------:R-:W-:Y:S02]  /*07a0*/  PRMT R61, RZ, 0x7610, R61 ;  /* 0x00007610ff3d7816 */ /* 0x000fe4000000003d */
[----:B------:R-:W-:Y:S02]  /*07b0*/  PRMT R17, RZ, 0x7610, R17 ;  /* 0x00007610ff117816 */ /* 0x000fe40000000011 */
[----:B------:R-:W-:Y:S02]  /*07c0*/  PRMT R19, RZ, 0x7610, R19 ;  /* 0x00007610ff137816 */ /* 0x000fe40000000013 */
[----:B------:R-:W-:-:S02]  /*07d0*/  PRMT R21, RZ, 0x7610, R21 ;  /* 0x00007610ff157816 */ /* 0x000fc40000000015 */
[----:B------:R-:W-:Y:S02]  /*07e0*/  PRMT R62, RZ, 0x7610, R62 ;  /* 0x00007610ff3e7816 */ /* 0x000fe4000000003e */
[----:B------:R-:W-:-:S07]  /*07f0*/  PRMT R23, RZ, 0x7610, R23 ;  /* 0x00007610ff177816 */ /* 0x000fce0000000017 */
.L_x_655:
        /* <DEDUP_REMOVED lines=35> */
.L_x_640:
[----:B------:R-:W-:Y:S01]  /*0a30*/  ISETP.NE.AND P2, PT, R25, 0x1, PT ;  /* 0x000000011900780c */ /* 0x000fe20003f45270 */
[----:B------:R-:W-:Y:S01]  /*0a40*/  IMAD.U32 R4, RZ, RZ, UR4 ;  /* 0x00000004ff047e24 */ /* 0x000fe2000f8e00ff */
[----:B-1----:R-:W-:Y:S02]  /*0a50*/  VIADDMNMX R48, R48, R5, RZ, !PT ;  /* 0x0000000530307246 */ /* 0x002fe400078001ff */
        /* <DEDUP_REMOVED lines=48> */
[----:B------:R-:W-:Y:S01]  /*0d60*/  PRMT R48, R54, 0x7632, R48 ;  /* 0x0000763236307816 */ /* 0x000fe20000000030 */
[----:B------:R-:W-:Y:S06]  /*0d70*/  @!P2 BRA `(.L_x_639) ;  /* 0x000000200020a947 */ /* 0x000fec0003800000 */
[----:B------:R-:W-:Y:S02]  /*0d80*/  PRMT R62, R62, 0x9910, RZ ;  /* 0x000099103e3e7816 */ /* 0x000fe400000000ff */
[----:B------:R-:W-:Y:S01]  /*0d90*/  VIMNMX3.S16x2 R5, R59, R60, R5, !PT ;  /* 0x0000003c3b05720f */ /* 0x000fe20007800305 */
[----:B------:R-:W-:Y:S01]  /*0da0*/  IMAD.MOV.U32 R60, RZ, RZ, -0x4 ;  /* 0xfffffffcff3c7424 */ /* 0x000fe200078e00ff */
[----:B------:R-:W-:Y:S01]  /*0db0*/  PRMT R61, R61, 0x9910, RZ ;  /* 0x000099103d3d7816 */ /* 0x000fe200000000ff */
[----:B------:R-:W-:Y:S01]  /*0dc0*/  IMAD.IADD R62, R62, 0x1, -R3 ;  /* 0x000000013e3e7824 */ /* 0x000fe200078e0a03 */
[----:B------:R-:W-:Y:S02]  /*0dd0*/  IADD3 R59, PT, PT, -R3, UR5, RZ ;  /* 0x00000005033b7c10 */ /* 0x000fe4000fffe1ff */
[----:B------:R-:W-:Y:S02]  /*0de0*/  PRMT R5, R5, 0x9910, RZ ;  /* 0x0000991005057816 */ /* 0x000fe400000000ff */
[----:B------:R-:W-:-:S02]  /*0df0*/  VIADDMNMX.RELU R62, R61, -R2, R62, !PT ;  /* 0x800000023d3e7246 */ /* 0x000fc4000780113e */
        /* <DEDUP_REMOVED lines=8> */
.L_x_641:
[----:B0-----:R-:W-:Y:S02]  /*0e80*/  VIADDMNMX R61, R60, R5, RZ, !PT ;  /* 0x000000053c3d7246 */ /* 0x001fe400078001ff */
[----:B------:R-:W-:Y:S02]  /*0e90*/  ISETP.NE.AND P2, PT, R25, 0x2, PT ;  /* 0x000000021900780c */ /* 0x000fe40003f45270 */
[----:B------:R-:W-:Y:S02]  /*0ea0*/  PRMT R60, R55, 0x9910, RZ ;  /* 0x00009910373c7816 */ /* 0x000fe400000000ff */
[----:B------:R-:W-:Y:S02]  /*0eb0*/  PRMT R59, R62, 0x9910, RZ ;  /* 0x000099103e3b7816 */ /* 0x000fe400000000ff */
[----:B------:R-:W-:-:S04]  /*0ec0*/  PRMT R5, R61, 0x9910, RZ ;  /* 0x000099103d057816 */ /* 0x000fc800000000ff */
[----:B------:R-:W-:Y:S02]  /*0ed0*/  VIMNMX3 R64, R60, R59, R5, !PT ;  /* 0x0000003b3c40720f */ /* 0x000fe40007800105 */
[----:B------:R-:W-:Y:S01]  /*0ee0*/  PRMT R59, R59, 0x5410, R55 ;  /* 0x000054103b3b7816 */ /* 0x000fe20000000037 */
[----:B------:R-:W-:Y:S01]  /*0ef0*/  IMAD.U32 R55, RZ, RZ, UR4 ;  /* 0x00000004ff377e24 */ /* 0x000fe2000f8e00ff */
[----:B------:R-:W-:-:S04]  /*0f00*/  VIMNMX R9, PT, PT, R9, R64, !PT ;  /* 0x0000004009097248 */ /* 0x000fc80007fe0100 */
        /* <DEDUP_REMOVED lines=12> */
[----:B------:R-:W0:Y:S01]  /*0fd0*/  LDS.U8 R54, [R13+UR6+0x2] ;  /* 0x000002060d367984 */ /* 0x000e220008000000 */
[----:B------:R-:W1:Y:S01]  /*0fe0*/  S2UR UR8, SR_CgaCtaId ;  /* 0x00000000000879c3 */ /* 0x000e620000008800 */
[----:B------:R-:W-:Y:S02]  /*0ff0*/  UMOV UR7, 0x400 ;  /* 0x0000040000077882 */ /* 0x000fe40000000000 */
[----:B-1----:R-:W-:Y:S01]  /*1000*/  ULEA UR7, UR8, UR7, 0x18 ;  /* 0x0000000708077291 */ /* 0x002fe2000f8ec0ff */
[----:B0-----:R-:W-:-:S08]  /*1010*/  IMAD R54, R27, 0x14, R54 ;  /* 0x000000141b367824 */ /* 0x001fd000078e0236 */
[----:B------:R0:W1:Y:S03]  /*1020*/  LDS.S8 R5, [R54+UR7] ;  /* 0x0000000736057984 */ /* 0x0000660008000200 */
.L_x_642:
[----:B------:R-:W-:Y:S01]  /*1030*/  ISETP.NE.AND P2, PT, R25, 0x3, PT ;  /* 0x000000031900780c */ /* 0x000fe20003f45270 */
[----:B------:R-:W-:Y:S01]  /*1040*/  IMAD.U32 R64, RZ, RZ, UR4 ;  /* 0x00000004ff407e24 */ /* 0x000fe2000f8e00ff */
[----:B-1----:R-:W-:Y:S02]  /*1050*/  VIADDMNMX R56, R5, R56, RZ, !PT ;  /* 0x0000003805387246 */ /* 0x002fe400078001ff */
[----:B------:R-:W-:Y:S02]  /*1060*/  PRMT R60, R53, 0x9910, RZ ;  /* 0x00009910353c7816 */ /* 0x000fe400000000ff */
[----:B0-----:R-:W-:Y:S02]  /*1070*/  PRMT R54, R55, 0x9910, RZ ;  /* 0x0000991037367816 */ /* 0x001fe400000000ff */
        /* <DEDUP_REMOVED lines=48> */
.L_x_643:
        /* <DEDUP_REMOVED lines=49> */
.L_x_644:
        /* <DEDUP_REMOVED lines=46> */
.L_x_645:
        /* <DEDUP_REMOVED lines=43> */
.L_x_646:
        /* <DEDUP_REMOVED lines=41> */
.L_x_647:
        /* <DEDUP_REMOVED lines=39> */
.L_x_648:
        /* <DEDUP_REMOVED lines=37> */
.L_x_649:
        /* <DEDUP_REMOVED lines=35> */
.L_x_650:
        /* <DEDUP_REMOVED lines=33> */
.L_x_651:
        /* <DEDUP_REMOVED lines=32> */
.L_x_652:
        /* <DEDUP_REMOVED lines=30> */
.L_x_653:
        /* <DEDUP_REMOVED lines=28> */
.L_x_654:
[----:B------:R-:W-:Y:S01]  /*2d50*/  VIADDMNMX.RELU R4, R15, -R2, R4, !PT ;  /* 0x800000020f047246 */ /* 0x000fe20007801104 */
[----:B------:R-:W-:Y:S01]  /*2d60*/  IMAD.U32 R64, RZ, RZ, UR4 ;  /* 0x00000004ff407e24 */ /* 0x000fe2000f8e00ff */
[----:B0-----:R-:W-:Y:S02]  /*2d70*/  VIADDMNMX R0, R0, R3, RZ, !PT ;  /* 0x0000000300007246 */ /* 0x001fe400078001ff */
[C---:B------:R-:W-:Y:S02]  /*2d80*/  PRMT R3, R5.reuse, 0x9910, RZ ;  /* 0x0000991005037816 */ /* 0x040fe400000000ff */
[----:B------:R-:W-:Y:S02]  /*2d90*/  PRMT R6, R4, 0x9910, RZ ;  /* 0x0000991004067816 */ /* 0x000fe400000000ff */
[----:B------:R-:W-:Y:S02]  /*2da0*/  PRMT R2, R0, 0x9910, RZ ;  /* 0x0000991000027816 */ /* 0x000fe400000000ff */
[----:B------:R-:W-:-:S02]  /*2db0*/  PRMT R19, R5, 0x7610, R19 ;  /* 0x0000761005137816 */ /* 0x000fc40000000013 */
[----:B------:R-:W-:Y:S02]  /*2dc0*/  VIMNMX3 R2, R3, R6, R2, !PT ;  /* 0x000000060302720f */ /* 0x000fe40007800102 */
[----:B------:R-:W-:Y:S02]  /*2dd0*/  PRMT R21, R4, 0x7610, R21 ;  /* 0x0000761004157816 */ /* 0x000fe40000000015 */
[----:B------:R-:W-:Y:S02]  /*2de0*/  VIMNMX R9, PT, PT, R9, R2, !PT ;  /* 0x0000000209097248 */ /* 0x000fe40007fe0100 */
[----:B------:R-:W-:-:S07]  /*2df0*/  PRMT R15, R0, 0x7610, R15 ;  /* 0x00007610000f7816 */ /* 0x000fce000000000f */
.L_x_639:
[----:B------:R-:W-:Y:S05]  /*2e00*/  BSYNC.RECONVERGENT B0 ;  /* 0x0000000000007941 */ /* 0x000fea0003800200 */
.L_x_638:
[----:B------:R-:W-:-:S05]  /*2e10*/  IADD3 R50, P1, PT, R50, 0x1, RZ ;  /* 0x0000000132327810 */ /* 0x000fca0007f3e0ff */
[----:B------:R-:W-:Y:S01]  /*2e20*/  IMAD.X R51, RZ, RZ, R51, P1 ;  /* 0x000000ffff337224 */ /* 0x000fe200008e0633 */
[----:B------:R-:W-:Y:S07]  /*2e30*/  @P0 BRA `(.L_x_655) ;  /* 0xffffffd800700947 */ /* 0x000fee000383ffff */
.L_x_637:
[----:B------:R-:W0:Y:S01]  /*2e40*/  S2R R11, SR_CgaCtaId ;  /* 0x00000000000b7919 */ /* 0x000e220000008800 */
        /* <DEDUP_REMOVED lines=23> */
[----:B------:R0:W-:Y:S01]  /*2fc0*/  @!P0 STS [R0], R9 ;  /* 0x0000000900008388 */ /* 0x0001e20000000800 */
[----:B------:R-:W-:-:S03]  /*2fd0*/  NOP ;  /* 0x0000000000007918 */ /* 0x000fc60000000000 */
[----:B------:R-:W-:Y:S01]  /*2fe0*/  @!P1 LDS R2, [R0] ;  /* 0x0000000000029984 */ /* 0x000fe20000000800 */
[----:B------:R-:W-:-:S03]  /*2ff0*/  ISETP.NE.AND P0, PT, R7, RZ, PT ;  /* 0x000000ff0700720c */ /* 0x000fc60003f05270 */
[----:B------:R-:W1:Y:S10]  /*3000*/  @!P1 LDS R3, [R0+0x8] ;  /* 0x0000080000039984 */ /* 0x000e740000000800 */
[----:B------:R-:W-:-:S02]  /*3010*/  @!P0 LEA R6, R11, R4, 0x18 ;  /* 0x000000040b068211 */ /* 0x000fc400078ec0ff */
[----:B0-----:R-:W-:Y:S02]  /*3020*/  @!P0 LEA R9, R11, R4, 0x18 ;  /* 0x000000040b098211 */ /* 0x001fe400078ec0ff */
[----:B------:R-:W0:Y:S01]  /*3030*/  @!P0 S2R R11, SR_CTAID.X ;  /* 0x00000000000b8919 */ /* 0x000e220000002500 */
[----:B-1----:R-:W-:-:S05]  /*3040*/  @!P1 VIMNMX R5, PT, PT, R2, R3, !PT ;  /* 0x0000000302059248 */ /* 0x002fca0007fe0100 */
[----:B------:R-:W-:Y:S01]  /*3050*/  @!P1 STS [R0], R5 ;  /* 0x0000000500009388 */ /* 0x000fe20000000800 */
[----:B------:R-:W-:-:S03]  /*3060*/  NOP ;  /* 0x0000000000007918 */ /* 0x000fc60000000000 */
[----:B------:R-:W-:Y:S04]  /*3070*/  @!P0 LDS R3, [R6+0x374] ;  /* 0x0003740006038984 */ /* 0x000fe80000000800 */
[----:B------:R-:W1:Y:S02]  /*3080*/  @!P0 LDS R2, [R0] ;  /* 0x0000000000028984 */ /* 0x000e640000000800 */
[----:B-1----:R-:W-:Y:S02]  /*3090*/  @!P0 VIMNMX R7, PT, PT, R2, R3, !PT ;  /* 0x0000000302078248 */ /* 0x002fe40007fe0100 */
        /* <DEDUP_REMOVED lines=8> */
.L_x_656:
        /* <DEDUP_REMOVED lines=14> */
.L_x_1927:


//--------------------- .text._Z16sw_kernel_affineILi32ELi448EEvPKhiPiS1_S2_iS2_ii --------------------------
	.section	.text._Z16sw_kernel_affineILi32ELi448EEvPKhiPiS1_S2_iS2_ii,"ax",@progbits
	.align	128
        .global         _Z16sw_kernel_affineILi32ELi448EEvPKhiPiS1_S2_iS2_ii
        .type           _Z16sw_kernel_affineILi32ELi448EEvPKhiPiS1_S2_iS2_ii,@function
        .size           _Z16sw_kernel_affineILi32ELi448EEvPKhiPiS1_S2_iS2_ii,(.L_x_1928 - _Z16sw_kernel_affineILi32ELi448EEvPKhiPiS1_S2_iS2_ii)
        .other          _Z16sw_kernel_affineILi32ELi448EEvPKhiPiS1_S2_iS2_ii,@"STO_CUDA_ENTRY STV_DEFAULT"
_Z16sw_kernel_affineILi32ELi448EEvPKhiPiS1_S2_iS2_ii:
.text._Z16sw_kernel_affineILi32ELi448EEvPKhiPiS1_S2_iS2_ii:
        /* <DEDUP_REMOVED lines=39> */
.L_x_659:
        /* <DEDUP_REMOVED lines=9> */
.L_x_658:
[----:B------:R-:W-:Y:S05]  /*0300*/  BSYNC.RECONVERGENT B0 ;  /* 0x0000000000007941 */ /* 0x000fea0003800200 */
.L_x_657:
        /* <DEDUP_REMOVED lines=11> */
.L_x_662:
        /* <DEDUP_REMOVED lines=12> */
.L_x_661:
[----:B------:R-:W-:Y:S05]  /*0480*/  BSYNC.RECONVERGENT B0 ;  /* 0x0000000000007941 */ /* 0x000fea0003800200 */
.L_x_660:
[----:B------:R-:W-:Y:S01]  /*0490*/  IMAD.MOV.U32 R21, RZ, RZ, RZ ;  /* 0x000000ffff157224 */ /* 0x000fe200078e00ff */
[----:B------:R-:W-:Y:S06]  /*04a0*/  @!P0 BRA `(.L_x_663) ;  /* 0x0000002c00008947 */ /* 0x000fec0003800000 */
[----:B------:R-:W3:Y:S01]  /*04b0*/  LDCU.64 UR4, c[0x0][0x3b8] ;  /* 0x00007700ff0477ac */ /* 0x000ee20008000a00 */
[----:B0-----:R-:W0:Y:S01]  /*04c0*/  S2R R3, SR_TID.X ;  /* 0x0000000000037919 */ /* 0x001e220000002100 */
[----:B------:R-:W4:Y:S01]  /*04d0*/  LDC.64 R46, c[0x0][0x398] ;  /* 0x0000e600ff2e7b82 */ /* 0x000f220000000a00 */
[----:B------:R-:W-:Y:S01]  /*04e0*/  IMAD R13, R13, 0xe, RZ ;  /* 0x0000000e0d0d7824 */ /* 0x000fe200078e02ff */
[----:B------:R-:W-:Y:S01]  /*04f0*/  PRMT R66, RZ, 0x7610, R66 ;  /* 0x00007610ff427816 */ /* 0x000fe20000000042 */
[----:B------:R-:W-:Y:S01]  /*0500*/  IMAD.IADD R19, R17, 0x1, -R0 ;  /* 0x0000000111137824 */ /* 0x000fe200078e0a00 */
[----:B------:R-:W-:Y:S01]  /*0510*/  PRMT R65, RZ, 0x5410, RZ ;  /* 0x00005410ff417816 */ /* 0x000fe200000000ff */
[----:B------:R-:W-:Y:S01]  /*0520*/  IMAD.MOV.U32 R21, RZ, RZ, RZ ;  /* 0x000000ffff157224 */ /* 0x000fe200078e00ff */
[----:B-1----:R-:W-:Y:S02]  /*0530*/  VIMNMX R2, PT, PT, R13, R10, !PT ;  /* 0x0000000a0d027248 */ /* 0x002fe40007fe0100 */
[----:B------:R-:W-:-:S02]  /*0540*/  PRMT R64, RZ, 0x5410, RZ ;  /* 0x00005410ff407816 */ /* 0x000fc400000000ff */
[----:B------:R-:W-:Y:S01]  /*0550*/  PRMT R63, RZ, 0x5410, RZ ;  /* 0x00005410ff3f7816 */ /* 0x000fe200000000ff */
[----:B------:R-:W-:Y:S01]  /*0560*/  IMAD.IADD R13, R2, 0x1, -R13 ;  /* 0x00000001020d7824 */ /* 0x000fe200078e0a0d */
[----:B------:R-:W-:Y:S02]  /*0570*/  PRMT R62, RZ, 0x5410, RZ ;  /* 0x00005410ff3e7816 */ /* 0x000fe400000000ff */
[----:B------:R-:W-:Y:S01]  /*0580*/  PRMT R50, R50, 0x5410, RZ ;  /* 0x0000541032327816 */ /* 0x000fe200000000ff */
[----:B---3--:R-:W-:Y:S01]  /*0590*/  UISETP.LT.AND UP0, UPT, UR4, UR5, UPT ;  /* 0x000000050400728c */ /* 0x008fe2000bf01270 */
[----:B------:R-:W-:Y:S02]  /*05a0*/  PRMT R49, R49, 0x5410, RZ ;  /* 0x0000541031317816 */ /* 0x000fe400000000ff */
[----:B------:R-:W-:Y:S01]  /*05b0*/  PRMT R61, RZ, 0x5410, RZ ;  /* 0x00005410ff3d7816 */ /* 0x000fe200000000ff */
[----:B------:R-:W-:Y:S01]  /*05c0*/  USEL UR4, UR4, UR5, UP0 ;  /* 0x0000000504047287 */ /* 0x000fe20008000000 */
[----:B------:R-:W-:-:S02]  /*05d0*/  PRMT R60, RZ, 0x5410, RZ ;  /* 0x00005410ff3c7816 */ /* 0x000fc400000000ff */
[----:B------:R-:W-:Y:S01]  /*05e0*/  PRMT R59, RZ, 0x5410, RZ ;  /* 0x00005410ff3b7816 */ /* 0x000fe200000000ff */
[----:B------:R-:W-:Y:S01]  /*05f0*/  UIADD3 UR4, UPT, UPT, -UR4, URZ, URZ ;  /* 0x000000ff04047290 */ /* 0x000fe2000fffe1ff */
[C---:B----4-:R-:W-:Y:S02]  /*0600*/  IADD3.X R46, P1, PT, R17.reuse, R46, RZ, PT, !PT ;  /* 0x0000002e112e7210 */ /* 0x050fe40003f3e4ff */
[----:B------:R-:W-:Y:S01]  /*0610*/  PRMT R58, RZ, 0x5410, RZ ;  /* 0x00005410ff3a7816 */ /* 0x000fe200000000ff */
[----:B------:R-:W-:Y:S01]  /*0620*/  UISETP.LT.AND UP0, UPT, URZ, UR4, UPT ;  /* 0x00000004ff00728c */ /* 0x000fe2000bf01270 */
[----:B------:R-:W-:Y:S02]  /*0630*/  LEA.HI.X.SX32 R17, R17, R47, 0x1, P1 ;  /* 0x0000002f11117211 */ /* 0x000fe400008f0eff */
[----:B0-----:R-:W-:Y:S01]  /*0640*/  ISETP.NE.AND P0, PT, R3, RZ, PT ;  /* 0x000000ff0300720c */ /* 0x001fe20003f05270 */
[----:B------:R-:W-:Y:S01]  /*0650*/  USEL UR4, URZ, UR4, !UP0 ;  /* 0x00000004ff047287 */ /* 0x000fe2000c000000 */
[----:B------:R-:W-:-:S02]  /*0660*/  PRMT R57, RZ, 0x5410, RZ ;  /* 0x00005410ff397816 */ /* 0x000fc400000000ff */
[----:B------:R-:W-:Y:S01]  /*0670*/  PRMT R48, R48, 0x5410, RZ ;  /* 0x0000541030307816 */ /* 0x000fe200000000ff */
[----:B------:R-:W-:Y:S01]  /*0680*/  UPRMT UR5, UR4, 0x9910, URZ ;  /* 0x0000991004057896 */ /* 0x000fe200080000ff */
        /* <DEDUP_REMOVED lines=13> */
[----:B--2---:R-:W-:Y:S02]  /*0760*/  PRMT R7, RZ, 0x7610, R7 ;  /* 0x00007610ff077816 */ /* 0x004fe40000000007 */
[----:B------:R-:W-:Y:S02]  /*0770*/  PRMT R54, RZ, 0x7610, R54 ;  /* 0x00007610ff367816 */ /* 0x000fe40000000036 */
[----:B------:R-:W-:Y:S02]  /*0780*/  PRMT R15, RZ, 0x7610, R15 ;  /* 0x00007610ff0f7816 */ /* 0x000fe4000000000f */
[----:B------:R-:W-:-:S02]  /*0790*/  PRMT R11, RZ, 0x7610, R11 ;  /* 0x00007610ff0b7816 */ /* 0x000fc4000000000b */
[----:B------:R-:W-:Y:S02]  /*07a0*/  PRMT R9, RZ, 0x7610, R9 ;  /* 0x00007610ff097816 */ /* 0x000fe40000000009 */
[----:B------:R-:W-:-:S07]  /*07b0*/  PRMT R23, RZ, 0x7610, R23 ;  /* 0x00007610ff177816 */ /* 0x000fce0000000017 */
.L_x_680:
[----:B------:R-:W-:Y:S01]  /*07c0*/  LOP3.LUT R3, R11, 0xffff, RZ, 0xc0, !PT ;  /* 0x0000ffff0b037812 */ /* 0x000fe200078ec0ff */
[----:B------:R-:W-:Y:S01]  /*07d0*/  VIADD R19, R19, 0x1 ;  /* 0x0000000113137836 */ /* 0x000fe20000000000 */
[----:B------:R-:W-:Y:S01]  /*07e0*/  LOP3.LUT R5, R9, 0xffff, RZ, 0xc0, !PT ;  /* 0x0000ffff09057812 */ /* 0x000fe200078ec0ff */
[----:B------:R-:W-:Y:S01]  /*07f0*/  BSSY.RECONVERGENT B0, `(.L_x_664) ;  /* 0x0000288000007945 */ /* 0x000fe20003800200 */
[----:B------:R-:W-:Y:S02]  /*0800*/  LOP3.LUT R2, R7, 0xffff, RZ, 0xc0, !PT ;  /* 0x0000ffff07027812 */ /* 0x000fe400078ec0ff */
[----:B------:R-:W0:Y:S01]  /*0810*/  SHFL.UP PT, R3, R3, 0x1, RZ ;  /* 0x0420000003037989 */ /* 0x000e2200000e00ff */
[----:B------:R-:W-:Y:S02]  /*0820*/  ISETP.NE.AND P2, PT, R13, RZ, PT ;  /* 0x000000ff0d00720c */ /* 0x000fe40003f45270 */
[----:B------:R-:W-:Y:S01]  /*0830*/  ISETP.NE.AND P1, PT, R19, -0x1, PT ;  /* 0xffffffff1300780c */ /* 0x000fe20003f25270 */
[----:B------:R-:W1:Y:S04]  /*0840*/  SHFL.UP PT, R0, R2, 0x1, RZ ;  /* 0x0420000002007989 */ /* 0x000e6800000e00ff */
[----:B------:R-:W2:Y:S01]  /*0850*/  SHFL.UP PT, R5, R5, 0x1, RZ ;  /* 0x0420000005057989 */ /* 0x000ea200000e00ff */
[----:B0-----:R-:W-:-:S02]  /*0860*/  SEL R4, R3, RZ, P0 ;  /* 0x000000ff03047207 */ /* 0x001fc40000000000 */
        /* <DEDUP_REMOVED lines=19> */
[----:B------:R-:W1:Y:S01]  /*09a0*/  S2R R0, SR_TID.X ;  /* 0x0000000000007919 */ /* 0x000e620000002100 */
[----:B------:R-:W-:Y:S02]  /*09b0*/  UMOV UR6, 0x400 ;  /* 0x0000040000067882 */ /* 0x000fe40000000000 */
[----:B------:R-:W-:-:S04]  /*09c0*/  UIADD3 UR7, UPT, UPT, UR6, 0x190, URZ ;  /* 0x0000019006077890 */ /* 0x000fc8000fffe0ff */
[----:B0-----:R-:W-:Y:S02]  /*09d0*/  ULEA UR7, UR8, UR7, 0x18 ;  /* 0x0000000708077291 */ /* 0x001fe4000f8ec0ff */
[----:B------:R-:W-:-:S04]  /*09e0*/  ULEA UR6, UR8, UR6, 0x18 ;  /* 0x0000000608067291 */ /* 0x000fc8000f8ec0ff */
[----:B------:R-:W-:-:S04]  /*09f0*/  IMAD.U32 R51, RZ, RZ, UR7 ;  /* 0x00000007ff337e24 */ /* 0x000fc8000f8e00ff */
[----:B-1----:R-:W-:-:S06]  /*0a00*/  IMAD R0, R0, 0xe, R51 ;  /* 0x0000000e00007824 */ /* 0x002fcc00078e0233 */
[----:B------:R-:W0:Y:S02]  /*0a10*/  LDS.U8 R0, [R0] ;  /* 0x0000000000007984 */ /* 0x000e240000000000 */
[----:B0-----:R-:W-:-:S06]  /*0a20*/  IMAD R40, R25, 0x14, R0 ;  /* 0x0000001419287824 */ /* 0x001fcc00078e0200 */
[----:B------:R-:W0:Y:S02]  /*0a30*/  LDS.S8 R40, [R40+UR6] ;  /* 0x0000000628287984 */ /* 0x000e240008000200 */
.L_x_666:
        /* <DEDUP_REMOVED lines=53> */
[----:B------:R-:W-:Y:S01]  /*0d90*/  IMAD.MOV.U32 R52, RZ, RZ, -0x4 ;  /* 0xfffffffcff347424 */ /* 0x000fe200078e00ff */
[----:B------:R-:W-:Y:S02]  /*0da0*/  PRMT R5, R5, 0x9910, RZ ;  /* 0x0000991005057816 */ /* 0x000fe400000000ff */
[----:B------:R-:W-:-:S02]  /*0db0*/  VIADDMNMX.RELU R53, R54, -R2, R53, !PT ;  /* 0x8000000236357246 */ /* 0x000fc40007801135 */
[----:B------:R-:W-:-:S04]  /*0dc0*/  IADD3 R54, PT, PT, -R3, UR5, RZ ;  /* 0x0000000503367c10 */ /* 0x000fc8000fffe1ff */
[----:B------:R-:W-:Y:S01]  /*0dd0*/  VIADDMNMX.RELU R54, R51, -R2, R54, !PT ;  /* 0x8000000233367246 */ /* 0x000fe20007801136 */
[----:B------:R-:W-:Y:S06]  /*0de0*/  @P2 BRA `(.L_x_667) ;  /* 0x00000000002c2947 */ /* 0x000fec0003800000 */
[----:B------:R-:W0:Y:S01]  /*0df0*/  S2UR UR8, SR_CgaCtaId ;  /* 0x00000000000879c3 */ /* 0x000e220000008800 */
[----:B------:R-:W1:Y:S01]  /*0e00*/  S2R R51, SR_TID.X ;  /* 0x0000000000337919 */ /* 0x000e620000002100 */
[----:B------:R-:W-:Y:S02]  /*0e10*/  UMOV UR6, 0x400 ;  /* 0x0000040000067882 */ /* 0x000fe40000000000 */
[----:B------:R-:W-:-:S04]  /*0e20*/  UIADD3 UR7, UPT, UPT, UR6, 0x190, URZ ;  /* 0x0000019006077890 */ /* 0x000fc8000fffe0ff */
[----:B0-----:R-:W-:Y:S02]  /*0e30*/  ULEA UR7, UR8, UR7, 0x18 ;  /* 0x0000000708077291 */ /* 0x001fe4000f8ec0ff */
[----:B------:R-:W-:-:S04]  /*0e40*/  ULEA UR6, UR8, UR6, 0x18 ;  /* 0x0000000608067291 */ /* 0x000fc8000f8ec0ff */
[----:B------:R-:W-:-:S04]  /*0e50*/  IMAD.U32 R52, RZ, RZ, UR7 ;  /* 0x00000007ff347e24 */ /* 0x000fc8000f8e00ff */
[----:B-1----:R-:W-:-:S05]  /*0e60*/  IMAD R51, R51, 0xe, R52 ;  /* 0x0000000e33337824 */ /* 0x002fca00078e0234 */
[----:B------:R-:W0:Y:S02]  /*0e70*/  LDS.U8 R52, [R51+0x1] ;  /* 0x0000010033347984 */ /* 0x000e240000000000 */
[----:B0-----:R-:W-:-:S06]  /*0e80*/  IMAD R52, R25, 0x14, R52 ;  /* 0x0000001419347824 */ /* 0x001fcc00078e0234 */
[----:B------:R-:W0:Y:S02]  /*0e90*/  LDS.S8 R52, [R52+UR6] ;  /* 0x0000000634347984 */ /* 0x000e240008000200 */
.L_x_667:
        /* <DEDUP_REMOVED lines=33> */
[----:B0-----:R-:W-:-:S05]  /*10b0*/  IMAD R50, R25, 0x14, R50 ;  /* 0x0000001419327824 */ /* 0x001fca00078e0232 */
[----:B------:R0:W1:Y:S02]  /*10c0*/  LDS.S8 R5, [R50+UR6] ;  /* 0x0000000632057984 */ /* 0x0000640008000200 */
.L_x_668:
        /* <DEDUP_REMOVED lines=42> */
[----:B------:R-:W-:Y:S01]  /*1370*/  IMAD.MOV.U32 R5, RZ, RZ, R0 ;  /* 0x000000ffff057224 */ /* 0x000fe200078e0000 */
[----:B------:R-:W-:Y:S01]  /*1380*/  VIADDMNMX.RELU R24, R51, -R2, R24, !PT ;  /* 0x8000000233187246 */ /* 0x000fe20007801118 */
[----:B------:R-:W-:Y:S01]  /*1390*/  IMAD.MOV.U32 R0, RZ, RZ, -0x4 ;  /* 0xfffffffcff007424 */ /* 0x000fe200078e00ff */
        /* <DEDUP_REMOVED lines=12> */
.L_x_669:
        /* <DEDUP_REMOVED lines=53> */
.L_x_670:
        /* <DEDUP_REMOVED lines=50> */
.L_x_671:
        /* <DEDUP_REMOVED lines=49> */
.L_x_672:
        /* <DEDUP_REMOVED lines=47> */
.L_x_673:
        /* <DEDUP_REMOVED lines=45> */
.L_x_674:
        /* <DEDUP_REMOVED lines=43> */
.L_x_675:
        /* <DEDUP_REMOVED lines=41> */
.L_x_676:
        /* <DEDUP_REMOVED lines=39> */
.L_x_677:
        /* <DEDUP_REMOVED lines=37> */
.L_x_678:
        /* <DEDUP_REMOVED lines=34> */
.L_x_679:
        /* <DEDUP_REMOVED lines=11> */
.L_x_665:
[----:B------:R-:W-:Y:S05]  /*3070*/  BSYNC.RECONVERGENT B0 ;  /* 0x0000000000007941 */ /* 0x000fea0003800200 */
.L_x_664:
[----:B------:R-:W-:-:S05]  /*3080*/  IADD3 R46, P2, PT, R46, 0x1, RZ ;  /* 0x000000012e2e7810 */ /* 0x000fca0007f5e0ff */
[----:B------:R-:W-:Y:S01]  /*3090*/  IMAD.X R17, RZ, RZ, R17, P2 ;  /* 0x000000ffff117224 */ /* 0x000fe200010e0611 */
[----:B------:R-:W-:Y:S07]  /*30a0*/  @P1 BRA `(.L_x_680) ;  /* 0xffffffd400c41947 */ /* 0x000fee000383ffff */
.L_x_663:
        /* <DEDUP_REMOVED lines=47> */
.L_x_681:
        /* <DEDUP_REMOVED lines=14> */
.L_x_1928:


//--------------------- .text._Z16sw_kernel_affineILi32ELi416EEvPKhiPiS1_S2_iS2_ii --------------------------
	.section	.text._Z16sw_kernel_affineILi32ELi416EEvPKhiPiS1_S2_iS2_ii,"ax",@progbits
	.align	128
        .global         _Z16sw_kernel_affineILi32ELi416EEvPKhiPiS1_S2_iS2_ii
        .type           _Z16sw_kernel_affineILi32ELi416EEvPKhiPiS1_S2_iS2_ii,@function
        .size           _Z16sw_kernel_affineILi32ELi416EEvPKhiPiS1_S2_iS2_ii,(.L_x_1929 - _Z16sw_kernel_affineILi32ELi416EEvPKhiPiS1_S2_iS2_ii)
        .other          _Z16sw_kernel_affineILi32ELi416EEvPKhiPiS1_S2_iS2_ii,@"STO_CUDA_ENTRY STV_DEFAULT"
_Z16sw_kernel_affineILi32ELi416EEvPKhiPiS1_S2_iS2_ii:
.text._Z16sw_kernel_affineILi32ELi416EEvPKhiPiS1_S2_iS2_ii:
        /* <DEDUP_REMOVED lines=39> */
.L_x_684:
        /* <DEDUP_REMOVED lines=9> */
.L_x_683:
[----:B------:R-:W-:Y:S05]  /*0300*/  BSYNC.RECONVERGENT B0 ;  /* 0x0000000000007941 */ /* 0x000fea0003800200 */
.L_x_682:
        /* <DEDUP_REMOVED lines=11> */
.L_x_687:
        /* <DEDUP_REMOVED lines=12> */
.L_x_686:
[----:B------:R-:W-:Y:S05]  /*0480*/  BSYNC.RECONVERGENT B0 ;  /* 0x0000000000007941 */ /* 0x000fea0003800200 */
.L_x_685:
        /* <DEDUP_REMOVED lines=14> */
[----:B------:R-:W-:Y:S02]  /*0570*/  PRMT R39, R39, 0x5410, RZ ;  /* 0x0000541027277816 */ /* 0x000fe400000000ff */
[----:B------:R-:W-:Y:S01]  /*0580*/  PRMT R37, R37, 0x5410, RZ ;  /* 0x0000541025257816 */ /* 0x000fe200000000ff */
[----:B---3--:R-:W-:Y:S01]  /*0590*/  UISETP.LT.AND UP0, UPT, UR4, UR5, UPT ;  /* 0x000000050400728c */ /* 0x008fe2000bf01270 */
[----:B------:R-:W-:Y:S02]  /*05a0*/  PRMT R9, RZ, 0x5410, RZ ;  /* 0x00005410ff097816 */ /* 0x000fe400000000ff */
[----:B------:R-:W-:Y:S01]  /*05b0*/  PRMT R59, RZ, 0x5410, RZ ;  /* 0x00005410ff3b7816 */ /* 0x000fe200000000ff */
[----:B------:R-:W-:Y:S01]  /*05c0*/  USEL UR4, UR4, UR5, UP0 ;  /* 0x0000000504047287 */ /* 0x000fe20008000000 */
[----:B------:R-:W-:-:S02]  /*05d0*/  PRMT R58, RZ, 0x5410, RZ ;  /* 0x00005410ff3a7816 */ /* 0x000fc400000000ff */
[----:B------:R-:W-:Y:S01]  /*05e0*/  PRMT R57, RZ, 0x5410, RZ ;  /* 0x00005410ff397816 */ /* 0x000fe200000000ff */
[----:B------:R-:W-:Y:S01]  /*05f0*/  UIADD3 UR4, UPT, UPT, -UR4, URZ, URZ ;  /* 0x000000ff04047290 */ /* 0x000fe2000fffe1ff */
[----:B----4-:R-:W-:Y:S02]  /*0600*/  IADD3.X R31, P1, PT, R25, R4, RZ, PT, !PT ;  /* 0x00000004191f7210 */ /* 0x010fe40003f3e4ff */
[----:B------:R-:W-:Y:S01]  /*0610*/  PRMT R55, R55, 0x5410, RZ ;  /* 0x0000541037377816 */ /* 0x000fe200000000ff */
[----:B------:R-:W-:Y:S01]  /*0620*/  UISETP.LT.AND UP0, UPT, URZ, UR4, UPT ;  /* 0x00000004ff00728c */ /* 0x000fe2000bf01270 */
[----:B------:R-:W-:Y:S02]  /*0630*/  LEA.HI.X.SX32 R25, R25, R5, 0x1, P1 ;  /* 0x0000000519197211 */ /* 0x000fe400008f0eff */
[----:B0-----:R-:W-:Y:S01]  /*0640*/  ISETP.NE.AND P0, PT, R3, RZ, PT ;  /* 0x000000ff0300720c */ /* 0x001fe20003f05270 */
[----:B------:R-:W-:Y:S01]  /*0650*/  USEL UR4, URZ, UR4, !UP0 ;  /* 0x00000004ff047287 */ /* 0x000fe2000c000000 */
[----:B------:R-:W-:-:S02]  /*0660*/  PRMT R41, R41, 0x5410, RZ ;  /* 0x0000541029297816 */ /* 0x000fc400000000ff */
[----:B------:R-:W-:Y:S01]  /*0670*/  PRMT R35, R35, 0x5410, RZ ;  /* 0x0000541023237816 */ /* 0x000fe200000000ff */
[----:B------:R-:W-:Y:S01]  /*0680*/  UPRMT UR5, UR4, 0x9910, URZ ;  /* 0x0000991004057896 */ /* 0x000fe200080000ff */
        /* <DEDUP_REMOVED lines=11> */
[----:B------:R-:W-:Y:S02]  /*0740*/  PRMT R23, RZ, 0x7610, R23 ;  /* 0x00007610ff177816 */ /* 0x000fe40000000017 */
[----:B------:R-:W-:Y:S02]  /*0750*/  PRMT R11, RZ, 0x7610, R11 ;  /* 0x00007610ff0b7816 */ /* 0x000fe4000000000b */
[----:B------:R-:W-:Y:S02]  /*0760*/  PRMT R19, RZ, 0x7610, R19 ;  /* 0x00007610ff137816 */ /* 0x000fe40000000013 */
[----:B------:R-:W-:Y:S02]  /*0770*/  PRMT R17, RZ, 0x7610, R17 ;  /* 0x00007610ff117816 */ /* 0x000fe40000000011 */
[----:B------:R-:W-:Y:S02]  /*0780*/  PRMT R46, RZ, 0x7610, R46 ;  /* 0x00007610ff2e7816 */ /* 0x000fe4000000002e */
[----:B------:R-:W-:-:S07]  /*0790*/  PRMT R13, RZ, 0x7610, R13 ;  /* 0x00007610ff0d7816 */ /* 0x000fce000000000d */
.L_x_704:
        /* <DEDUP_REMOVED lines=39> */
.L_x_691:
        /* <DEDUP_REMOVED lines=46> */
[----:B------:R-:W-:Y:S02]  /*0cf0*/  VIMNMX3.S16x2 R5, R54, R53, R55, !PT ;  /* 0x000000353605720f */ /* 0x000fe40007800337 */
[----:B------:R-:W-:Y:S02]  /*0d00*/  PRMT R46, R46, 0x9910, RZ ;  /* 0x000099102e2e7816 */ /* 0x000fe400000000ff */
[----:B------:R-:W-:Y:S02]  /*0d10*/  PRMT R53, R5, 0x7610, R53 ;  /* 0x0000761005357816 */ /* 0x000fe40000000035 */
[----:B------:R-:W-:Y:S01]  /*0d20*/  PRMT R21, R21, 0x9910, RZ ;  /* 0x0000991015157816 */ /* 0x000fe200000000ff */
[----:B------:R-:W-:Y:S01]  /*0d30*/  IMAD.IADD R46, R46, 0x1, -R3 ;  /* 0x000000012e2e7824 */ /* 0x000fe200078e0a03 */
[----:B------:R-:W-:Y:S02]  /*0d40*/  IADD3 R5, PT, PT, -R3, UR5, RZ ;  /* 0x0000000503057c10 */ /* 0x000fe4000fffe1ff */
[----:B------:R-:W-:-:S02]  /*0d50*/  PRMT R53, R53, 0x9910, RZ ;  /* 0x0000991035357816 */ /* 0x000fc400000000ff */
        /* <DEDUP_REMOVED lines=13> */
[----:B------:R-:W0:Y:S02]  /*0e30*/  LDS.U8 R52, [R52+0x1] ;  /* 0x0000010034347984 */ /* 0x000e240000000000 */
[----:B0-----:R-:W-:-:S06]  /*0e40*/  IMAD R52, R15, 0x14, R52 ;  /* 0x000000140f347824 */ /* 0x001fcc00078e0234 */
[----:B------:R-:W0:Y:S02]  /*0e50*/  LDS.S8 R52, [R52+UR6] ;  /* 0x0000000634347984 */ /* 0x000e240008000200 */
.L_x_692:
[----:B0-----:R-:W-:Y:S02]  /*0e60*/  VIADDMNMX R21, R52, R21, RZ, !PT ;  /* 0x0000001534157246 */ /* 0x001fe400078001ff */
[----:B------:R-:W-:Y:S02]  /*0e70*/  ISETP.NE.AND P3, PT, R29, 0x2, PT ;  /* 0x000000021d00780c */ /* 0x000fe40003f65270 */
[----:B------:R-:W-:Y:S02]  /*0e80*/  PRMT R52, R5, 0x9910, RZ ;  /* 0x0000991005347816 */ /* 0x000fe400000000ff */
[----:B------:R-:W-:Y:S02]  /*0e90*/  PRMT R54, R46, 0x9910, RZ ;  /* 0x000099102e367816 */ /* 0x000fe400000000ff */
[C---:B------:R-:W-:Y:S02]  /*0ea0*/  PRMT R53, R21.reuse, 0x9910, RZ ;  /* 0x0000991015357816 */ /* 0x040fe400000000ff */
[----:B------:R-:W-:-:S02]  /*0eb0*/  PRMT R21, R21, 0x5410, R5 ;  /* 0x0000541015157816 */ /* 0x000fc40000000005 */
[----:B------:R-:W-:-:S04]  /*0ec0*/  VIMNMX3 R54, R52, R54, R53, !PT ;  /* 0x000000363436720f */ /* 0x000fc80007800135 */
[----:B------:R-:W-:Y:S01]  /*0ed0*/  VIMNMX R33, PT, PT, R33, R54, !PT ;  /* 0x0000003621217248 */ /* 0x000fe20007fe0100 */
[----:B------:R-:W-:-:S05]  /*0ee0*/  IMAD.U32 R54, RZ, RZ, UR4 ;  /* 0x00000004ff367e24 */ /* 0x000fca000f8e00ff */
        /* <DEDUP_REMOVED lines=24> */
.L_x_693:
        /* <DEDUP_REMOVED lines=37> */
[----:B------:R-:W-:Y:S01]  /*12c0*/  VIADDMNMX.RELU R49, R49, -R2, R5, !PT ;  /* 0x8000000231317246 */ /* 0x000fe20007801105 */
[----:B------:R-:W-:Y:S01]  /*12d0*/  IMAD.MOV.U32 R5, RZ, RZ, -0x4 ;  /* 0xfffffffcff057424 */ /* 0x000fe200078e00ff */
[----:B------:R-:W-:Y:S01]  /*12e0*/  PRMT R48, R38, 0x9910, RZ ;  /* 0x0000991026307816 */ /* 0x000fe200000000ff */
[----:B------:R-:W-:-:S05]  /*12f0*/  IMAD.IADD R40, R40, 0x1, -R3 ;  /* 0x0000000128287824 */ /* 0x000fca00078e0a03 */
        /* <DEDUP_REMOVED lines=13> */
.L_x_694:
[----:B------:R-:W-:Y:S01]  /*13d0*/  ISETP.NE.AND P3, PT, R29, 0x4, PT ;  /* 0x000000041d00780c */ /* 0x000fe20003f65270 */
[----:B------:R-:W-:Y:S01]  /*13e0*/  IMAD.U32 R54, RZ, RZ, UR4 ;  /* 0x00000004ff367e24 */ /* 0x000fe2000f8e00ff */
[----:B-1----:R-:W-:Y:S02]  /*13f0*/  VIADDMNMX R48, R5, R48, RZ, !PT ;  /* 0x0000003005307246 */ /* 0x002fe400078001ff */
[----:B------:R-:W-:Y:S02]  /*1400*/  PRMT R5, R49, 0x9910, RZ ;  /* 0x0000991031057816 */ /* 0x000fe400000000ff */
[----:B------:R-:W-:Y:S02]  /*1410*/  PRMT R50, R40, 0x9910, RZ ;  /* 0x0000991028327816 */ /* 0x000fe400000000ff */
[----:B0-----:R-:W-:Y:S02]  /*1420*/  PRMT R38, R48, 0x9910, RZ ;  /* 0x0000991030267816 */ /* 0x001fe400000000ff */
        /* <DEDUP_REMOVED lines=47> */
.L_x_695:
        /* <DEDUP_REMOVED lines=51> */
.L_x_696:
        /* <DEDUP_REMOVED lines=47> */
.L_x_697:
        /* <DEDUP_REMOVED lines=45> */
.L_x_698:
        /* <DEDUP_REMOVED lines=27> */
[-C--:B------:R-:W-:Y:S02]  /*21c0*/  VIADDMNMX.RELU R4, R4, -R2.reuse, R47, !PT ;  /* 0x8000000204047246 */ /* 0x080fe4000780112f */
[----:B------:R-:W-:Y:S02]  /*21d0*/  PRMT R5, R5, 0x9910, RZ ;  /* 0x0000991005057816 */ /* 0x000fe400000000ff */
        /* <DEDUP_REMOVED lines=13> */
.L_x_699:
        /* <DEDUP_REMOVED lines=41> */
.L_x_700:
        /* <DEDUP_REMOVED lines=39> */
.L_x_701:
        /* <DEDUP_REMOVED lines=36> */
.L_x_702:
        /* <DEDUP_REMOVED lines=34> */
.L_x_703:
        /* <DEDUP_REMOVED lines=11> */
.L_x_690:
[----:B------:R-:W-:Y:S05]  /*2cc0*/  BSYNC.RECONVERGENT B0 ;  /* 0x0000000000007941 */ /* 0x000fea0003800200 */
.L_x_689:
[----:B------:R-:W-:-:S05]  /*2cd0*/  IADD3 R31, P2, PT, R31, 0x1, RZ ;  /* 0x000000011f1f7810 */ /* 0x000fca0007f5e0ff */
[----:B------:R-:W-:Y:S01]  /*2ce0*/  IMAD.X R25, RZ, RZ, R25, P2 ;  /* 0x000000ffff197224 */ /* 0x000fe200010e0619 */
[----:B------:R-:W-:Y:S07]  /*2cf0*/  @P1 BRA `(.L_x_704) ;  /* 0xffffffd800a81947 */ /* 0x000fee000383ffff */
.L_x_688:
        /* <DEDUP_REMOVED lines=47> */
.L_x_705:
        /* <DEDUP_REMOVED lines=9> */
.L_x_1929:


//--------------------- .text._Z16sw_kernel_affineILi32ELi384EEvPKhiPiS1_S2_iS2_ii --------------------------
	.section	.text._Z16sw_kernel_affineILi32ELi384EEvPKhiPiS1_S2_iS2_ii,"ax",@progbits
	.align	128
        .global         _Z16sw_kernel_affineILi32ELi384EEvPKhiPiS1_S2_iS2_ii
        .type           _Z16sw_kernel_affineILi32ELi384EEvPKhiPiS1_S2_iS2_ii,@function
        .size           _Z16sw_kernel_affineILi32ELi384EEvPKhiPiS1_S2_iS2_ii,(.L_x_1930 - _Z16sw_kernel_affineILi32ELi384EEvPKhiPiS1_S2_iS2_ii)
        .other          _Z16sw_kernel_affineILi32ELi384EEvPKhiPiS1_S2_iS2_ii,@"STO_CUDA_ENTRY STV_DEFAULT"
_Z16sw_kernel_affineILi32ELi384EEvPKhiPiS1_S2_iS2_ii:
.text._Z16sw_kernel_affineILi32ELi384EEvPKhiPiS1_S2_iS2_ii:
        /* <DEDUP_REMOVED lines=39> */
.L_x_708:
        /* <DEDUP_REMOVED lines=9> */
.L_x_707:
[----:B------:R-:W-:Y:S05]  /*0300*/  BSYNC.RECONVERGENT B0 ;  /* 0x0000000000007941 */ /* 0x000fea0003800200 */
.L_x_706:
        /* <DEDUP_REMOVED lines=11> */
.L_x_711:
        /* <DEDUP_REMOVED lines=12> */
.L_x_710:
[----:B------:R-:W-:Y:S05]  /*0480*/  BSYNC.RECONVERGENT B0 ;  /* 0x0000000000007941 */ /* 0x000fea0003800200 */
.L_x_709:
[----:B------:R-:W-:Y:S01]  /*0490*/  IMAD.MOV.U32 R39, RZ, RZ, RZ ;  /* 0x000000ffff277224 */ /* 0x000fe200078e00ff */
[----:B------:R-:W-:Y:S06]  /*04a0*/  @!P0 BRA `(.L_x_712) ;  /* 0x0000002400548947 */ /* 0x000fec0003800000 */
[----:B------:R-:W3:Y:S01]  /*04b0*/  LDCU.64 UR4, c[0x0][0x3b8] ;  /* 0x00007700ff0477ac */ /* 0x000ee20008000a00 */
[----:B0-----:R-:W0:Y:S01]  /*04c0*/  S2R R3, SR_TID.X ;  /* 0x0000000000037919 */ /* 0x001e220000002100 */
[----:B------:R-:W4:Y:S01]  /*04d0*/  LDC.64 R38, c[0x0][0x398] ;  /* 0x0000e600ff267b82 */ /* 0x000f220000000a00 */
[----:B------:R-:W-:Y:S01]  /*04e0*/  IMAD R37, R37, 0xc, RZ ;  /* 0x0000000c25257824 */ /* 0x000fe200078e02ff */
[----:B------:R-:W-:Y:S01]  /*04f0*/  PRMT R57, RZ, 0x5410, RZ ;  /* 0x00005410ff397816 */ /* 0x000fe200000000ff */
[----:B------:R-:W-:Y:S01]  /*0500*/  IMAD.IADD R35, R33, 0x1, -R0 ;  /* 0x0000000121237824 */ /* 0x000fe200078e0a00 */
[----:B------:R-:W-:Y:S02]  /*0510*/  PRMT R55, R55, 0x5410, RZ ;  /* 0x0000541037377816 */ /* 0x000fe400000000ff */
[----:B-1----:R-:W-:Y:S02]  /*0520*/  VIMNMX R2, PT, PT, R37, R10, !PT ;  /* 0x0000000a25027248 */ /* 0x002fe40007fe0100 */
[----:B------:R-:W-:-:S02]  /*0530*/  PRMT R51, R51, 0x5410, RZ ;  /* 0x0000541033337816 */ /* 0x000fc400000000ff */
[----:B------:R-:W-:Y:S01]  /*0540*/  PRMT R50, R50, 0x5410, RZ ;  /* 0x0000541032327816 */ /* 0x000fe200000000ff */
[----:B------:R-:W-:Y:S01]  /*0550*/  IMAD.IADD R37, R2, 0x1, -R37 ;  /* 0x0000000102257824 */ /* 0x000fe200078e0a25 */
[----:B------:R-:W-:Y:S02]  /*0560*/  PRMT R49, R49, 0x5410, RZ ;  /* 0x0000541031317816 */ /* 0x000fe400000000ff */
[----:B------:R-:W-:Y:S01]  /*0570*/  PRMT R48, R48, 0x5410, RZ ;  /* 0x0000541030307816 */ /* 0x000fe200000000ff */
[----:B---3--:R-:W-:Y:S01]  /*0580*/  UISETP.LT.AND UP0, UPT, UR4, UR5, UPT ;  /* 0x000000050400728c */ /* 0x008fe2000bf01270 */
[----:B------:R-:W-:Y:S02]  /*0590*/  PRMT R47, R47, 0x5410, RZ ;  /* 0x000054102f2f7816 */ /* 0x000fe400000000ff */
[----:B------:R-:W-:Y:S01]  /*05a0*/  PRMT R31, RZ, 0x5410, RZ ;  /* 0x00005410ff1f7816 */ /* 0x000fe200000000ff */
[----:B------:R-:W-:Y:S01]  /*05b0*/  USEL UR4, UR4, UR5, UP0 ;  /* 0x0000000504047287 */ /* 0x000fe20008000000 */
[----:B------:R-:W-:-:S02]  /*05c0*/  PRMT R46, R46, 0x5410, RZ ;  /* 0x000054102e2e7816 */ /* 0x000fc400000000ff */
[----:B------:R-:W-:Y:S01]  /*05d0*/  PRMT R45, R45, 0x5410, RZ ;  /* 0x000054102d2d7816 */ /* 0x000fe200000000ff */
[----:B------:R-:W-:Y:S01]  /*05e0*/  UIADD3 UR4, UPT, UPT, -UR4, URZ, URZ ;  /* 0x000000ff04047290 */ /* 0x000fe2000fffe1ff */
[C---:B----4-:R-:W-:Y:S02]  /*05f0*/  IADD3.X R38, P1, PT, R33.reuse, R38, RZ, PT, !PT ;  /* 0x0000002621267210 */ /* 0x050fe40003f3e4ff */
[----:B------:R-:W-:Y:S01]  /*0600*/  PRMT R44, R44, 0x5410, RZ ;  /* 0x000054102c2c7816 */ /* 0x000fe200000000ff */
[----:B------:R-:W-:Y:S01]  /*0610*/  UISETP.LT.AND UP0, UPT, URZ, UR4, UPT ;  /* 0x00000004ff00728c */ /* 0x000fe2000bf01270 */
[----:B------:R-:W-:Y:S01]  /*0620*/  LEA.HI.X.SX32 R33, R33, R39, 0x1, P1 ;  /* 0x0000002721217211 */ /* 0x000fe200008f0eff */
[----:B------:R-:W-:Y:S01]  /*0630*/  IMAD.MOV.U32 R39, RZ, RZ, RZ ;  /* 0x000000ffff277224 */ /* 0x000fe200078e00ff */
[----:B0-----:R-:W-:Y:S01]  /*0640*/  ISETP.NE.AND P0, PT, R3, RZ, PT ;  /* 0x000000ff0300720c */ /* 0x001fe20003f05270 */
[----:B------:R-:W-:Y:S01]  /*0650*/  USEL UR4, URZ, UR4, !UP0 ;  /* 0x00000004ff047287 */ /* 0x000fe2000c000000 */
[----:B------:R-:W-:-:S02]  /*0660*/  PRMT R43, R43, 0x5410, RZ ;  /* 0x000054102b2b7816 */ /* 0x000fc400000000ff */
[----:B------:R-:W-:Y:S01]  /*0670*/  PRMT R42, R42, 0x5410, RZ ;  /* 0x000054102a2a7816 */ /* 0x000fe200000000ff */
[----:B------:R-:W-:Y:S01]  /*0680*/  UPRMT UR5, UR4, 0x9910, URZ ;  /* 0x0000991004057896 */ /* 0x000fe200080000ff */
[----:B------:R-:W-:Y:S02]  /*0690*/  PRMT R41, R41, 0x5410, RZ ;  /* 0x0000541029297816 */ /* 0x000fe400000000ff */
[----:B------:R-:W-:Y:S02]  /*06a0*/  PRMT R40, R40, 0x5410, RZ ;  /* 0x0000541028287816 */ /* 0x000fe400000000ff */
[----:B------:R-:W-:Y:S02]  /*06b0*/  PRMT R29, RZ, 0x5410, RZ ;  /* 0x00005410ff1d7816 */ /* 0x000fe400000000ff */
[----:B------:R-:W-:Y:S02]  /*06c0*/  PRMT R52, RZ, 0x5410, RZ ;  /* 0x00005410ff347816 */ /* 0x000fe400000000ff */
[----:B------:R-:W-:-:S02]  /*06d0*/  PRMT R53, R53, 0x5410, RZ ;  /* 0x0000541035357816 */ /* 0x000fc400000000ff */
[----:B------:R-:W-:Y:S02]  /*06e0*/  PRMT R27, RZ, 0x5410, RZ ;  /* 0x00005410ff1b7816 */ /* 0x000fe400000000ff */
[----:B------:R-:W-:Y:S02]  /*06f0*/  PRMT R25, RZ, 0x5410, RZ ;  /* 0x00005410ff197816 */ /* 0x000fe400000000ff */
[----:B------:R-:W-:Y:S02]  /*0700*/  PRMT R23, RZ, 0x5410, RZ ;  /* 0x00005410ff177816 */ /* 0x000fe400000000ff */
[----:B------:R-:W-:Y:S02]  /*0710*/  PRMT R21, RZ, 0x5410, RZ ;  /* 0x00005410ff157816 */ /* 0x000fe400000000ff */
[----:B------:R-:W-:Y:S02]  /*0720*/  PRMT R19, RZ, 0x7610, R19 ;  /* 0x00007610ff137816 */ /* 0x000fe40000000013 */
[----:B--2---:R-:W-:-:S02]  /*0730*/  PRMT R7, RZ, 0x7610, R7 ;  /* 0x00007610ff077816 */ /* 0x004fc40000000007 */
[----:B------:R-:W-:Y:S02]  /*0740*/  PRMT R17, RZ, 0x7610, R17 ;  /* 0x00007610ff117816 */ /* 0x000fe40000000011 */
[----:B------:R-:W-:Y:S02]  /*0750*/  PRMT R15, RZ, 0x7610, R15 ;  /* 0x00007610ff0f7816 */ /* 0x000fe4000000000f */
[----:B------:R-:W-:Y:S02]  /*0760*/  PRMT R54, RZ, 0x7610, R54 ;  /* 0x00007610ff367816 */ /* 0x000fe40000000036 */
[----:B------:R-:W-:-:S07]  /*0770*/  PRMT R9, RZ, 0x7610, R9 ;  /* 0x00007610ff097816 */ /* 0x000fce0000000009 */
.L_x_727:
        /* <DEDUP_REMOVED lines=40> */
.L_x_715:
[----:B------:R-:W-:Y:S01]  /*0a00*/  ISETP.NE.AND P3, PT, R37, 0x1, PT ;  /* 0x000000012500780c */ /* 0x000fe20003f65270 */
[----:B------:R-:W-:Y:S01]  /*0a10*/  IMAD.U32 R4, RZ, RZ, UR4 ;  /* 0x00000004ff047e24 */ /* 0x000fe2000f8e00ff */
[----:B0-----:R-:W-:Y:S02]  /*0a20*/  VIADDMNMX R36, R36, R5, RZ, !PT ;  /* 0x0000000524247246 */ /* 0x001fe400078001ff */
[----:B------:R-:W-:Y:S02]  /*0a30*/  PRMT R40, R54, 0x7610, R40 ;  /* 0x0000761036287816 */ /* 0x000fe40000000028 */
        /* <DEDUP_REMOVED lines=37> */
[----:B------:R-:W-:Y:S01]  /*0c90*/  PRMT R36, R57, 0x7632, R36 ;  /* 0x0000763239247816 */ /* 0x000fe20000000024 */
[----:B------:R-:W-:Y:S06]  /*0ca0*/  @!P3 BRA `(.L_x_714) ;  /* 0x0000001c0044b947 */ /* 0x000fec0003800000 */
[----:B------:R-:W-:Y:S02]  /*0cb0*/  PRMT R54, R54, 0x9910, RZ ;  /* 0x0000991036367816 */ /* 0x000fe400000000ff */
[----:B------:R-:W-:Y:S02]  /*0cc0*/  VIMNMX3.S16x2 R5, R53, R55, R5, !PT ;  /* 0x000000373505720f */ /* 0x000fe40007800305 */
[----:B------:R-:W-:Y:S01]  /*0cd0*/  PRMT R52, R52, 0x9910, RZ ;  /* 0x0000991034347816 */ /* 0x000fe200000000ff */
[----:B------:R-:W-:Y:S01]  /*0ce0*/  IMAD.IADD R53, R54, 0x1, -R3 ;  /* 0x0000000136357824 */ /* 0x000fe200078e0a03 */
[----:B------:R-:W-:-:S04]  /*0cf0*/  PRMT R5, R5, 0x9910, RZ ;  /* 0x0000991005057816 */ /* 0x000fc800000000ff */
[----:B------:R-:W-:Y:S02]  /*0d00*/  VIADDMNMX.RELU R54, R52, -R2, R53, !PT ;  /* 0x8000000234367246 */ /* 0x000fe40007801135 */
[----:B------:R-:W-:-:S04]  /*0d10*/  IADD3 R52, PT, PT, -R3, UR5, RZ ;  /* 0x0000000503347c10 */ /* 0x000fc8000fffe1ff */
        /* <DEDUP_REMOVED lines=15> */
.L_x_716:
        /* <DEDUP_REMOVED lines=32> */
.L_x_717:
[----:B------:R-:W-:Y:S01]  /*1010*/  ISETP.NE.AND P3, PT, R37, 0x3, PT ;  /* 0x000000032500780c */ /* 0x000fe20003f65270 */
[----:B------:R-:W-:Y:S01]  /*1020*/  IMAD.U32 R53, RZ, RZ, UR4 ;  /* 0x00000004ff357e24 */ /* 0x000fe2000f8e00ff */
[----:B-1----:R-:W-:Y:S02]  /*1030*/  VIADDMNMX R31, R5, R56, RZ, !PT ;  /* 0x00000038051f7246 */ /* 0x002fe400078001ff */
[----:B------:R-:W-:Y:S02]  /*1040*/  PRMT R56, R29, 0x9910, RZ ;  /* 0x000099101d387816 */ /* 0x000fe400000000ff */
[----:B------:R-:W-:Y:S02]  /*1050*/  PRMT R11, R21, 0x9910, RZ ;  /* 0x00009910150b7816 */ /* 0x000fe400000000ff */
[----:B------:R-:W-:Y:S02]  /*1060*/  PRMT R5, R31, 0x9910, RZ ;  /* 0x000099101f057816 */ /* 0x000fe400000000ff */
[----:B------:R-:W-:-:S02]  /*1070*/  PRMT R50, R50, 0x5410, R28 ;  /* 0x0000541032327816 */ /* 0x000fc4000000001c */
[----:B------:R-:W-:Y:S02]  /*1080*/  PRMT R49, R49, 0x5410, R26 ;  /* 0x0000541031317816 */ /* 0x000fe4000000001a */
[----:B------:R-:W-:Y:S02]  /*1090*/  PRMT R48, R48, 0x5410, R24 ;  /* 0x0000541030307816 */ /* 0x000fe40000000018 */
[----:B------:R-:W-:Y:S02]  /*10a0*/  PRMT R47, R47, 0x5410, R22 ;  /* 0x000054102f2f7816 */ /* 0x000fe40000000016 */
[----:B0-----:R-:W-:Y:S02]  /*10b0*/  VIMNMX3 R40, R56, R11, R5, !PT ;  /* 0x0000000b3828720f */ /* 0x001fe40007800105 */
        /* <DEDUP_REMOVED lines=43> */
.L_x_718:
        /* <DEDUP_REMOVED lines=52> */
.L_x_719:
        /* <DEDUP_REMOVED lines=51> */
.L_x_720:
        /* <DEDUP_REMOVED lines=47> */
.L_x_721:
        /* <DEDUP_REMOVED lines=44> */
.L_x_722:
        /* <DEDUP_REMOVED lines=42> */
.L_x_723:
        /* <DEDUP_REMOVED lines=39> */
.L_x_724:
        /* <DEDUP_REMOVED lines=37> */
.L_x_725:
        /* <DEDUP_REMOVED lines=34> */
.L_x_726:
        /* <DEDUP_REMOVED lines=11> */
.L_x_714:
[----:B------:R-:W-:Y:S05]  /*29c0*/  BSYNC.RECONVERGENT B0 ;  /* 0x0000000000007941 */ /* 0x000fea0003800200 */
.L_x_713:
[----:B------:R-:W-:-:S05]  /*29d0*/  IADD3 R38, P2, PT, R38, 0x1, RZ ;  /* 0x0000000126267810 */ /* 0x000fca0007f5e0ff */
[----:B------:R-:W-:Y:S01]  /*29e0*/  IMAD.X R33, RZ, RZ, R33, P2 ;  /* 0x000000ffff217224 */ /* 0x000fe200010e0621 */
[----:B------:R-:W-:Y:S07]  /*29f0*/  @P1 BRA `(.L_x_727) ;  /* 0xffffffdc00601947 */ /* 0x000fee000383ffff */
.L_x_712:
        /* <DEDUP_REMOVED lines=47> */
.L_x_728:
        /* <DEDUP_REMOVED lines=9> */
.L_x_1930:


//--------------------- .text._Z16sw_kernel_affineILi32ELi352EEvPKhiPiS1_S2_iS2_ii --------------------------
	.section	.text._Z16sw_kernel_affineILi32ELi352EEvPKhiPiS1_S2_iS2_ii,"ax",@progbits
	.align	128
        .global         _Z16sw_kernel_affineILi32ELi352EEvPKhiPiS1_S2_iS2_ii
        .type           _Z16sw_kernel_affineILi32ELi352EEvPKhiPiS1_S2_iS2_ii,@function
        .size           _Z16sw_kernel_affineILi32ELi352EEvPKhiPiS1_S2_iS2_ii,(.L_x_1931 - _Z16sw_kernel_affineILi32ELi352EEvPKhiPiS1_S2_iS2_ii)
        .other          _Z16sw_kernel_affineILi32ELi352EEvPKhiPiS1_S2_iS2_ii,@"STO_CUDA_ENTRY STV_DEFAULT"
_Z16sw_kernel_affineILi32ELi352EEvPKhiPiS1_S2_iS2_ii:
.text._Z16sw_kernel_affineILi32ELi352EEvPKhiPiS1_S2_iS2_ii:
        /* <DEDUP_REMOVED lines=39> */
.L_x_731:
        /* <DEDUP_REMOVED lines=9> */
.L_x_730:
[----:B------:R-:W-:Y:S05]  /*0300*/  BSYNC.RECONVERGENT B0 ;  /* 0x0000000000007941 */ /* 0x000fea0003800200 */
.L_x_729:
        /* <DEDUP_REMOVED lines=11> */
.L_x_734:
        /* <DEDUP_REMOVED lines=12> */
.L_x_733:
[----:B------:R-:W-:Y:S05]  /*0480*/  BSYNC.RECONVERGENT B0 ;  /* 0x0000000000007941 */ /* 0x000fea0003800200 */
.L_x_732:
        /* <DEDUP_REMOVED lines=15> */
[----:B------:R-:W-:Y:S01]  /*0580*/  PRMT R51, RZ, 0x5410, RZ ;  /* 0x00005410ff337816 */ /* 0x000fe200000000ff */
[----:B---3--:R-:W-:Y:S01]  /*0590*/  UISETP.LT.AND UP0, UPT, UR4, UR5, UPT ;  /* 0x000000050400728c */ /* 0x008fe2000bf01270 */
[----:B------:R-:W-:Y:S02]  /*05a0*/  PRMT R45, R45, 0x5410, RZ ;  /* 0x000054102d2d7816 */ /* 0x000fe400000000ff */
[----:B------:R-:W-:Y:S01]  /*05b0*/  PRMT R43, R43, 0x5410, RZ ;  /* 0x000054102b2b7816 */ /* 0x000fe200000000ff */
[----:B------:R-:W-:Y:S01]  /*05c0*/  USEL UR4, UR4, UR5, UP0 ;  /* 0x0000000504047287 */ /* 0x000fe20008000000 */
[----:B------:R-:W-:-:S02]  /*05d0*/  PRMT R33, R33, 0x5410, RZ ;  /* 0x0000541021217816 */ /* 0x000fc400000000ff */
        /* <DEDUP_REMOVED lines=8> */
[----:B------:R-:W-:-:S02]  /*0660*/  PRMT R48, R48, 0x5410, RZ ;  /* 0x0000541030307816 */ /* 0x000fc400000000ff */
[----:B------:R-:W-:Y:S01]  /*0670*/  PRMT R42, R42, 0x5410, RZ ;  /* 0x000054102a2a7816 */ /* 0x000fe200000000ff */
[----:B------:R-:W-:Y:S01]  /*0680*/  UPRMT UR5, UR4, 0x9910, URZ ;  /* 0x0000991004057896 */ /* 0x000fe200080000ff */
[----:B------:R-:W-:Y:S02]  /*0690*/  PRMT R40, R40, 0x5410, RZ ;  /* 0x0000541028287816 */ /* 0x000fe400000000ff */
[----:B------:R-:W-:Y:S02]  /*06a0*/  PRMT R39, R39, 0x5410, RZ ;  /* 0x0000541027277816 */ /* 0x000fe400000000ff */
[----:B------:R-:W-:Y:S02]  /*06b0*/  PRMT R38, R38, 0x5410, RZ ;  /* 0x0000541026267816 */ /* 0x000fe400000000ff */
[----:B------:R-:W-:Y:S02]  /*06c0*/  PRMT R37, R37, 0x5410, RZ ;  /* 0x0000541025257816 */ /* 0x000fe400000000ff */
[----:B------:R-:W-:-:S02]  /*06d0*/  PRMT R36, R36, 0x5410, RZ ;  /* 0x0000541024247816 */ /* 0x000fc400000000ff */
[----:B------:R-:W-:Y:S02]  /*06e0*/  PRMT R35, R35, 0x5410, RZ ;  /* 0x0000541023237816 */ /* 0x000fe400000000ff */
[----:B------:R-:W-:Y:S02]  /*06f0*/  PRMT R19, RZ, 0x7610, R19 ;  /* 0x00007610ff137816 */ /* 0x000fe40000000013 */
[----:B--2---:R-:W-:Y:S02]  /*0700*/  PRMT R7, RZ, 0x7610, R7 ;  /* 0x00007610ff077816 */ /* 0x004fe40000000007 */
[----:B------:R-:W-:Y:S02]  /*0710*/  PRMT R15, RZ, 0x7610, R15 ;  /* 0x00007610ff0f7816 */ /* 0x000fe4000000000f */
[----:B------:R-:W-:Y:S02]  /*0720*/  PRMT R13, RZ, 0x7610, R13 ;  /* 0x00007610ff0d7816 */ /* 0x000fe4000000000d */
[----:B------:R-:W-:-:S02]  /*0730*/  PRMT R41, RZ, 0x7610, R41 ;  /* 0x00007610ff297816 */ /* 0x000fc40000000029 */
[----:B------:R-:W-:-:S07]  /*0740*/  PRMT R9, RZ, 0x7610, R9 ;  /* 0x00007610ff097816 */ /* 0x000fce0000000009 */
.L_x_749:
        /* <DEDUP_REMOVED lines=39> */
.L_x_738:
        /* <DEDUP_REMOVED lines=62> */
.L_x_739:
        /* <DEDUP_REMOVED lines=14> */
[----:B------:R-:W-:Y:S01]  /*0e80*/  VIMNMX3.S16x2 R5, R44, R45, R43, !PT ;  /* 0x0000002d2c05720f */ /* 0x000fe2000780032b */
[----:B------:R-:W-:Y:S01]  /*0e90*/  IMAD.MOV.U32 R43, RZ, RZ, -0x4 ;  /* 0xfffffffcff2b7424 */ /* 0x000fe200078e00ff */
[----:B------:R-:W-:Y:S01]  /*0ea0*/  PRMT R23, R32, 0x9910, RZ ;  /* 0x0000991020177816 */ /* 0x000fe200000000ff */
[----:B------:R-:W-:Y:S02]  /*0eb0*/  IMAD.MOV.U32 R44, RZ, RZ, R21 ;  /* 0x000000ffff2c7224 */ /* 0x000fe400078e0015 */
[--C-:B------:R-:W-:Y:S01]  /*0ec0*/  IMAD.IADD R21, R46, 0x1, -R3.reuse ;  /* 0x000000012e157824 */ /* 0x100fe200078e0a03 */
[----:B------:R-:W-:Y:S01]  /*0ed0*/  PRMT R46, R5, 0x9910, RZ ;  /* 0x00009910052e7816 */ /* 0x000fe200000000ff */
[----:B------:R-:W-:-:S03]  /*0ee0*/  IMAD.IADD R44, R44, 0x1, -R3 ;  /* 0x000000012c2c7824 */ /* 0x000fc600078e0a03 */
[-C--:B------:R-:W-:Y:S02]  /*0ef0*/  VIADDMNMX.RELU R21, R47, -R2.reuse, R21, !PT ;  /* 0x800000022f157246 */ /* 0x080fe40007801115 */
        /* <DEDUP_REMOVED lines=13> */
.L_x_740:
        /* <DEDUP_REMOVED lines=29> */
[----:B------:R-:W-:Y:S01]  /*11a0*/  IMAD.IADD R32, R44, 0x1, -R3 ;  /* 0x000000012c207824 */ /* 0x000fe200078e0a03 */
[----:B------:R-:W-:Y:S01]  /*11b0*/  PRMT R43, R16, 0x9910, RZ ;  /* 0x00009910102b7816 */ /* 0x000fe200000000ff */
[----:B------:R-:W-:Y:S01]  /*11c0*/  IMAD.MOV.U32 R42, RZ, RZ, R45 ;  /* 0x000000ffff2a7224 */ /* 0x000fe200078e002d */
[----:B------:R-:W-:Y:S02]  /*11d0*/  PRMT R44, R30, 0x9910, RZ ;  /* 0x000099101e2c7816 */ /* 0x000fe400000000ff */
[----:B------:R-:W-:Y:S01]  /*11e0*/  VIADDMNMX.RELU R32, R5, -R2, R32, !PT ;  /* 0x8000000205207246 */ /* 0x000fe20007801120 */
[----:B------:R-:W-:-:S05]  /*11f0*/  IMAD.IADD R42, R42, 0x1, -R3 ;  /* 0x000000012a2a7824 */ /* 0x000fca00078e0a03 */
        /* <DEDUP_REMOVED lines=14> */
.L_x_741:
        /* <DEDUP_REMOVED lines=28> */
[----:B------:R-:W-:Y:S01]  /*14a0*/  VIMNMX3.S16x2 R0, R33, R0, R16, !PT ;  /* 0x000000002100720f */ /* 0x000fe20007800310 */
[----:B------:R-:W-:Y:S01]  /*14b0*/  IMAD.MOV.U32 R53, RZ, RZ, -0x4 ;  /* 0xfffffffcff357424 */ /* 0x000fe200078e00ff */
[----:B------:R-:W-:Y:S01]  /*14c0*/  PRMT R45, R18, 0x9910, RZ ;  /* 0x00009910122d7816 */ /* 0x000fe200000000ff */
[----:B------:R-:W-:Y:S01]  /*14d0*/  IMAD.MOV.U32 R16, RZ, RZ, R32 ;  /* 0x000000ffff107224 */ /* 0x000fe200078e0020 */
[----:B------:R-:W-:Y:S02]  /*14e0*/  PRMT R30, R0, 0x9910, RZ ;  /* 0x00009910001e7816 */ /* 0x000fe400000000ff */
[----:B------:R-:W-:Y:S01]  /*14f0*/  VIADDMNMX.RELU R43, R5, -R2, R43, !PT ;  /* 0x80000002052b7246 */ /* 0x000fe2000780112b */
        /* <DEDUP_REMOVED lines=14> */
.L_x_742:
        /* <DEDUP_REMOVED lines=45> */
.L_x_743:
        /* <DEDUP_REMOVED lines=43> */
.L_x_744:
        /* <DEDUP_REMOVED lines=40> */
.L_x_745:
        /* <DEDUP_REMOVED lines=39> */
.L_x_746:
        /* <DEDUP_REMOVED lines=36> */
.L_x_747:
        /* <DEDUP_REMOVED lines=35> */
.L_x_748:
        /* <DEDUP_REMOVED lines=11> */
.L_x_737:
[----:B------:R-:W-:Y:S05]  /*2570*/  BSYNC.RECONVERGENT B0 ;  /* 0x0000000000007941 */ /* 0x000fea0003800200 */
.L_x_736:
[----:B------:R-:W-:-:S05]  /*2580*/  IADD3 R34, P2, PT, R34, 0x1, RZ ;  /* 0x0000000122227810 */ /* 0x000fca0007f5e0ff */
[----:B------:R-:W-:Y:S01]  /*2590*/  IMAD.X R25, RZ, RZ, R25, P2 ;  /* 0x000000ffff197224 */ /* 0x000fe200010e0619 */
[----:B------:R-:W-:Y:S07]  /*25a0*/  @P1 BRA `(.L_x_749) ;  /* 0xffffffe000681947 */ /* 0x000fee000383ffff */
.L_x_735:
        /* <DEDUP_REMOVED lines=47> */
.L_x_750:
        /* <DEDUP_REMOVED lines=14> */
.L_x_1931:


//--------------------- .text._Z16sw_kernel_affineILi32ELi320EEvPKhiPiS1_S2_iS2_ii --------------------------
	.section	.text._Z16sw_kernel_affineILi32ELi320EEvPKhiPiS1_S2_iS2_ii,"ax",@progbits
	.align	128
        .global         _Z16sw_kernel_affineILi32ELi320EEvPKhiPiS1_S2_iS2_ii
        .type           _Z16sw_kernel_affineILi32ELi320EEvPKhiPiS1_S2_iS2_ii,@function
        .size           _Z16sw_kernel_affineILi32ELi320EEvPKhiPiS1_S2_iS2_ii,(.L_x_1932 - _Z16sw_kernel_affineILi32ELi320EEvPKhiPiS1_S2_iS2_ii)
        .other          _Z16sw_kernel_affineILi32ELi320EEvPKhiPiS1_S2_iS2_ii,@"STO_CUDA_ENTRY STV_DEFAULT"
_Z16sw_kernel_affineILi32ELi320EEvPKhiPiS1_S2_iS2_ii:
.text._Z16sw_kernel_affineILi32ELi320EEvPKhiPiS1_S2_iS2_ii:
        /* <DEDUP_REMOVED lines=39> */
.L_x_753:
        /* <DEDUP_REMOVED lines=9> */
.L_x_752:
[----:B------:R-:W-:Y:S05]  /*0300*/  BSYNC.RECONVERGENT B0 ;  /* 0x0000000000007941 */ /* 0x000fea0003800200 */
.L_x_751:
        /* <DEDUP_REMOVED lines=11> */
.L_x_756:
        /* <DEDUP_REMOVED lines=12> */
.L_x_755:
[----:B------:R-:W-:Y:S05]  /*0480*/  BSYNC.RECONVERGENT B0 ;  /* 0x0000000000007941 */ /* 0x000fea0003800200 */
.L_x_754:
[----:B------:R-:W-:Y:S01]  /*0490*/  IMAD.MOV.U32 R29, RZ, RZ, RZ ;  /* 0x000000ffff1d7224 */ /* 0x000fe200078e00ff */
[----:B------:R-:W-:Y:S06]  /*04a0*/  @!P0 BRA `(.L_x_757) ;  /* 0x0000001c00648947 */ /* 0x000fec0003800000 */
[----:B------:R-:W3:Y:S01]  /*04b0*/  LDCU.64 UR4, c[0x0][0x3b8] ;  /* 0x00007700ff0477ac */ /* 0x000ee20008000a00 */
[----:B------:R-:W4:Y:S01]  /*04c0*/  LDC.64 R4, c[0x0][0x398] ;  /* 0x0000e600ff047b82 */ /* 0x000f220000000a00 */
[----:B------:R-:W-:Y:S01]  /*04d0*/  IMAD R27, R31, 0xa, RZ ;  /* 0x0000000a1f1b7824 */ /* 0x000fe200078e02ff */
[----:B------:R-:W-:Y:S01]  /*04e0*/  PRMT R51, RZ, 0x7610, R51 ;  /* 0x00007610ff337816 */ /* 0x000fe20000000033 */
        /* <DEDUP_REMOVED lines=26> */
[----:B------:R-:W-:-:S02]  /*0690*/  PRMT R34, RZ, 0x5410, RZ ;  /* 0x00005410ff227816 */ /* 0x000fc400000000ff */
[----:B------:R-:W-:Y:S02]  /*06a0*/  PRMT R33, RZ, 0x5410, RZ ;  /* 0x00005410ff217816 */ /* 0x000fe400000000ff */
[----:B------:R-:W-:Y:S02]  /*06b0*/  PRMT R32, RZ, 0x5410, RZ ;  /* 0x00005410ff207816 */ /* 0x000fe400000000ff */
[----:B------:R-:W-:Y:S02]  /*06c0*/  PRMT R21, RZ, 0x7610, R21 ;  /* 0x00007610ff157816 */ /* 0x000fe40000000015 */
[----:B------:R-:W-:Y:S02]  /*06d0*/  PRMT R19, RZ, 0x7610, R19 ;  /* 0x00007610ff137816 */ /* 0x000fe40000000013 */
[----:B--2---:R-:W-:Y:S02]  /*06e0*/  PRMT R7, RZ, 0x7610, R7 ;  /* 0x00007610ff077816 */ /* 0x004fe40000000007 */
[----:B------:R-:W-:-:S02]  /*06f0*/  PRMT R17, RZ, 0x7610, R17 ;  /* 0x00007610ff117816 */ /* 0x000fc40000000011 */
[----:B------:R-:W-:Y:S02]  /*0700*/  PRMT R15, RZ, 0x7610, R15 ;  /* 0x00007610ff0f7816 */ /* 0x000fe4000000000f */
[----:B------:R-:W-:-:S07]  /*0710*/  PRMT R9, RZ, 0x7610, R9 ;  /* 0x00007610ff097816 */ /* 0x000fce0000000009 */
.L_x_770:
        /* <DEDUP_REMOVED lines=40> */
.L_x_760:
        /* <DEDUP_REMOVED lines=57> */
.L_x_761:
        /* <DEDUP_REMOVED lines=31> */
.L_x_762:
[----:B------:R-:W-:Y:S01]  /*0f20*/  ISETP.NE.AND P2, PT, R27, 0x3, PT ;  /* 0x000000031b00780c */ /* 0x000fe20003f45270 */
[----:B------:R-:W-:Y:S01]  /*0f30*/  IMAD.U32 R49, RZ, RZ, UR4 ;  /* 0x00000004ff317e24 */ /* 0x000fe2000f8e00ff */
[----:B-1----:R-:W-:Y:S02]  /*0f40*/  VIADDMNMX R36, R5, R36, RZ, !PT ;  /* 0x0000002405247246 */ /* 0x002fe400078001ff */
[----:B------:R-:W-:Y:S02]  /*0f50*/  PRMT R44, R35, 0x9910, RZ ;  /* 0x00009910232c7816 */ /* 0x000fe400000000ff */
[----:B------:R-:W-:Y:S02]  /*0f60*/  PRMT R33, R32, 0x9910, RZ ;  /* 0x0000991020217816 */ /* 0x000fe400000000ff */
[----:B------:R-:W-:Y:S02]  /*0f70*/  PRMT R5, R36, 0x9910, RZ ;  /* 0x0000991024057816 */ /* 0x000fe400000000ff */
[----:B------:R-:W-:-:S02]  /*0f80*/  PRMT R41, R41, 0x5410, R36 ;  /* 0x0000541029297816 */ /* 0x000fc40000000024 */
[----:B0-----:R-:W-:Y:S02]  /*0f90*/  VIMNMX3 R34, R44, R33, R5, !PT ;  /* 0x000000212c22720f */ /* 0x001fe40007800105 */
        /* <DEDUP_REMOVED lines=40> */
.L_x_763:
        /* <DEDUP_REMOVED lines=46> */
.L_x_764:
        /* <DEDUP_REMOVED lines=46> */
.L_x_765:
        /* <DEDUP_REMOVED lines=42> */
.L_x_766:
        /* <DEDUP_REMOVED lines=39> */
.L_x_767:
        /* <DEDUP_REMOVED lines=37> */
.L_x_768:
        /* <DEDUP_REMOVED lines=33> */
.L_x_769:
        /* <DEDUP_REMOVED lines=11> */
.L_x_759:
[----:B------:R-:W-:Y:S05]  /*2200*/  BSYNC.RECONVERGENT B0 ;  /* 0x0000000000007941 */ /* 0x000fea0003800200 */
.L_x_758:
[----:B------:R-:W-:-:S05]  /*2210*/  IADD3 R30, P1, PT, R30, 0x1, RZ ;  /* 0x000000011e1e7810 */ /* 0x000fca0007f3e0ff */
[----:B------:R-:W-:Y:S01]  /*2220*/  IMAD.X R23, RZ, RZ, R23, P1 ;  /* 0x000000ffff177224 */ /* 0x000fe200008e0617 */
[----:B------:R-:W-:Y:S07]  /*2230*/  @P0 BRA `(.L_x_770) ;  /* 0xffffffe400380947 */ /* 0x000fee000383ffff */
.L_x_757:
        /* <DEDUP_REMOVED lines=46> */
.L_x_771:
        /* <DEDUP_REMOVED lines=14> */
.L_x_1932:


//--------------------- .text._Z16sw_kernel_affineILi32ELi288EEvPKhiPiS1_S2_iS2_ii --------------------------
	.section	.text._Z16sw_kernel_affineILi32ELi288EEvPKhiPiS1_S2_iS2_ii,"ax",@progbits
	.align	128
        .global         _Z16sw_kernel_affineILi32ELi288EEvPKhiPiS1_S2_iS2_ii
        .type           _Z16sw_kernel_affineILi32ELi288EEvPKhiPiS1_S2_iS2_ii,@function
        .size           _Z16sw_kernel_affineILi32ELi288EEvPKhiPiS1_S2_iS2_ii,(.L_x_1933 - _Z16sw_kernel_affineILi32ELi288EEvPKhiPiS1_S2_iS2_ii)
        .other          _Z16sw_kernel_affineILi32ELi288EEvPKhiPiS1_S2_iS2_ii,@"STO_CUDA_ENTRY STV_DEFAULT"
_Z16sw_kernel_affineILi32ELi288EEvPKhiPiS1_S2_iS2_ii:
.text._Z16sw_kernel_affineILi32ELi288EEvPKhiPiS1_S2_iS2_ii:
        /* <DEDUP_REMOVED lines=39> */
.L_x_774:
        /* <DEDUP_REMOVED lines=9> */
.L_x_773:
[----:B------:R-:W-:Y:S05]  /*0300*/  BSYNC.RECONVERGENT B0 ;  /* 0x0000000000007941 */ /* 0x000fea0003800200 */
.L_x_772:
        /* <DEDUP_REMOVED lines=11> */
.L_x_777:
        /* <DEDUP_REMOVED lines=11> */
.L_x_776:
[----:B------:R-:W-:Y:S05]  /*0470*/  BSYNC.RECONVERGENT B0 ;  /* 0x0000000000007941 */ /* 0x000fea0003800200 */
.L_x_775:
[----:B------:R-:W-:Y:S01]  /*0480*/  IMAD.MOV.U32 R31, RZ, RZ, RZ ;  /* 0x000000ffff1f7224 */ /* 0x000fe200078e00ff */
[----:B------:R-:W-:Y:S06]  /*0490*/  @!P0 BRA `(.L_x_778) ;  /* 0x00000018001c8947 */ /* 0x000fec0003800000 */
[----:B------:R-:W2:Y:S01]  /*04a0*/  LDCU.64 UR4, c[0x0][0x3b8] ;  /* 0x00007700ff0477ac */ /* 0x000ea20008000a00 */
[----:B01----:R-:W0:Y:S01]  /*04b0*/  LDC.64 R2, c[0x0][0x398] ;  /* 0x0000e600ff027b82 */ /* 0x003e220000000a00 */
[----:B------:R-:W-:Y:S01]  /*04c0*/  IMAD R23, R33, 0x9, RZ ;  /* 0x0000000921177824 */ /* 0x000fe200078e02ff */
[----:B------:R-:W-:Y:S01]  /*04d0*/  PRMT R44, R44, 0x5410, RZ ;  /* 0x000054102c2c7816 */ /* 0x000fe200000000ff */
[----:B------:R-:W-:Y:S01]  /*04e0*/  IMAD.IADD R30, R9, 0x1, -R30 ;  /* 0x00000001091e7824 */ /* 0x000fe200078e0a1e */
[----:B------:R-:W-:Y:S01]  /*04f0*/  PRMT R41, R41, 0x5410, RZ ;  /* 0x0000541029297816 */ /* 0x000fe200000000ff */
[----:B------:R-:W-:Y:S01]  /*0500*/  IMAD.MOV.U32 R31, RZ, RZ, RZ ;  /* 0x000000ffff1f7224 */ /* 0x000fe200078e00ff */
[----:B------:R-:W-:Y:S02]  /*0510*/  VIMNMX R0, PT, PT, R23, R0, !PT ;  /* 0x0000000017007248 */ /* 0x000fe40007fe0100 */
[----:B------:R-:W1:Y:S01]  /*0520*/  S2UR UR6, SR_CgaCtaId ;  /* 0x00000000000679c3 */ /* 0x000e620000008800 */
[----:B------:R-:W-:-:S02]  /*0530*/  PRMT R38, R38, 0x5410, RZ ;  /* 0x0000541026267816 */ /* 0x000fc400000000ff */
[----:B------:R-:W-:Y:S01]  /*0540*/  PRMT R29, RZ, 0x5410, RZ ;  /* 0x00005410ff1d7816 */ /* 0x000fe200000000ff */
[----:B------:R-:W-:Y:S01]  /*0550*/  IMAD.IADD R13, R0, 0x1, -R23 ;  /* 0x00000001000d7824 */ /* 0x000fe200078e0a17 */
[----:B------:R-:W-:Y:S02]  /*0560*/  PRMT R28, RZ, 0x5410, RZ ;  /* 0x00005410ff1c7816 */ /* 0x000fe400000000ff */
[----:B------:R-:W-:Y:S01]  /*0570*/  PRMT R42, R42, 0x5410, RZ ;  /* 0x000054102a2a7816 */ /* 0x000fe200000000ff */
[----:B--2---:R-:W-:Y:S01]  /*0580*/  UISETP.LT.AND UP0, UPT, UR4, UR5, UPT ;  /* 0x000000050400728c */ /* 0x004fe2000bf01270 */
[----:B------:R-:W-:Y:S02]  /*0590*/  PRMT R39, R39, 0x5410, RZ ;  /* 0x0000541027277816 */ /* 0x000fe400000000ff */
[----:B------:R-:W-:Y:S01]  /*05a0*/  PRMT R27, RZ, 0x5410, RZ ;  /* 0x00005410ff1b7816 */ /* 0x000fe200000000ff */
[----:B------:R-:W-:Y:S01]  /*05b0*/  USEL UR4, UR4, UR5, UP0 ;  /* 0x0000000504047287 */ /* 0x000fe20008000000 */
[----:B------:R-:W-:-:S02]  /*05c0*/  PRMT R26, RZ, 0x5410, RZ ;  /* 0x00005410ff1a7816 */ /* 0x000fc400000000ff */
[C---:B0-----:R-:W-:Y:S01]  /*05d0*/  IADD3.X R32, P0, PT, R9.reuse, R2, RZ, PT, !PT ;  /* 0x0000000209207210 */ /* 0x041fe20003f1e4ff */
[----:B------:R-:W-:Y:S01]  /*05e0*/  UIADD3 UR4, UPT, UPT, -UR4, URZ, URZ ;  /* 0x000000ff04047290 */ /* 0x000fe2000fffe1ff */
[----:B------:R-:W-:Y:S01]  /*05f0*/  PRMT R19, RZ, 0x5410, RZ ;  /* 0x00005410ff137816 */ /* 0x000fe200000000ff */
[----:B------:R-:W-:Y:S01]  /*0600*/  UMOV UR5, 0x400 ;  /* 0x0000040000057882 */ /* 0x000fe20000000000 */
[----:B------:R-:W-:Y:S01]  /*0610*/  LEA.HI.X.SX32 R9, R9, R3, 0x1, P0 ;  /* 0x0000000309097211 */ /* 0x000fe200000f0eff */
[----:B------:R-:W-:Y:S01]  /*0620*/  UISETP.LT.AND UP0, UPT, URZ, UR4, UPT ;  /* 0x00000004ff00728c */ /* 0x000fe2000bf01270 */
[----:B------:R-:W-:Y:S01]  /*0630*/  PRMT R45, R45, 0x5410, RZ ;  /* 0x000054102d2d7816 */ /* 0x000fe200000000ff */
[----:B------:R-:W-:Y:S01]  /*0640*/  UIADD3 UR5, UPT, UPT, UR5, 0x190, URZ ;  /* 0x0000019005057890 */ /* 0x000fe2000fffe0ff */
[----:B------:R-:W-:Y:S01]  /*0650*/  PRMT R43, R43, 0x5410, RZ ;  /* 0x000054102b2b7816 */ /* 0x000fe200000000ff */
[----:B------:R-:W-:Y:S01]  /*0660*/  USEL UR4, URZ, UR4, !UP0 ;  /* 0x00000004ff047287 */ /* 0x000fe2000c000000 */
[----:B------:R-:W-:Y:S01]  /*0670*/  PRMT R40, R40, 0x5410, RZ ;  /* 0x0000541028287816 */ /* 0x000fe200000000ff */
[----:B-1----:R-:W-:Y:S01]  /*0680*/  ULEA UR6, UR6, UR5, 0x18 ;  /* 0x0000000506067291 */ /* 0x002fe2000f8ec0ff */
[----:B------:R-:W-:Y:S01]  /*0690*/  PRMT R36, R36, 0x5410, RZ ;  /* 0x0000541024247816 */ /* 0x000fe200000000ff */
[----:B------:R-:W-:Y:S01]  /*06a0*/  UPRMT UR5, UR4, 0x9910, URZ ;  /* 0x0000991004057896 */ /* 0x000fe200080000ff */
[----:B------:R-:W-:-:S02]  /*06b0*/  PRMT R25, RZ, 0x5410, RZ ;  /* 0x00005410ff197816 */ /* 0x000fc400000000ff */
[----:B------:R-:W-:Y:S02]  /*06c0*/  PRMT R21, RZ, 0x7610, R21 ;  /* 0x00007610ff157816 */ /* 0x000fe40000000015 */
[----:B---3--:R-:W-:Y:S02]  /*06d0*/  PRMT R7, RZ, 0x7610, R7 ;  /* 0x00007610ff077816 */ /* 0x008fe40000000007 */
[----:B------:R-:W-:Y:S02]  /*06e0*/  PRMT R17, RZ, 0x7610, R17 ;  /* 0x00007610ff117816 */ /* 0x000fe40000000011 */
[----:B------:R-:W-:Y:S02]  /*06f0*/  PRMT R15, RZ, 0x7610, R15 ;  /* 0x00007610ff0f7816 */ /* 0x000fe4000000000f */
[----:B------:R-:W-:Y:S02]  /*0700*/  PRMT R5, RZ, 0x7610, R5 ;  /* 0x00007610ff057816 */ /* 0x000fe40000000005 */
[----:B------:R-:W-:-:S07]  /*0710*/  PRMT R11, RZ, 0x7610, R11 ;  /* 0x00007610ff0b7816 */ /* 0x000fce000000000b */
.L_x_790:
        /* <DEDUP_REMOVED lines=36> */
.L_x_781:
[----:B------:R-:W-:Y:S02]  /*0960*/  ISETP.NE.AND P2, PT, R13, 0x1, PT ;  /* 0x000000010d00780c */ /* 0x000fe40003f45270 */
[----:B-1----:R-:W-:Y:S01]  /*0970*/  VIADDMNMX R49, R49, R4, RZ, !PT ;  /* 0x0000000431317246 */ /* 0x002fe200078001ff */
[----:B------:R-:W-:Y:S01]  /*0980*/  IMAD.U32 R4, RZ, RZ, UR4 ;  /* 0x00000004ff047e24 */ /* 0x000fe2000f8e00ff */
[----:B0-----:R-:W-:Y:S02]  /*0990*/  PRMT R0, R24, 0x9910, RZ ;  /* 0x0000991018007816 */ /* 0x001fe400000000ff */
        /* <DEDUP_REMOVED lines=31> */
[--C-:B------:R-:W-:Y:S02]  /*0b90*/  VIMNMX3.S16x2 R5, R47, R48, R46.reuse, !PT ;  /* 0x000000302f05720f */ /* 0x100fe4000780032e */
        /* <DEDUP_REMOVED lines=15> */
.L_x_782:
[----:B------:R-:W-:Y:S02]  /*0c90*/  ISETP.NE.AND P2, PT, R13, 0x2, PT ;  /* 0x000000020d00780c */ /* 0x000fe40003f45270 */
[----:B-1----:R-:W-:Y:S02]  /*0ca0*/  VIADDMNMX R47, R47, R46, RZ, !PT ;  /* 0x0000002e2f2f7246 */ /* 0x002fe400078001ff */
[----:B0-----:R-:W-:Y:S02]  /*0cb0*/  PRMT R48, R19, 0x9910, RZ ;  /* 0x0000991013307816 */ /* 0x001fe400000000ff */
[----:B------:R-:W-:Y:S02]  /*0cc0*/  PRMT R46, R5, 0x9910, RZ ;  /* 0x00009910052e7816 */ /* 0x000fe400000000ff */
[----:B------:R-:W-:Y:S02]  /*0cd0*/  PRMT R37, R47, 0x9910, RZ ;  /* 0x000099102f257816 */ /* 0x000fe400000000ff */
[----:B------:R-:W-:Y:S01]  /*0ce0*/  PRMT R19, R19, 0x5410, R5 ;  /* 0x0000541013137816 */ /* 0x000fe20000000005 */
[----:B------:R-:W-:Y:S01]  /*0cf0*/  IMAD.U32 R5, RZ, RZ, UR4 ;  /* 0x00000004ff057e24 */ /* 0x000fe2000f8e00ff */
[----:B------:R-:W-:-:S04]  /*0d00*/  VIMNMX3 R48, R46, R48, R37, !PT ;  /* 0x000000302e30720f */ /* 0x000fc80007800125 */
[--C-:B------:R-:W-:Y:S02]  /*0d10*/  PRMT R45, R45, 0x5410, R5.reuse ;  /* 0x000054102d2d7816 */ /* 0x100fe40000000005 */
[----:B------:R-:W-:Y:S02]  /*0d20*/  PRMT R5, R19, 0x7610, R5 ;  /* 0x0000761013057816 */ /* 0x000fe40000000005 */
[----:B------:R-:W-:Y:S02]  /*0d30*/  VIMNMX R31, PT, PT, R31, R48, !PT ;  /* 0x000000301f1f7248 */ /* 0x000fe40007fe0100 */
[----:B------:R-:W-:Y:S01]  /*0d40*/  PRMT R19, R47, 0x7610, R19 ;  /* 0x000076102f137816 */ /* 0x000fe20000000013 */
[----:B------:R-:W-:Y:S06]  /*0d50*/  @!P2 BRA `(.L_x_780) ;  /* 0x0000000c00dca947 */ /* 0x000fec0003800000 */
[----:B------:R-:W-:Y:S01]  /*0d60*/  PRMT R28, R0, 0x9910, RZ ;  /* 0x00009910001c7816 */ /* 0x000fe200000000ff */
[----:B------:R-:W-:Y:S01]  /*0d70*/  IMAD.IADD R26, R46, 0x1, -R3 ;  /* 0x000000012e1a7824 */ /* 0x000fe200078e0a03 */
[----:B------:R-:W-:Y:S01]  /*0d80*/  VIMNMX3.S16x2 R36, R38, R36, R45, !PT ;  /* 0x000000242624720f */ /* 0x000fe2000780032d */
[----:B------:R-:W-:Y:S01]  /*0d90*/  IMAD.MOV.U32 R27, RZ, RZ, -0x4 ;  /* 0xfffffffcff1b7424 */ /* 0x000fe200078e00ff */
[----:B------:R-:W-:Y:S01]  /*0da0*/  PRMT R25, R14, 0x9910, RZ ;  /* 0x000099100e197816 */ /* 0x000fe200000000ff */
[----:B------:R-:W-:Y:S01]  /*0db0*/  IMAD.IADD R28, R28, 0x1, -R3 ;  /* 0x000000011c1c7824 */ /* 0x000fe200078e0a03 */
[----:B------:R-:W-:Y:S02]  /*0dc0*/  PRMT R36, R36, 0x9910, RZ ;  /* 0x0000991024247816 */ /* 0x000fe400000000ff */
[-C--:B------:R-:W-:Y:S02]  /*0dd0*/  VIADDMNMX.RELU R26, R37, -R2.reuse, R26, !PT ;  /* 0x80000002251a7246 */ /* 0x080fe4000780111a */
        /* <DEDUP_REMOVED lines=8> */
.L_x_783:
        /* <DEDUP_REMOVED lines=31> */
[-C--:B------:R-:W-:Y:S02]  /*1050*/  VIADDMNMX.RELU R27, R37, -R2.reuse, R27, !PT ;  /* 0x80000002251b7246 */ /* 0x080fe4000780111b */
        /* <DEDUP_REMOVED lines=10> */
.L_x_784:
        /* <DEDUP_REMOVED lines=41> */
.L_x_785:
        /* <DEDUP_REMOVED lines=40> */
.L_x_786:
        /* <DEDUP_REMOVED lines=36> */
.L_x_787:
        /* <DEDUP_REMOVED lines=32> */
.L_x_788:
[----:B------:R-:W-:Y:S01]  /*1a50*/  ISETP.NE.AND P2, PT, R13, 0x8, PT ;  /* 0x000000080d00780c */ /* 0x000fe20003f45270 */
[----:B------:R-:W-:Y:S01]  /*1a60*/  IMAD.U32 R6, RZ, RZ, UR4 ;  /* 0x00000004ff067e24 */ /* 0x000fe2000f8e00ff */
[----:B0-----:R-:W-:Y:S02]  /*1a70*/  VIADDMNMX R45, R0, R45, RZ, !PT ;  /* 0x0000002d002d7246 */ /* 0x001fe400078001ff */
[----:B------:R-:W-:Y:S02]  /*1a80*/  PRMT R0, R37, 0x9910, RZ ;  /* 0x0000991025007816 */ /* 0x000fe400000000ff */
[----:B------:R-:W-:Y:S02]  /*1a90*/  PRMT R4, R43, 0x9910, RZ ;  /* 0x000099102b047816 */ /* 0x000fe400000000ff */
[C---:B------:R-:W-:Y:S02]  /*1aa0*/  PRMT R47, R45.reuse, 0x9910, RZ ;  /* 0x000099102d2f7816 */ /* 0x040fe400000000ff */
        /* <DEDUP_REMOVED lines=9> */
[----:B------:R-:W-:-:S03]  /*1b40*/  VIMNMX3.S16x2 R4, R44, R12, R24, !PT ;  /* 0x0000000c2c04720f */ /* 0x000fc60007800318 */
[----:B------:R-:W-:Y:S01]  /*1b50*/  IMAD.MOV.U32 R0, RZ, RZ, R15 ;  /* 0x000000ffff007224 */ /* 0x000fe200078e000f */
        /* <DEDUP_REMOVED lines=13> */
.L_x_789:
        /* <DEDUP_REMOVED lines=9> */
[----:B------:R-:W-:-:S07]  /*1cc0*/  VIMNMX R31, PT, PT, R31, R2, !PT ;  /* 0x000000021f1f7248 */ /* 0x000fce0007fe0100 */
.L_x_780:
[----:B------:R-:W-:Y:S05]  /*1cd0*/  BSYNC.RECONVERGENT B0 ;  /* 0x0000000000007941 */ /* 0x000fea0003800200 */
.L_x_779:
[----:B------:R-:W-:-:S05]  /*1ce0*/  IADD3 R32, P1, PT, R32, 0x1, RZ ;  /* 0x0000000120207810 */ /* 0x000fca0007f3e0ff */
[----:B------:R-:W-:Y:S01]  /*1cf0*/  IMAD.X R9, RZ, RZ, R9, P1 ;  /* 0x000000ffff097224 */ /* 0x000fe200008e0609 */
[----:B------:R-:W-:Y:S07]  /*1d00*/  @P0 BRA `(.L_x_790) ;  /* 0xffffffe800840947 */ /* 0x000fee000383ffff */
.L_x_778:
[----:B------:R-:W2:Y:S01]  /*1d10*/  S2R R9, SR_CgaCtaId ;  /* 0x0000000000097919 */ /* 0x000ea20000008800 */
[----:B------:R-:W-:Y:S02]  /*1d20*/  MOV R4, 0x400 ;  /* 0x0000040000047802 */ /* 0x000fe40000000f00 */
[C---:B------:R-:W-:Y:S02]  /*1d30*/  ISETP.GT.U32.AND P0, PT, R33.reuse, 0xf, PT ;  /* 0x0000000f2100780c */ /* 0x040fe40003f04070 */
[----:B------:R-:W-:Y:S01]  /*1d40*/  ISETP.GT.U32.AND P1, PT, R33, 0x7, PT ;  /* 0x000000072100780c */ /* 0x000fe20003f24070 */
[----:B------:R-:W-:-:S05]  /*1d50*/  VIADD R0, R4, 0x2b0 ;  /* 0x000002b004007836 */ /* 0x000fca0000000000 */
[----:B--2---:R-:W-:-:S05]  /*1d60*/  LEA R0, R9, R0, 0x18 ;  /* 0x0000000009007211 */ /* 0x004fca00078ec0ff */
        /* <DEDUP_REMOVED lines=39> */
.L_x_791:
        /* <DEDUP_REMOVED lines=10> */
.L_x_1933:


//--------------------- .text._Z16sw_kernel_affineILi32ELi256EEvPKhiPiS1_S2_iS2_ii --------------------------
	.section	.text._Z16sw_kernel_affineILi32ELi256EEvPKhiPiS1_S2_iS2_ii,"ax",@progbits
	.align	128
        .global         _Z16sw_kernel_affineILi32ELi256EEvPKhiPiS1_S2_iS2_ii
        .type           _Z16sw_kernel_affineILi32ELi256EEvPKhiPiS1_S2_iS2_ii,@function
        .size           _Z16sw_kernel_affineILi32ELi256EEvPKhiPiS1_S2_iS2_ii,(.L_x_1934 - _Z16sw_kernel_affineILi32ELi256EEvPKhiPiS1_S2_iS2_ii)
        .other          _Z16sw_kernel_affineILi32ELi256EEvPKhiPiS1_S2_iS2_ii,@"STO_CUDA_ENTRY STV_DEFAULT"
_Z16sw_kernel_affineILi32ELi256EEvPKhiPiS1_S2_iS2_ii:
.text._Z16sw_kernel_affineILi32ELi256EEvPKhiPiS1_S2_iS2_ii:
        /* <DEDUP_REMOVED lines=39> */
.L_x_794:
        /* <DEDUP_REMOVED lines=9> */
.L_x_793:
[----:B------:R-:W-:Y:S05]  /*0300*/  BSYNC.RECONVERGENT B0 ;  /* 0x0000000000007941 */ /* 0x000fea0003800200 */
.L_x_792:
        /* <DEDUP_REMOVED lines=8> */
[----:B--2---:R-:W-:-:S04]  /*0390*/  IADD3 R8, P1, PT, R27, UR4, RZ ;  /* 0x000000041b087c10 */ /* 0x004fc8000ff3e0ff */
[----:B0-----:R-:W-:Y:S01]  /*03a0*/  LEA R4, R3, R2, 0x18 ;  /* 0x0000000203047211 */ /* 0x001fe200078ec0ff */
[----:B------:R-:W-:-:S08]  /*03b0*/  IMAD.X R3, RZ, RZ, UR5, P1 ;  /* 0x00000005ff037e24 */ /* 0x000fd000088e06ff */
.L_x_797:
[----:B---3--:R-:W-:Y:S02]  /*03c0*/  ISETP.GE.AND P1, PT, R5, R10, PT ;  /* 0x0000000a0500720c */ /* 0x008fe40003f26270 */
[----:B--2---:R-:W-:-:S11]  /*03d0*/  PRMT R6, RZ, 0x7610, R6 ;  /* 0x00007610ff067816 */ /* 0x004fd60000000006 */
[----:B------:R-:W-:-:S05]  /*03e0*/  @!P1 IMAD.MOV.U32 R2, RZ, RZ, R8 ;  /* 0x000000ffff029224 */ /* 0x000fca00078e0008 */
[----:B------:R0:W2:Y:S01]  /*03f0*/  @!P1 LDG.E.U8 R6, desc[UR10][R2.64] ;  /* 0x0000000a02069981 */ /* 0x0000a2000c1e1100 */
[----:B------:R-:W-:Y:S01]  /*0400*/  IMAD.IADD R7, R4, 0x1, R5 ;  /* 0x0000000104077824 */ /* 0x000fe200078e0205 */
[C---:B------:R-:W-:Y:S01]  /*0410*/  ISETP.GE.U32.AND P1, PT, R5.reuse, 0xe0, PT ;  /* 0x000000e00500780c */ /* 0x040fe20003f26070 */
[----:B------:R-:W-:Y:S01]  /*0420*/  VIADD R5, R5, 0x20 ;  /* 0x0000002005057836 */ /* 0x000fe20000000000 */
[----:B------:R-:W-:-:S05]  /*0430*/  IADD3 R8, P2, PT, R8, 0x20, RZ ;  /* 0x0000002008087810 */ /* 0x000fca0007f5e0ff */
[----:B0-----:R-:W-:Y:S01]  /*0440*/  IMAD.X R3, RZ, RZ, R3, P2 ;  /* 0x000000ffff037224 */ /* 0x001fe200010e0603 */
[----:B--2---:R2:W-:Y:S05]  /*0450*/  STS.U8 [R7], R6 ;  /* 0x0000000607007388 */ /* 0x0045ea0000000000 */
[----:B------:R-:W-:Y:S05]  /*0460*/  @!P1 BRA `(.L_x_797) ;  /* 0xfffffffc00d49947 */ /* 0x000fea000383ffff */
.L_x_796:
[----:B------:R-:W-:Y:S05]  /*0470*/  BSYNC.RECONVERGENT B0 ;  /* 0x0000000000007941 */ /* 0x000fea0003800200 */
.L_x_795:
[----:B------:R-:W-:Y:S01]  /*0480*/  IMAD.MOV.U32 R25, RZ, RZ, RZ ;  /* 0x000000ffff197224 */ /* 0x000fe200078e00ff */
[----:B------:R-:W-:Y:S06]  /*0490*/  @!P0 BRA `(.L_x_798) ;  /* 0x0000001400988947 */ /* 0x000fec0003800000 */
[----:B------:R-:W3:Y:S01]  /*04a0*/  LDCU.64 UR4, c[0x0][0x3b8] ;  /* 0x00007700ff0477ac */ /* 0x000ee20008000a00 */
[----:B------:R-:W4:Y:S01]  /*04b0*/  LDC.64 R4, c[0x0][0x398] ;  /* 0x0000e600ff047b82 */ /* 0x000f220000000a00 */
[----:B------:R-:W-:Y:S01]  /*04c0*/  IMAD.SHL.U32 R24, R27, 0x8, RZ ;  /* 0x000000081b187824 */ /* 0x000fe200078e00ff */
[----:B------:R-:W-:Y:S01]  /*04d0*/  PRMT R33, R33, 0x5410, RZ ;  /* 0x0000541021217816 */ /* 0x000fe200000000ff */
[----:B------:R-:W-:Y:S01]  /*04e0*/  IMAD.IADD R23, R9, 0x1, -R0 ;  /* 0x0000000109177824 */ /* 0x000fe200078e0a00 */
[----:B------:R-:W-:Y:S01]  /*04f0*/  PRMT R32, R32, 0x5410, RZ ;  /* 0x0000541020207816 */ /* 0x000fe200000000ff */
[----:B------:R-:W-:Y:S01]  /*0500*/  IMAD.MOV.U32 R25, RZ, RZ, RZ ;  /* 0x000000ffff197224 */ /* 0x000fe200078e00ff */
[----:B0-----:R-:W-:Y:S02]  /*0510*/  VIMNMX R3, PT, PT, R24, R10, !PT ;  /* 0x0000000a18037248 */ /* 0x001fe40007fe0100 */
[----:B------:R-:W-:Y:S02]  /*0520*/  PRMT R31, R31, 0x5410, RZ ;  /* 0x000054101f1f7816 */ /* 0x000fe400000000ff */
[----:B------:R-:W-:Y:S01]  /*0530*/  PRMT R30, R30, 0x5410, RZ ;  /* 0x000054101e1e7816 */ /* 0x000fe200000000ff */
[----:B------:R-:W-:Y:S01]  /*0540*/  IMAD.IADD R24, R3, 0x1, -R24 ;  /* 0x0000000103187824 */ /* 0x000fe200078e0a18 */
[----:B------:R-:W-:-:S02]  /*0550*/  PRMT R22, RZ, 0x5410, RZ ;  /* 0x00005410ff167816 */ /* 0x000fc400000000ff */
[----:B------:R-:W-:Y:S02]  /*0560*/  PRMT R21, RZ, 0x5410, RZ ;  /* 0x00005410ff157816 */ /* 0x000fe400000000ff */
[----:B------:R-:W-:Y:S01]  /*0570*/  PRMT R19, RZ, 0x5410, RZ ;  /* 0x00005410ff137816 */ /* 0x000fe200000000ff */
        /* <DEDUP_REMOVED lines=13> */
[----:B------:R-:W-:Y:S02]  /*0650*/  PRMT R17, RZ, 0x7610, R17 ;  /* 0x00007610ff117816 */ /* 0x000fe40000000011 */
[----:B------:R-:W-:Y:S01]  /*0660*/  PRMT R28, RZ, 0x7610, R28 ;  /* 0x00007610ff1c7816 */ /* 0x000fe2000000001c */
[----:B------:R-:W-:Y:S01]  /*0670*/  UPRMT UR5, UR4, 0x9910, URZ ;  /* 0x0000991004057896 */ /* 0x000fe200080000ff */
[----:B-12---:R-:W-:-:S02]  /*0680*/  PRMT R7, RZ, 0x7610, R7 ;  /* 0x00007610ff077816 */ /* 0x006fc40000000007 */
[----:B------:R-:W-:Y:S02]  /*0690*/  PRMT R15, RZ, 0x7610, R15 ;  /* 0x00007610ff0f7816 */ /* 0x000fe4000000000f */
[----:B------:R-:W-:Y:S02]  /*06a0*/  PRMT R13, RZ, 0x7610, R13 ;  /* 0x00007610ff0d7816 */ /* 0x000fe4000000000d */
[----:B------:R-:W-:-:S07]  /*06b0*/  PRMT R11, RZ, 0x7610, R11 ;  /* 0x00007610ff0b7816 */ /* 0x000fce000000000b */
.L_x_809:
        /* <DEDUP_REMOVED lines=39> */
.L_x_801:
        /* <DEDUP_REMOVED lines=32> */
[----:B------:R-:W-:-:S03]  /*0b30*/  PRMT R28, R28, 0x9910, RZ ;  /* 0x000099101c1c7816 */ /* 0x000fc600000000ff */
[----:B------:R-:W-:Y:S01]  /*0b40*/  IMAD.MOV.U32 R42, RZ, RZ, R5 ;  /* 0x000000ffff2a7224 */ /* 0x000fe200078e0005 */
[--C-:B------:R-:W-:Y:S02]  /*0b50*/  VIMNMX3.S16x2 R5, R40, R41, R38.reuse, !PT ;  /* 0x000000292805720f */ /* 0x100fe40007800326 */
[----:B------:R-:W-:Y:S01]  /*0b60*/  IADD3 R40, PT, PT, -R3, UR5, RZ ;  /* 0x0000000503287c10 */ /* 0x000fe2000fffe1ff */
[----:B------:R-:W-:Y:S01]  /*0b70*/  IMAD.IADD R41, R42, 0x1, -R3 ;  /* 0x000000012a297824 */ /* 0x000fe200078e0a03 */
[----:B------:R-:W-:Y:S02]  /*0b80*/  PRMT R38, R5, 0x7610, R38 ;  /* 0x0000761005267816 */ /* 0x000fe40000000026 */
[-C--:B------:R-:W-:Y:S01]  /*0b90*/  VIADDMNMX.RELU R40, R39, -R2.reuse, R40, !PT ;  /* 0x8000000227287246 */ /* 0x080fe20007801128 */
[----:B------:R-:W-:Y:S01]  /*0ba0*/  IMAD.MOV.U32 R39, RZ, RZ, -0x4 ;  /* 0xfffffffcff277424 */ /* 0x000fe200078e00ff */
[----:B------:R-:W-:Y:S02]  /*0bb0*/  VIADDMNMX.RELU R5, R28, -R2, R41, !PT ;  /* 0x800000021c057246 */ /* 0x000fe40007801129 */
[----:B------:R-:W-:Y:S01]  /*0bc0*/  PRMT R38, R38, 0x9910, RZ ;  /* 0x0000991026267816 */ /* 0x000fe200000000ff */
[----:B------:R-:W-:Y:S06]  /*0bd0*/  @P1 BRA `(.L_x_802) ;  /* 0x0000000000241947 */ /* 0x000fec0003800000 */
[----:B------:R-:W0:Y:S01]  /*0be0*/  S2UR UR8, SR_CgaCtaId ;  /* 0x00000000000879c3 */ /* 0x000e220000008800 */
[----:B------:R-:W-:Y:S02]  /*0bf0*/  UMOV UR6, 0x400 ;  /* 0x0000040000067882 */ /* 0x000fe40000000000 */
[----:B------:R-:W-:-:S04]  /*0c00*/  UIADD3 UR7, UPT, UPT, UR6, 0x190, URZ ;  /* 0x0000019006077890 */ /* 0x000fc8000fffe0ff */
[----:B0-----:R-:W-:Y:S02]  /*0c10*/  ULEA UR7, UR8, UR7, 0x18 ;  /* 0x0000000708077291 */ /* 0x001fe4000f8ec0ff */
[----:B------:R-:W-:-:S04]  /*0c20*/  ULEA UR6, UR8, UR6, 0x18 ;  /* 0x0000000608067291 */ /* 0x000fc8000f8ec0ff */
[----:B------:R-:W-:-:S06]  /*0c30*/  LEA R28, R27, UR7, 0x3 ;  /* 0x000000071b1c7c11 */ /* 0x000fcc000f8e18ff */
[----:B------:R-:W0:Y:S02]  /*0c40*/  LDS.U8 R28, [R28+0x1] ;  /* 0x000001001c1c7984 */ /* 0x000e240000000000 */
[----:B0-----:R-:W-:-:S06]  /*0c50*/  IMAD R39, R29, 0x14, R28 ;  /* 0x000000141d277824 */ /* 0x001fcc00078e021c */
[----:B------:R-:W0:Y:S02]  /*0c60*/  LDS.S8 R39, [R39+UR6] ;  /* 0x0000000627277984 */ /* 0x000e240008000200 */
.L_x_802:
[----:B------:R-:W-:Y:S02]  /*0c70*/  ISETP.NE.AND P2, PT, R24, 0x2, PT ;  /* 0x000000021800780c */ /* 0x000fe40003f45270 */
[----:B0-----:R-:W-:Y:S02]  /*0c80*/  VIADDMNMX R28, R39, R38, RZ, !PT ;  /* 0x00000026271c7246 */ /* 0x001fe400078001ff */
[----:B------:R-:W-:Y:S02]  /*0c90*/  PRMT R38, R40, 0x9910, RZ ;  /* 0x0000991028267816 */ /* 0x000fe400000000ff */
[C---:B------:R-:W-:Y:S02]  /*0ca0*/  PRMT R41, R5.reuse, 0x9910, RZ ;  /* 0x0000991005297816 */ /* 0x040fe400000000ff */
        /* <DEDUP_REMOVED lines=9> */
[----:B------:R-:W-:Y:S02]  /*0d40*/  PRMT R43, R12, 0x9910, RZ ;  /* 0x000099100c2b7816 */ /* 0x000fe400000000ff */
[----:B------:R-:W-:Y:S01]  /*0d50*/  VIMNMX3.S16x2 R30, R31, R30, R37, !PT ;  /* 0x0000001e1f1e720f */ /* 0x000fe20007800325 */
[----:B------:R-:W-:Y:S01]  /*0d60*/  IMAD.IADD R22, R22, 0x1, -R3 ;  /* 0x0000000116167824 */ /* 0x000fe200078e0a03 */
[-C--:B------:R-:W-:Y:S02]  /*0d70*/  VIADDMNMX.RELU R19, R39, -R2.reuse, R19, !PT ;  /* 0x8000000227137246 */ /* 0x080fe40007801113 */
[----:B------:R-:W-:Y:S02]  /*0d80*/  PRMT R21, R30, 0x9910, RZ ;  /* 0x000099101e157816 */ /* 0x000fe400000000ff */
        /* <DEDUP_REMOVED lines=12> */
.L_x_803:
        /* <DEDUP_REMOVED lines=40> */
.L_x_804:
[----:B------:R-:W-:Y:S01]  /*10d0*/  ISETP.NE.AND P2, PT, R24, 0x4, PT ;  /* 0x000000041800780c */ /* 0x000fe20003f45270 */
[----:B------:R-:W-:Y:S01]  /*10e0*/  IMAD.U32 R40, RZ, RZ, UR4 ;  /* 0x00000004ff287e24 */ /* 0x000fe2000f8e00ff */
[----:B-1----:R-:W-:Y:S02]  /*10f0*/  VIADDMNMX R30, R30, R31, RZ, !PT ;  /* 0x0000001f1e1e7246 */ /* 0x002fe400078001ff */
[----:B0-----:R-:W-:Y:S02]  /*1100*/  PRMT R0, R12, 0x9910, RZ ;  /* 0x000099100c007816 */ /* 0x001fe400000000ff */
[C---:B------:R-:W-:Y:S02]  /*1110*/  PRMT R31, R21.reuse, 0x9910, RZ ;  /* 0x00009910151f7816 */ /* 0x040fe400000000ff */
        /* <DEDUP_REMOVED lines=36> */
.L_x_805:
        /* <DEDUP_REMOVED lines=23> */
[--C-:B------:R-:W-:Y:S01]  /*14d0*/  IMAD.MOV.U32 R6, RZ, RZ, R4.reuse ;  /* 0x000000ffff067224 */ /* 0x100fe200078e0004 */
[----:B------:R-:W-:-:S03]  /*14e0*/  PRMT R4, R16, 0x7610, R4 ;  /* 0x0000761010047816 */ /* 0x000fc60000000004 */
        /* <DEDUP_REMOVED lines=15> */
.L_x_806:
        /* <DEDUP_REMOVED lines=35> */
.L_x_807:
        /* <DEDUP_REMOVED lines=33> */
.L_x_808:
        /* <DEDUP_REMOVED lines=10> */
.L_x_800:
[----:B------:R-:W-:Y:S05]  /*1ac0*/  BSYNC.RECONVERGENT B0 ;  /* 0x0000000000007941 */ /* 0x000fea0003800200 */
.L_x_799:
[----:B------:R-:W-:-:S05]  /*1ad0*/  IADD3 R26, P1, PT, R26, 0x1, RZ ;  /* 0x000000011a1a7810 */ /* 0x000fca0007f3e0ff */
[----:B------:R-:W-:Y:S01]  /*1ae0*/  IMAD.X R9, RZ, RZ, R9, P1 ;  /* 0x000000ffff097224 */ /* 0x000fe200008e0609 */
[----:B------:R-:W-:Y:S07]  /*1af0*/  @P0 BRA `(.L_x_809) ;  /* 0xffffffe800f00947 */ /* 0x000fee000383ffff */
.L_x_798:
        /* <DEDUP_REMOVED lines=46> */
.L_x_810:
        /* <DEDUP_REMOVED lines=10> */
.L_x_1934:


//--------------------- .text._Z16sw_kernel_affineILi32ELi224EEvPKhiPiS1_S2_iS2_ii --------------------------
	.section	.text._Z16sw_kernel_affineILi32ELi224EEvPKhiPiS1_S2_iS2_ii,"ax",@progbits
	.align	128
        .global         _Z16sw_kernel_affineILi32ELi224EEvPKhiPiS1_S2_iS2_ii
        .type           _Z16sw_kernel_affineILi32ELi224EEvPKhiPiS1_S2_iS2_ii,@function
        .size           _Z16sw_kernel_affineILi32ELi224EEvPKhiPiS1_S2_iS2_ii,(.L_x_1935 - _Z16sw_kernel_affineILi32ELi224EEvPKhiPiS1_S2_iS2_ii)
        .other          _Z16sw_kernel_affineILi32ELi224EEvPKhiPiS1_S2_iS2_ii,@"STO_CUDA_ENTRY STV_DEFAULT"
_Z16sw_kernel_affineILi32ELi224EEvPKhiPiS1_S2_iS2_ii:
.text._Z16sw_kernel_affineILi32ELi224EEvPKhiPiS1_S2_iS2_ii:
        /* <DEDUP_REMOVED lines=39> */
.L_x_813:
        /* <DEDUP_REMOVED lines=9> */
.L_x_812:
[----:B------:R-:W-:Y:S05]  /*0300*/  BSYNC.RECONVERGENT B0 ;  /* 0x0000000000007941 */ /* 0x000fea0003800200 */
.L_x_811:
        /* <DEDUP_REMOVED lines=11> */
.L_x_816:
        /* <DEDUP_REMOVED lines=11> */
.L_x_815:
[----:B------:R-:W-:Y:S05]  /*0470*/  BSYNC.RECONVERGENT B0 ;  /* 0x0000000000007941 */ /* 0x000fea0003800200 */
.L_x_814:
[----:B------:R-:W-:Y:S01]  /*0480*/  IMAD.MOV.U32 R25, RZ, RZ, RZ ;  /* 0x000000ffff197224 */ /* 0x000fe200078e00ff */
[----:B------:R-:W-:Y:S06]  /*0490*/  @!P0 BRA `(.L_x_817) ;  /* 0x0000001000f88947 */ /* 0x000fec0003800000 */
[----:B------:R-:W3:Y:S01]  /*04a0*/  LDCU.64 UR4, c[0x0][0x3b8] ;  /* 0x00007700ff0477ac */ /* 0x000ee20008000a00 */
[----:B------:R-:W4:Y:S01]  /*04b0*/  LDC.64 R4, c[0x0][0x398] ;  /* 0x0000e600ff047b82 */ /* 0x000f220000000a00 */
[----:B------:R-:W-:Y:S01]  /*04c0*/  IMAD R24, R27, 0x7, RZ ;  /* 0x000000071b187824 */ /* 0x000fe200078e02ff */
[----:B------:R-:W-:Y:S01]  /*04d0*/  PRMT R33, R33, 0x5410, RZ ;  /* 0x0000541021217816 */ /* 0x000fe200000000ff */
[----:B------:R-:W-:Y:S01]  /*04e0*/  IMAD.IADD R23, R9, 0x1, -R0 ;  /* 0x0000000109177824 */ /* 0x000fe200078e0a00 */
[----:B------:R-:W-:Y:S01]  /*04f0*/  PRMT R30, R30, 0x5410, RZ ;  /* 0x000054101e1e7816 */ /* 0x000fe200000000ff */
[----:B------:R-:W-:Y:S01]  /*0500*/  IMAD.MOV.U32 R25, RZ, RZ, RZ ;  /* 0x000000ffff197224 */ /* 0x000fe200078e00ff */
[----:B0-----:R-:W-:Y:S02]  /*0510*/  VIMNMX R3, PT, PT, R24, R10, !PT ;  /* 0x0000000a18037248 */ /* 0x001fe40007fe0100 */
[----:B------:R-:W-:Y:S02]  /*0520*/  PRMT R22, RZ, 0x5410, RZ ;  /* 0x00005410ff167816 */ /* 0x000fe400000000ff */
[----:B------:R-:W-:Y:S01]  /*0530*/  PRMT R21, RZ, 0x5410, RZ ;  /* 0x00005410ff157816 */ /* 0x000fe200000000ff */
[----:B------:R-:W-:Y:S01]  /*0540*/  IMAD.IADD R24, R3, 0x1, -R24 ;  /* 0x0000000103187824 */ /* 0x000fe200078e0a18 */
[----:B------:R-:W-:-:S02]  /*0550*/  PRMT R31, R31, 0x5410, RZ ;  /* 0x000054101f1f7816 */ /* 0x000fc400000000ff */
[----:B------:R-:W-:Y:S02]  /*0560*/  PRMT R20, RZ, 0x5410, RZ ;  /* 0x00005410ff147816 */ /* 0x000fe400000000ff */
[----:B------:R-:W-:Y:S01]  /*0570*/  PRMT R40, R40, 0x5410, RZ ;  /* 0x0000541028287816 */ /* 0x000fe200000000ff */
[----:B---3--:R-:W-:Y:S01]  /*0580*/  UISETP.LT.AND UP0, UPT, UR4, UR5, UPT ;  /* 0x000000050400728c */ /* 0x008fe2000bf01270 */
[----:B------:R-:W-:Y:S02]  /*0590*/  PRMT R32, R32, 0x5410, RZ ;  /* 0x0000541020207816 */ /* 0x000fe400000000ff */
[----:B------:R-:W-:Y:S01]  /*05a0*/  PRMT R19, RZ, 0x5410, RZ ;  /* 0x00005410ff137816 */ /* 0x000fe200000000ff */
[----:B------:R-:W-:Y:S01]  /*05b0*/  USEL UR4, UR4, UR5, UP0 ;  /* 0x0000000504047287 */ /* 0x000fe20008000000 */
[----:B------:R-:W-:Y:S02]  /*05c0*/  PRMT R18, RZ, 0x7610, R18 ;  /* 0x00007610ff127816 */ /* 0x000fe40000000012 */
[----:B----4-:R-:W-:Y:S01]  /*05d0*/  IADD3.X R26, P0, PT, R9, R4, RZ, PT, !PT ;  /* 0x00000004091a7210 */ /* 0x010fe20003f1e4ff */
[----:B------:R-:W-:Y:S01]  /*05e0*/  UIADD3 UR4, UPT, UPT, -UR4, URZ, URZ ;  /* 0x000000ff04047290 */ /* 0x000fe2000fffe1ff */
[----:B------:R-:W-:-:S02]  /*05f0*/  PRMT R17, RZ, 0x7610, R17 ;  /* 0x00007610ff117816 */ /* 0x000fc40000000011 */
[----:B------:R-:W-:Y:S01]  /*0600*/  LEA.HI.X.SX32 R9, R9, R5, 0x1, P0 ;  /* 0x0000000509097211 */ /* 0x000fe200000f0eff */
[----:B------:R-:W-:Y:S01]  /*0610*/  UISETP.LT.AND UP0, UPT, URZ, UR4, UPT ;  /* 0x00000004ff00728c */ /* 0x000fe2000bf01270 */
[----:B------:R-:W-:Y:S02]  /*0620*/  ISETP.NE.AND P0, PT, R27, RZ, PT ;  /* 0x000000ff1b00720c */ /* 0x000fe40003f05270 */
[----:B------:R-:W-:Y:S01]  /*0630*/  PRMT R5, RZ, 0x5410, RZ ;  /* 0x00005410ff057816 */ /* 0x000fe200000000ff */
[----:B------:R-:W-:Y:S01]  /*0640*/  USEL UR4, URZ, UR4, !UP0 ;  /* 0x00000004ff047287 */ /* 0x000fe2000c000000 */
[----:B-12---:R-:W-:Y:S02]  /*0650*/  PRMT R7, RZ, 0x7610, R7 ;  /* 0x00007610ff077816 */ /* 0x006fe40000000007 */
[----:B------:R-:W-:Y:S01]  /*0660*/  PRMT R15, RZ, 0x7610, R15 ;  /* 0x00007610ff0f7816 */ /* 0x000fe2000000000f */
[----:B------:R-:W-:Y:S01]  /*0670*/  UPRMT UR5, UR4, 0x9910, URZ ;  /* 0x0000991004057896 */ /* 0x000fe200080000ff */
[----:B------:R-:W-:-:S02]  /*0680*/  PRMT R13, RZ, 0x7610, R13 ;  /* 0x00007610ff0d7816 */ /* 0x000fc4000000000d */
[----:B------:R-:W-:-:S09]  /*0690*/  PRMT R11, RZ, 0x7610, R11 ;  /* 0x00007610ff0b7816 */ /* 0x000fd2000000000b */
.L_x_827:
        /* <DEDUP_REMOVED lines=39> */
.L_x_820:
        /* <DEDUP_REMOVED lines=11> */
[----:B------:R-:W-:Y:S02]  /*09c0*/  VIMNMX R25, PT, PT, R25, R0, !PT ;  /* 0x0000000019197248 */ /* 0x000fe40007fe0100 */
[----:B------:R-:W-:-:S02]  /*09d0*/  PRMT R41, R7, 0x7610, R41 ;  /* 0x0000761007297816 */ /* 0x000fc40000000029 */
        /* <DEDUP_REMOVED lines=36> */
.L_x_821:
        /* <DEDUP_REMOVED lines=32> */
.L_x_822:
        /* <DEDUP_REMOVED lines=39> */
.L_x_823:
        /* <DEDUP_REMOVED lines=24> */
[----:B------:R-:W-:-:S03]  /*1210*/  IMAD.IADD R12, R12, 0x1, -R3 ;  /* 0x000000010c0c7824 */ /* 0x000fc600078e0a03 */
[-C--:B------:R-:W-:Y:S02]  /*1220*/  VIADDMNMX.RELU R10, R35, -R2.reuse, R10, !PT ;  /* 0x80000002230a7246 */ /* 0x080fe4000780110a */
        /* <DEDUP_REMOVED lines=14> */
.L_x_824:
        /* <DEDUP_REMOVED lines=20> */
[--C-:B------:R-:W-:Y:S01]  /*1450*/  IMAD.MOV.U32 R6, RZ, RZ, R4.reuse ;  /* 0x000000ffff067224 */ /* 0x100fe200078e0004 */
[----:B------:R-:W-:Y:S02]  /*1460*/  PRMT R4, R14, 0x7610, R4 ;  /* 0x000076100e047816 */ /* 0x000fe40000000004 */
[----:B------:R-:W-:Y:S01]  /*1470*/  VIADDMNMX.RELU R35, R35, -R2, R0, !PT ;  /* 0x8000000223237246 */ /* 0x000fe20007801100 */
[----:B------:R-:W-:Y:S01]  /*1480*/  IMAD.IADD R6, R6, 0x1, -R3 ;  /* 0x0000000106067824 */ /* 0x000fe200078e0a03 */
[----:B------:R-:W-:Y:S01]  /*1490*/  PRMT R4, R4, 0x9910, RZ ;  /* 0x0000991004047816 */ /* 0x000fe200000000ff */
        /* <DEDUP_REMOVED lines=14> */
.L_x_825:
        /* <DEDUP_REMOVED lines=34> */
.L_x_826:
        /* <DEDUP_REMOVED lines=10> */
.L_x_819:
[----:B------:R-:W-:Y:S05]  /*1840*/  BSYNC.RECONVERGENT B0 ;  /* 0x0000000000007941 */ /* 0x000fea0003800200 */
.L_x_818:
[----:B------:R-:W-:-:S05]  /*1850*/  IADD3 R26, P2, PT, R26, 0x1, RZ ;  /* 0x000000011a1a7810 */ /* 0x000fca0007f5e0ff */
[----:B------:R-:W-:Y:S01]  /*1860*/  IMAD.X R9, RZ, RZ, R9, P2 ;  /* 0x000000ffff097224 */ /* 0x000fe200010e0609 */
[----:B------:R-:W-:Y:S07]  /*1870*/  @P1 BRA `(.L_x_827) ;  /* 0xffffffec00881947 */ /* 0x000fee000383ffff */
.L_x_817:
        /* <DEDUP_REMOVED lines=45> */
.L_x_828:
        /* <DEDUP_REMOVED lines=11> */
.L_x_1935:


//--------------------- .text._Z16sw_kernel_affineILi32ELi192EEvPKhiPiS1_S2_iS2_ii --------------------------
	.section	.text._Z16sw_kernel_affineILi32ELi192EEvPKhiPiS1_S2_iS2_ii,"ax",@progbits
	.align	128
        .global         _Z16sw_kernel_affineILi32ELi192EEvPKhiPiS1_S2_iS2_ii
        .type           _Z16sw_kernel_affineILi32ELi192EEvPKhiPiS1_S2_iS2_ii,@function
        .size           _Z16sw_kernel_affineILi32ELi192EEvPKhiPiS1_S2_iS2_ii,(.L_x_1936 - _Z16sw_kernel_affineILi32ELi192EEvPKhiPiS1_S2_iS2_ii)
        .other          _Z16sw_kernel_affineILi32ELi192EEvPKhiPiS1_S2_iS2_ii,@"STO_CUDA_ENTRY STV_DEFAULT"
_Z16sw_kernel_affineILi32ELi192EEvPKhiPiS1_S2_iS2_ii:
.text._Z16sw_kernel_affineILi32ELi192EEvPKhiPiS1_S2_iS2_ii:
        /* <DEDUP_REMOVED lines=39> */
.L_x_831:
        /* <DEDUP_REMOVED lines=9> */
.L_x_830:
[----:B------:R-:W-:Y:S05]  /*0300*/  BSYNC.RECONVERGENT B0 ;  /* 0x0000000000007941 */ /* 0x000fea0003800200 */
.L_x_829:
        /* <DEDUP_REMOVED lines=11> */
.L_x_834:
        /* <DEDUP_REMOVED lines=11> */
.L_x_833:
[----:B------:R-:W-:Y:S05]  /*0470*/  BSYNC.RECONVERGENT B0 ;  /* 0x0000000000007941 */ /* 0x000fea0003800200 */
.L_x_832:
[----:B------:R-:W-:Y:S01]  /*0480*/  IMAD.MOV.U32 R21, RZ, RZ, RZ ;  /* 0x000000ffff157224 */ /* 0x000fe200078e00ff */
[----:B------:R-:W-:Y:S06]  /*0490*/  @!P0 BRA `(.L_x_835) ;  /* 0x0000001000488947 */ /* 0x000fec0003800000 */
[----:B------:R-:W3:Y:S01]  /*04a0*/  LDCU.64 UR4, c[0x0][0x3b8] ;  /* 0x00007700ff0477ac */ /* 0x000ee20008000a00 */
[----:B01----:R-:W0:Y:S01]  /*04b0*/  S2R R2, SR_TID.X ;  /* 0x0000000000027919 */ /* 0x003e220000002100 */
[----:B------:R-:W1:Y:S01]  /*04c0*/  LDC.64 R22, c[0x0][0x398] ;  /* 0x0000e600ff167b82 */ /* 0x000e620000000a00 */
[----:B------:R-:W-:Y:S01]  /*04d0*/  IMAD R20, R20, 0x6, RZ ;  /* 0x0000000614147824 */ /* 0x000fe200078e02ff */
[----:B------:R-:W-:Y:S01]  /*04e0*/  PRMT R18, RZ, 0x5410, RZ ;  /* 0x00005410ff127816 */ /* 0x000fe200000000ff */
[----:B------:R-:W-:Y:S01]  /*04f0*/  IMAD.IADD R19, R9, 0x1, -R0 ;  /* 0x0000000109137824 */ /* 0x000fe200078e0a00 */
[----:B------:R-:W-:Y:S01]  /*0500*/  PRMT R17, RZ, 0x5410, RZ ;  /* 0x00005410ff117816 */ /* 0x000fe200000000ff */
[----:B------:R-:W-:Y:S01]  /*0510*/  IMAD.MOV.U32 R21, RZ, RZ, RZ ;  /* 0x000000ffff157224 */ /* 0x000fe200078e00ff */
[----:B------:R-:W-:Y:S02]  /*0520*/  VIMNMX R3, PT, PT, R20, R10, !PT ;  /* 0x0000000a14037248 */ /* 0x000fe40007fe0100 */
[----:B------:R-:W-:-:S02]  /*0530*/  PRMT R16, RZ, 0x5410, RZ ;  /* 0x00005410ff107816 */ /* 0x000fc400000000ff */
[----:B------:R-:W-:Y:S01]  /*0540*/  PRMT R29, R29, 0x5410, RZ ;  /* 0x000054101d1d7816 */ /* 0x000fe200000000ff */
[----:B------:R-:W-:Y:S01]  /*0550*/  IMAD.IADD R20, R3, 0x1, -R20 ;  /* 0x0000000103147824 */ /* 0x000fe200078e0a14 */
[----:B------:R-:W-:Y:S02]  /*0560*/  PRMT R26, R26, 0x5410, RZ ;  /* 0x000054101a1a7816 */ /* 0x000fe400000000ff */
[----:B------:R-:W-:Y:S01]  /*0570*/  PRMT R27, R27, 0x5410, RZ ;  /* 0x000054101b1b7816 */ /* 0x000fe200000000ff */
[----:B---3--:R-:W-:Y:S01]  /*0580*/  UISETP.LT.AND UP0, UPT, UR4, UR5, UPT ;  /* 0x000000050400728c */ /* 0x008fe2000bf01270 */
[----:B------:R-:W-:Y:S02]  /*0590*/  PRMT R28, R28, 0x5410, RZ ;  /* 0x000054101c1c7816 */ /* 0x000fe400000000ff */
[----:B------:R-:W-:Y:S01]  /*05a0*/  PRMT R15, RZ, 0x7610, R15 ;  /* 0x00007610ff0f7816 */ /* 0x000fe2000000000f */
[----:B------:R-:W-:Y:S01]  /*05b0*/  USEL UR4, UR4, UR5, UP0 ;  /* 0x0000000504047287 */ /* 0x000fe20008000000 */
[----:B------:R-:W-:-:S02]  /*05c0*/  PRMT R14, RZ, 0x7610, R14 ;  /* 0x00007610ff0e7816 */ /* 0x000fc4000000000e */
[----:B------:R-:W-:Y:S01]  /*05d0*/  PRMT R5, RZ, 0x7610, R5 ;  /* 0x00007610ff057816 */ /* 0x000fe20000000005 */
[----:B------:R-:W-:Y:S01]  /*05e0*/  UIADD3 UR4, UPT, UPT, -UR4, URZ, URZ ;  /* 0x000000ff04047290 */ /* 0x000fe2000fffe1ff */
[C---:B-1----:R-:W-:Y:S02]  /*05f0*/  IADD3.X R22, P1, PT, R9.reuse, R22, RZ, PT, !PT ;  /* 0x0000001609167210 */ /* 0x042fe40003f3e4ff */
[----:B------:R-:W-:Y:S01]  /*0600*/  PRMT R13, RZ, 0x7610, R13 ;  /* 0x00007610ff0d7816 */ /* 0x000fe2000000000d */
[----:B------:R-:W-:Y:S01]  /*0610*/  UISETP.LT.AND UP0, UPT, URZ, UR4, UPT ;  /* 0x00000004ff00728c */ /* 0x000fe2000bf01270 */
[----:B------:R-:W-:Y:S02]  /*0620*/  LEA.HI.X.SX32 R9, R9, R23, 0x1, P1 ;  /* 0x0000001709097211 */ /* 0x000fe400008f0eff */
[----:B0-----:R-:W-:Y:S01]  /*0630*/  ISETP.NE.AND P0, PT, R2, RZ, PT ;  /* 0x000000ff0200720c */ /* 0x001fe20003f05270 */
[----:B------:R-:W-:Y:S01]  /*0640*/  USEL UR4, URZ, UR4, !UP0 ;  /* 0x00000004ff047287 */ /* 0x000fe2000c000000 */
[----:B------:R-:W-:-:S02]  /*0650*/  PRMT R23, RZ, 0x5410, RZ ;  /* 0x00005410ff177816 */ /* 0x000fc400000000ff */
[----:B------:R-:W-:Y:S01]  /*0660*/  PRMT R11, RZ, 0x7610, R11 ;  /* 0x00007610ff0b7816 */ /* 0x000fe2000000000b */
[----:B------:R-:W-:Y:S01]  /*0670*/  UPRMT UR5, UR4, 0x9910, URZ ;  /* 0x0000991004057896 */ /* 0x000fe200080000ff */
[----:B--2---:R-:W-:-:S11]  /*0680*/  PRMT R7, RZ, 0x7610, R7 ;  /* 0x00007610ff077816 */ /* 0x004fd60000000007 */
.L_x_844:
        /* <DEDUP_REMOVED lines=37> */
[----:B------:R-:W0:Y:S02]  /*08e0*/  LDS.U8 R25, [R0] ;  /* 0x0000000000197984 */ /* 0x000e240000000000 */
[----:B0-----:R-:W-:-:S05]  /*08f0*/  IMAD R25, R24, 0x14, R25 ;  /* 0x0000001418197824 */ /* 0x001fca00078e0219 */
[----:B------:R0:W1:Y:S02]  /*0900*/  LDS.S8 R35, [R25+UR6] ;  /* 0x0000000619237984 */ /* 0x0000640008000200 */
.L_x_838:
[----:B------:R-:W-:Y:S02]  /*0910*/  ISETP.NE.AND P3, PT, R20, 0x1, PT ;  /* 0x000000011400780c */ /* 0x000fe40003f65270 */
[----:B-1----:R-:W-:Y:S01]  /*0920*/  VIADDMNMX R35, R35, R4, RZ, !PT ;  /* 0x0000000423237246 */ /* 0x002fe200078001ff */
[----:B------:R-:W-:Y:S01]  /*0930*/  IMAD.U32 R4, RZ, RZ, UR4 ;  /* 0x00000004ff047e24 */ /* 0x000fe2000f8e00ff */
[----:B------:R-:W-:Y:S02]  /*0940*/  PRMT R0, R12, 0x9910, RZ ;  /* 0x000099100c007816 */ /* 0x000fe400000000ff */
[----:B0-----:R-:W-:Y:S02]  /*0950*/  PRMT R25, R35, 0x9910, RZ ;  /* 0x0000991023197816 */ /* 0x001fe400000000ff */
[----:B------:R-:W-:Y:S02]  /*0960*/  PRMT R26, R23, 0x7610, R26 ;  /* 0x00007610171a7816 */ /* 0x000fe4000000001a */
[----:B------:R-:W-:-:S02]  /*0970*/  VIMNMX3 R0, R0, UR5, R25, !PT ;  /* 0x0000000500007c0f */ /* 0x000fc4000f800119 */
[----:B------:R-:W-:Y:S02]  /*0980*/  PRMT R27, R23, 0x7632, R27 ;  /* 0x00007632171b7816 */ /* 0x000fe4000000001b */
[C---:B------:R-:W-:Y:S02]  /*0990*/  PRMT R28, R16.reuse, 0x7610, R28 ;  /* 0x00007610101c7816 */ /* 0x040fe4000000001c */
        /* <DEDUP_REMOVED lines=14> */
[----:B------:R-:W-:Y:S01]  /*0a80*/  PRMT R12, R18, 0x7632, R12 ;  /* 0x00007632120c7816 */ /* 0x000fe2000000000c */
[----:B------:R-:W-:Y:S06]  /*0a90*/  @!P3 BRA `(.L_x_837) ;  /* 0x0000000800b8b947 */ /* 0x000fec0003800000 */
[----:B------:R-:W-:Y:S02]  /*0aa0*/  PRMT R35, R23, 0x9910, RZ ;  /* 0x0000991017237816 */ /* 0x000fe400000000ff */
[--C-:B------:R-:W-:Y:S02]  /*0ab0*/  VIMNMX3.S16x2 R23, R33, R34, R32.reuse, !PT ;  /* 0x000000222117720f */ /* 0x100fe40007800320 */
[----:B------:R-:W-:Y:S01]  /*0ac0*/  PRMT R14, R14, 0x9910, RZ ;  /* 0x000099100e0e7816 */ /* 0x000fe200000000ff */
[----:B------:R-:W-:Y:S01]  /*0ad0*/  IMAD.IADD R33, R35, 0x1, -R3 ;  /* 0x0000000123217824 */ /* 0x000fe200078e0a03 */
[----:B------:R-:W-:-:S03]  /*0ae0*/  PRMT R32, R23, 0x7610, R32 ;  /* 0x0000761017207816 */ /* 0x000fc60000000020 */
[----:B------:R-:W-:Y:S01]  /*0af0*/  IMAD.MOV.U32 R23, RZ, RZ, R14 ;  /* 0x000000ffff177224 */ /* 0x000fe200078e000e */
[----:B------:R-:W-:Y:S02]  /*0b00*/  IADD3 R14, PT, PT, -R3, UR5, RZ ;  /* 0x00000005030e7c10 */ /* 0x000fe4000fffe1ff */
[----:B------:R-:W-:Y:S02]  /*0b10*/  PRMT R32, R32, 0x9910, RZ ;  /* 0x0000991020207816 */ /* 0x000fe400000000ff */
[-C--:B------:R-:W-:Y:S01]  /*0b20*/  VIADDMNMX.RELU R23, R23, -R2.reuse, R33, !PT ;  /* 0x8000000217177246 */ /* 0x080fe20007801121 */
        /* <DEDUP_REMOVED lines=14> */
.L_x_839:
        /* <DEDUP_REMOVED lines=33> */
.L_x_840:
[----:B------:R-:W-:Y:S02]  /*0e20*/  ISETP.NE.AND P3, PT, R20, 0x3, PT ;  /* 0x000000031400780c */ /* 0x000fe40003f65270 */
[----:B-1----:R-:W-:Y:S01]  /*0e30*/  VIADDMNMX R18, R18, R27, RZ, !PT ;  /* 0x0000001b12127246 */ /* 0x002fe200078001ff */
[----:B------:R-:W-:Y:S01]  /*0e40*/  IMAD.U32 R27, RZ, RZ, UR4 ;  /* 0x00000004ff1b7e24 */ /* 0x000fe2000f8e00ff */
        /* <DEDUP_REMOVED lines=34> */
.L_x_841:
        /* <DEDUP_REMOVED lines=9> */
[----:B------:R-:W-:Y:S02]  /*1100*/  VIMNMX R21, PT, PT, R21, R26, !PT ;  /* 0x0000001a15157248 */ /* 0x000fe40007fe0100 */
        /* <DEDUP_REMOVED lines=26> */
.L_x_842:
        /* <DEDUP_REMOVED lines=34> */
.L_x_843:
        /* <DEDUP_REMOVED lines=11> */
.L_x_837:
[----:B------:R-:W-:Y:S05]  /*1580*/  BSYNC.RECONVERGENT B0 ;  /* 0x0000000000007941 */ /* 0x000fea0003800200 */
.L_x_836:
[----:B------:R-:W-:-:S05]  /*1590*/  IADD3 R22, P2, PT, R22, 0x1, RZ ;  /* 0x0000000116167810 */ /* 0x000fca0007f5e0ff */
[----:B------:R-:W-:Y:S01]  /*15a0*/  IMAD.X R9, RZ, RZ, R9, P2 ;  /* 0x000000ffff097224 */ /* 0x000fe200010e0609 */
[----:B------:R-:W-:Y:S07]  /*15b0*/  @P1 BRA `(.L_x_844) ;  /* 0xfffffff000341947 */ /* 0x000fee000383ffff */
.L_x_835:
[----:B------:R-:W3:Y:S01]  /*15c0*/  S2R R9, SR_TID.X ;  /* 0x0000000000097919 */ /* 0x000ee20000002100 */
[----:B------:R-:W-:Y:S01]  /*15d0*/  MOV R4, 0x400 ;  /* 0x0000040000047802 */ /* 0x000fe20000000f00 */
[----:B------:R-:W4:Y:S04]  /*15e0*/  S2R R11, SR_CgaCtaId ;  /* 0x00000000000b7919 */ /* 0x000f280000008800 */
[----:B------:R-:W-:Y:S01]  /*15f0*/  VIADD R0, R4, 0x250 ;  /* 0x0000025004007836 */ /* 0x000fe20000000000 */
[C---:B---3--:R-:W-:Y:S02]  /*1600*/  ISETP.GT.U32.AND P0, PT, R9.reuse, 0xf, PT ;  /* 0x0000000f0900780c */ /* 0x048fe40003f04070 */
[----:B------:R-:W-:Y:S02]  /*1610*/  ISETP.GT.U32.AND P1, PT, R9, 0x7, PT ;  /* 0x000000070900780c */ /* 0x000fe40003f24070 */
[----:B----4-:R-:W-:-:S05]  /*1620*/  LEA R0, R11, R0, 0x18 ;  /* 0x000000000b007211 */ /* 0x010fca00078ec0ff */
        /* <DEDUP_REMOVED lines=40> */
.L_x_845:
        /* <DEDUP_REMOVED lines=13> */
.L_x_1936:


//--------------------- .text._Z16sw_kernel_affineILi32ELi160EEvPKhiPiS1_S2_iS2_ii --------------------------
	.section	.text._Z16sw_kernel_affineILi32ELi160EEvPKhiPiS1_S2_iS2_ii,"ax",@progbits
	.align	128
        .global         _Z16sw_kernel_affineILi32ELi160EEvPKhiPiS1_S2_iS2_ii
        .type           _Z16sw_kernel_affineILi32ELi160EEvPKhiPiS1_S2_iS2_ii,@function
        .size           _Z16sw_kernel_affineILi32ELi160EEvPKhiPiS1_S2_iS2_ii,(.L_x_1937 - _Z16sw_kernel_affineILi32ELi160EEvPKhiPiS1_S2_iS2_ii)
        .other          _Z16sw_kernel_affineILi32ELi160EEvPKhiPiS1_S2_iS2_ii,@"STO_CUDA_ENTRY STV_DEFAULT"
_Z16sw_kernel_affineILi32ELi160EEvPKhiPiS1_S2_iS2_ii:
.text._Z16sw_kernel_affineILi32ELi160EEvPKhiPiS1_S2_iS2_ii:
        /* <DEDUP_REMOVED lines=39> */
.L_x_848:
        /* <DEDUP_REMOVED lines=9> */
.L_x_847:
[----:B------:R-:W-:Y:S05]  /*0300*/  BSYNC.RECONVERGENT B0 ;  /* 0x0000000000007941 */ /* 0x000fea0003800200 */
.L_x_846:
        /* <DEDUP_REMOVED lines=11> */
.L_x_851:
        /* <DEDUP_REMOVED lines=11> */
.L_x_850:
[----:B------:R-:W-:Y:S05]  /*0470*/  BSYNC.RECONVERGENT B0 ;  /* 0x0000000000007941 */ /* 0x000fea0003800200 */
.L_x_849:
        /* <DEDUP_REMOVED lines=9> */
[----:B0-----:R-:W-:Y:S02]  /*0510*/  VIMNMX R3, PT, PT, R16, R10, !PT ;  /* 0x0000000a10037248 */ /* 0x001fe40007fe0100 */
[----:B------:R-:W-:Y:S02]  /*0520*/  PRMT R10, RZ, 0x5410, RZ ;  /* 0x00005410ff0a7816 */ /* 0x000fe400000000ff */
[----:B------:R-:W-:Y:S01]  /*0530*/  PRMT R26, R26, 0x5410, RZ ;  /* 0x000054101a1a7816 */ /* 0x000fe200000000ff */
[----:B------:R-:W-:Y:S01]  /*0540*/  IMAD.IADD R16, R3, 0x1, -R16 ;  /* 0x0000000103107824 */ /* 0x000fe200078e0a10 */
[----:B------:R-:W-:-:S02]  /*0550*/  PRMT R21, RZ, 0x5410, RZ ;  /* 0x00005410ff157816 */ /* 0x000fc400000000ff */
[----:B------:R-:W-:Y:S02]  /*0560*/  PRMT R14, RZ, 0x7610, R14 ;  /* 0x00007610ff0e7816 */ /* 0x000fe4000000000e */
[----:B------:R-:W-:Y:S01]  /*0570*/  PRMT R13, RZ, 0x7610, R13 ;  /* 0x00007610ff0d7816 */ /* 0x000fe2000000000d */
[----:B---3--:R-:W-:Y:S01]  /*0580*/  UISETP.LT.AND UP0, UPT, UR4, UR5, UPT ;  /* 0x000000050400728c */ /* 0x008fe2000bf01270 */
[----:B------:R-:W-:Y:S02]  /*0590*/  PRMT R12, RZ, 0x7610, R12 ;  /* 0x00007610ff0c7816 */ /* 0x000fe4000000000c */
[----:B------:R-:W-:Y:S01]  /*05a0*/  PRMT R11, RZ, 0x7610, R11 ;  /* 0x00007610ff0b7816 */ /* 0x000fe2000000000b */
[----:B------:R-:W-:Y:S01]  /*05b0*/  USEL UR4, UR4, UR5, UP0 ;  /* 0x0000000504047287 */ /* 0x000fe20008000000 */
[----:B-12---:R-:W-:Y:S02]  /*05c0*/  PRMT R7, RZ, 0x7610, R7 ;  /* 0x00007610ff077816 */ /* 0x006fe40000000007 */
[----:B----4-:R-:W-:Y:S01]  /*05d0*/  IADD3.X R18, P0, PT, R9, R4, RZ, PT, !PT ;  /* 0x0000000409127210 */ /* 0x010fe20003f1e4ff */
[----:B------:R-:W-:-:S03]  /*05e0*/  UIADD3 UR4, UPT, UPT, -UR4, URZ, URZ ;  /* 0x000000ff04047290 */ /* 0x000fc6000fffe1ff */
[----:B------:R-:W-:Y:S01]  /*05f0*/  LEA.HI.X.SX32 R9, R9, R5, 0x1, P0 ;  /* 0x0000000509097211 */ /* 0x000fe200000f0eff */
[----:B------:R-:W-:Y:S01]  /*0600*/  UISETP.LT.AND UP0, UPT, URZ, UR4, UPT ;  /* 0x00000004ff00728c */ /* 0x000fe2000bf01270 */
[----:B------:R-:W-:Y:S02]  /*0610*/  ISETP.NE.AND P0, PT, R19, RZ, PT ;  /* 0x000000ff1300720c */ /* 0x000fe40003f05270 */
[----:B------:R-:W-:Y:S01]  /*0620*/  PRMT R5, RZ, 0x7610, R5 ;  /* 0x00007610ff057816 */ /* 0x000fe20000000005 */
[----:B------:R-:W-:-:S04]  /*0630*/  USEL UR4, URZ, UR4, !UP0 ;  /* 0x00000004ff047287 */ /* 0x000fc8000c000000 */
[----:B------:R-:W-:-:S12]  /*0640*/  UPRMT UR5, UR4, 0x9910, URZ ;  /* 0x0000991004057896 */ /* 0x000fd800080000ff */
.L_x_860:
        /* <DEDUP_REMOVED lines=39> */
.L_x_855:
[----:B------:R-:W-:Y:S02]  /*08c0*/  ISETP.NE.AND P3, PT, R16, 0x1, PT ;  /* 0x000000011000780c */ /* 0x000fe40003f65270 */
[----:B-1----:R-:W-:Y:S01]  /*08d0*/  VIADDMNMX R35, R35, R4, RZ, !PT ;  /* 0x0000000423237246 */ /* 0x002fe200078001ff */
[----:B------:R-:W-:Y:S01]  /*08e0*/  IMAD.U32 R4, RZ, RZ, UR4 ;  /* 0x00000004ff047e24 */ /* 0x000fe2000f8e00ff */
[----:B------:R-:W-:Y:S02]  /*08f0*/  PRMT R0, R25, 0x9910, RZ ;  /* 0x0000991019007816 */ /* 0x000fe400000000ff */
[----:B0-----:R-:W-:Y:S02]  /*0900*/  PRMT R27, R35, 0x9910, RZ ;  /* 0x00009910231b7816 */ /* 0x001fe400000000ff */
[----:B------:R-:W-:Y:S02]  /*0910*/  PRMT R26, R7, 0x7610, R26 ;  /* 0x00007610071a7816 */ /* 0x000fe4000000001a */
[----:B------:R-:W-:-:S02]  /*0920*/  VIMNMX3 R0, R0, UR5, R27, !PT ;  /* 0x0000000500007c0f */ /* 0x000fc4000f80011b */
[C---:B------:R-:W-:Y:S02]  /*0930*/  PRMT R28, R26.reuse, 0x7632, R28 ;  /* 0x000076321a1c7816 */ /* 0x040fe4000000001c */
[----:B------:R-:W-:Y:S02]  /*0940*/  PRMT R26, R26, 0x5410, R4 ;  /* 0x000054101a1a7816 */ /* 0x000fe40000000004 */
[----:B------:R-:W-:Y:S02]  /*0950*/  VIMNMX R17, PT, PT, R17, R0, !PT ;  /* 0x0000000011117248 */ /* 0x000fe40007fe0100 */
        /* <DEDUP_REMOVED lines=17> */
[----:B------:R-:W-:Y:S02]  /*0a70*/  IADD3 R10, PT, PT, -R3, UR5, RZ ;  /* 0x00000005030a7c10 */ /* 0x000fe4000fffe1ff */
[----:B------:R-:W-:Y:S01]  /*0a80*/  PRMT R26, R26, 0x9910, RZ ;  /* 0x000099101a1a7816 */ /* 0x000fe200000000ff */
[----:B------:R-:W-:Y:S01]  /*0a90*/  IMAD.IADD R28, R28, 0x1, -R3 ;  /* 0x000000011c1c7824 */ /* 0x000fe200078e0a03 */
[----:B------:R-:W-:-:S04]  /*0aa0*/  VIADDMNMX.RELU R27, R27, -R2, R10, !PT ;  /* 0x800000021b1b7246 */ /* 0x000fc8000780110a */
        /* <DEDUP_REMOVED lines=14> */
.L_x_856:
        /* <DEDUP_REMOVED lines=9> */
[----:B------:R-:W-:Y:S01]  /*0c20*/  VIMNMX R17, PT, PT, R17, R36, !PT ;  /* 0x0000002411117248 */ /* 0x000fe20007fe0100 */
        /* <DEDUP_REMOVED lines=22> */
.L_x_857:
        /* <DEDUP_REMOVED lines=34> */
.L_x_858:
[----:B------:R-:W-:Y:S02]  /*0fb0*/  ISETP.NE.AND P3, PT, R16, 0x4, PT ;  /* 0x000000041000780c */ /* 0x000fe40003f65270 */
[----:B-1----:R-:W-:Y:S01]  /*0fc0*/  VIADDMNMX R26, R26, R29, RZ, !PT ;  /* 0x0000001d1a1a7246 */ /* 0x002fe200078001ff */
[----:B------:R-:W-:Y:S01]  /*0fd0*/  IMAD.U32 R29, RZ, RZ, UR4 ;  /* 0x00000004ff1d7e24 */ /* 0x000fe2000f8e00ff */
[----:B------:R-:W-:Y:S02]  /*0fe0*/  PRMT R6, R25, 0x9910, RZ ;  /* 0x0000991019067816 */ /* 0x000fe400000000ff */
[----:B------:R-:W-:Y:S02]  /*0ff0*/  PRMT R28, R0, 0x9910, RZ ;  /* 0x00009910001c7816 */ /* 0x000fe400000000ff */
[C---:B0-----:R-:W-:Y:S02]  /*1000*/  PRMT R27, R26.reuse, 0x9910, RZ ;  /* 0x000099101a1b7816 */ /* 0x041fe400000000ff */
        /* <DEDUP_REMOVED lines=10> */
[----:B------:R-:W-:Y:S01]  /*10b0*/  PRMT R11, R0, 0x9910, RZ ;  /* 0x00009910000b7816 */ /* 0x000fe200000000ff */
[----:B------:R-:W-:Y:S01]  /*10c0*/  IMAD.MOV.U32 R0, RZ, RZ, -0x4 ;  /* 0xfffffffcff007424 */ /* 0x000fe200078e00ff */
[----:B------:R-:W-:Y:S01]  /*10d0*/  PRMT R25, R14, 0x9910, RZ ;  /* 0x000099100e197816 */ /* 0x000fe200000000ff */
[----:B------:R-:W-:Y:S01]  /*10e0*/  IMAD.IADD R4, R4, 0x1, -R3 ;  /* 0x0000000104047824 */ /* 0x000fe200078e0a03 */
        /* <DEDUP_REMOVED lines=12> */
.L_x_859:
        /* <DEDUP_REMOVED lines=11> */
.L_x_854:
[----:B------:R-:W-:Y:S05]  /*1260*/  BSYNC.RECONVERGENT B0 ;  /* 0x0000000000007941 */ /* 0x000fea0003800200 */
.L_x_853:
[----:B------:R-:W-:-:S05]  /*1270*/  IADD3 R18, P2, PT, R18, 0x1, RZ ;  /* 0x0000000112127810 */ /* 0x000fca0007f5e0ff */
[----:B------:R-:W-:Y:S01]  /*1280*/  IMAD.X R9, RZ, RZ, R9, P2 ;  /* 0x000000ffff097224 */ /* 0x000fe200010e0609 */
[----:B------:R-:W-:Y:S07]  /*1290*/  @P1 BRA `(.L_x_860) ;  /* 0xfffffff000ec1947 */ /* 0x000fee000383ffff */
.L_x_852:
        /* <DEDUP_REMOVED lines=45> */
.L_x_861:
        /* <DEDUP_REMOVED lines=9> */
.L_x_1937:


//--------------------- .text._Z16sw_kernel_affineILi32ELi128EEvPKhiPiS1_S2_iS2_ii --------------------------
	.section	.text._Z16sw_kernel_affineILi32ELi128EEvPKhiPiS1_S2_iS2_ii,"ax",@progbits
	.align	128
        .global         _Z16sw_kernel_affineILi32ELi128EEvPKhiPiS1_S2_iS2_ii
        .type           _Z16sw_kernel_affineILi32ELi128EEvPKhiPiS1_S2_iS2_ii,@function
        .size           _Z16sw_kernel_affineILi32ELi128EEvPKhiPiS1_S2_iS2_ii,(.L_x_1938 - _Z16sw_kernel_affineILi32ELi128EEvPKhiPiS1_S2_iS2_ii)
        .other          _Z16sw_kernel_affineILi32ELi128EEvPKhiPiS1_S2_iS2_ii,@"STO_CUDA_ENTRY STV_DEFAULT"
_Z16sw_kernel_affineILi32ELi128EEvPKhiPiS1_S2_iS2_ii:
.text._Z16sw_kernel_affineILi32ELi128EEvPKhiPiS1_S2_iS2_ii:
        /* <DEDUP_REMOVED lines=14> */
[----:B---3--:R-:W-:-:S05]  /*00e0*/  LOP3.LUT R5, RZ, R9, RZ, 0x33, !PT ;  /* 0x00000009ff057212 */ /* 0x008fca00078e33ff */
[----:B----4-:R-:W-:Y:S02]  /*00f0*/  IMAD.IADD R4, R0, 0x1, R5 ;  /* 0x0000000100047824 */ /* 0x010fe400078e0205 */
[----:B--2---:R-:W-:-:S03]  /*0100*/  IMAD.U32 R5, RZ, RZ, UR4 ;  /* 0x00000004ff057e24 */ /* 0x004fc6000f8e00ff */
        /* <DEDUP_REMOVED lines=22> */
.L_x_864:
        /* <DEDUP_REMOVED lines=9> */
.L_x_863:
[----:B------:R-:W-:Y:S05]  /*0300*/  BSYNC.RECONVERGENT B0 ;  /* 0x0000000000007941 */ /* 0x000fea0003800200 */
.L_x_862:
        /* <DEDUP_REMOVED lines=11> */
.L_x_867:
        /* <DEDUP_REMOVED lines=12> */
.L_x_866:
[----:B------:R-:W-:Y:S05]  /*0480*/  BSYNC.RECONVERGENT B0 ;  /* 0x0000000000007941 */ /* 0x000fea0003800200 */
.L_x_865:
[----:B------:R-:W-:Y:S01]  /*0490*/  IMAD.MOV.U32 R18, RZ, RZ, RZ ;  /* 0x000000ffff127224 */ /* 0x000fe200078e00ff */
[----:B------:R-:W-:Y:S06]  /*04a0*/  @!P0 BRA `(.L_x_868) ;  /* 0x0000000800a48947 */ /* 0x000fec0003800000 */
[----:B01----:R-:W2:Y:S01]  /*04b0*/  LDC.64 R2, c[0x0][0x398] ;  /* 0x0000e600ff027b82 */ /* 0x003ea20000000a00 */
[----:B------:R-:W0:Y:S01]  /*04c0*/  LDCU.64 UR4, c[0x0][0x3b8] ;  /* 0x00007700ff0477ac */ /* 0x000e220008000a00 */
[----:B------:R-:W-:Y:S01]  /*04d0*/  IMAD.IADD R17, R9, 0x1, -R0 ;  /* 0x0000000109117824 */ /* 0x000fe200078e0a00 */
[----:B------:R-:W-:Y:S01]  /*04e0*/  PRMT R20, RZ, 0x5410, RZ ;  /* 0x00005410ff147816 */ /* 0x000fe200000000ff */
[----:B------:R-:W-:Y:S01]  /*04f0*/  IMAD.MOV.U32 R18, RZ, RZ, RZ ;  /* 0x000000ffff127224 */ /* 0x000fe200078e00ff */
[----:B------:R-:W-:Y:S02]  /*0500*/  PRMT R11, RZ, 0x5410, RZ ;  /* 0x00005410ff0b7816 */ /* 0x000fe400000000ff */
[----:B------:R-:W-:Y:S01]  /*0510*/  PRMT R27, R27, 0x5410, RZ ;  /* 0x000054101b1b7816 */ /* 0x000fe200000000ff */
[----:B------:R-:W1:Y:S01]  /*0520*/  S2UR UR6, SR_CgaCtaId ;  /* 0x00000000000679c3 */ /* 0x000e620000008800 */
[----:B------:R-:W-:Y:S02]  /*0530*/  PRMT R22, R22, 0x5410, RZ ;  /* 0x0000541016167816 */ /* 0x000fe400000000ff */
[----:B------:R-:W-:-:S02]  /*0540*/  PRMT R15, RZ, 0x7610, R15 ;  /* 0x00007610ff0f7816 */ /* 0x000fc4000000000f */
[----:B------:R-:W-:Y:S02]  /*0550*/  PRMT R14, RZ, 0x7610, R14 ;  /* 0x00007610ff0e7816 */ /* 0x000fe4000000000e */
[----:B------:R-:W-:Y:S02]  /*0560*/  PRMT R13, RZ, 0x7610, R13 ;  /* 0x00007610ff0d7816 */ /* 0x000fe4000000000d */
[----:B------:R-:W-:Y:S01]  /*0570*/  PRMT R12, RZ, 0x7610, R12 ;  /* 0x00007610ff0c7816 */ /* 0x000fe2000000000c */
[----:B0-----:R-:W-:-:S04]  /*0580*/  UISETP.LT.AND UP0, UPT, UR4, UR5, UPT ;  /* 0x000000050400728c */ /* 0x001fc8000bf01270 */
[----:B------:R-:W-:Y:S01]  /*0590*/  USEL UR4, UR4, UR5, UP0 ;  /* 0x0000000504047287 */ /* 0x000fe20008000000 */
[C---:B--2---:R-:W-:Y:S02]  /*05a0*/  IADD3.X R8, P0, PT, R9.reuse, R2, RZ, PT, !PT ;  /* 0x0000000209087210 */ /* 0x044fe40003f1e4ff */
[----:B------:R-:W-:Y:S01]  /*05b0*/  UMOV UR5, 0x400 ;  /* 0x0000040000057882 */ /* 0x000fe20000000000 */
[----:B------:R-:W-:Y:S01]  /*05c0*/  UIADD3 UR4, UPT, UPT, -UR4, URZ, URZ ;  /* 0x000000ff04047290 */ /* 0x000fe2000fffe1ff */
[----:B------:R-:W-:Y:S01]  /*05d0*/  LEA.HI.X.SX32 R9, R9, R3, 0x1, P0 ;  /* 0x0000000309097211 */ /* 0x000fe200000f0eff */
[----:B------:R-:W-:Y:S01]  /*05e0*/  UIADD3 UR5, UPT, UPT, UR5, 0x190, URZ ;  /* 0x0000019005057890 */ /* 0x000fe2000fffe0ff */
[C---:B------:R-:W-:Y:S01]  /*05f0*/  ISETP.NE.AND P0, PT, R16.reuse, RZ, PT ;  /* 0x000000ff1000720c */ /* 0x040fe20003f05270 */
[----:B------:R-:W-:Y:S01]  /*0600*/  IMAD.SHL.U32 R16, R16, 0x4, RZ ;  /* 0x0000000410107824 */ /* 0x000fe200078e00ff */
[----:B------:R-:W-:Y:S01]  /*0610*/  UISETP.LT.AND UP0, UPT, URZ, UR4, UPT ;  /* 0x00000004ff00728c */ /* 0x000fe2000bf01270 */
[----:B------:R-:W-:Y:S01]  /*0620*/  PRMT R3, RZ, 0x7610, R3 ;  /* 0x00007610ff037816 */ /* 0x000fe20000000003 */
[----:B-1----:R-:W-:-:S02]  /*0630*/  ULEA UR6, UR6, UR5, 0x18 ;  /* 0x0000000506067291 */ /* 0x002fc4000f8ec0ff */
[----:B------:R-:W-:Y:S01]  /*0640*/  VIMNMX R7, PT, PT, R16, R5, !PT ;  /* 0x0000000510077248 */ /* 0x000fe20007fe0100 */
[----:B------:R-:W-:Y:S01]  /*0650*/  USEL UR4, URZ, UR4, !UP0 ;  /* 0x00000004ff047287 */ /* 0x000fe2000c000000 */
[----:B------:R-:W-:-:S03]  /*0660*/  PRMT R5, RZ, 0x7610, R5 ;  /* 0x00007610ff057816 */ /* 0x000fc60000000005 */
[----:B------:R-:W-:Y:S01]  /*0670*/  IMAD.IADD R10, R7, 0x1, -R16 ;  /* 0x00000001070a7824 */ /* 0x000fe200078e0a10 */
[----:B------:R-:W-:-:S12]  /*0680*/  UPRMT UR5, UR4, 0x9910, URZ ;  /* 0x0000991004057896 */ /* 0x000fd800080000ff */
.L_x_875:
[----:B------:R-:W-:Y:S01]  /*0690*/  LOP3.LUT R6, R15, 0xffff, RZ, 0xc0, !PT ;  /* 0x0000ffff0f067812 */ /* 0x000fe200078ec0ff */
[----:B------:R-:W-:Y:S01]  /*06a0*/  VIADD R17, R17, 0x1 ;  /* 0x0000000111117836 */ /* 0x000fe20000000000 */
[----:B------:R-:W-:Y:S01]  /*06b0*/  LOP3.LUT R7, R13, 0xffff, RZ, 0xc0, !PT ;  /* 0x0000ffff0d077812 */ /* 0x000fe200078ec0ff */
[----:B------:R-:W-:Y:S01]  /*06c0*/  BSSY.RECONVERGENT B0, `(.L_x_869) ;  /* 0x0000084000007945 */ /* 0x000fe20003800200 */
[----:B------:R-:W-:Y:S01]  /*06d0*/  LOP3.LUT R21, R12, 0xffff, RZ, 0xc0, !PT ;  /* 0x0000ffff0c157812 */ /* 0x000fe200078ec0ff */
        /* <DEDUP_REMOVED lines=9> */
[----:B------:R-:W2:Y:S01]  /*0770*/  LDG.E.S8 R21, desc[UR10][R8.64] ;  /* 0x0000000a08157981 */ /* 0x000ea2000c1e1300 */
[----:B------:R-:W0:Y:S01]  /*0780*/  LDC.64 R6, c[0x0][0x3b8] ;  /* 0x0000ee00ff067b82 */ /* 0x000e220000000a00 */
[----:B------:R-:W-:Y:S02]  /*0790*/  PRMT R24, R5, 0x9910, RZ ;  /* 0x0000991005187816 */ /* 0x000fe400000000ff */
[----:B------:R-:W-:Y:S02]  /*07a0*/  VIMNMX3.S16x2 R0, R2, R4, R0, !PT ;  /* 0x000000040200720f */ /* 0x000fe40007800300 */
[----:B------:R-:W-:Y:S01]  /*07b0*/  PRMT R23, R3, 0x9910, RZ ;  /* 0x0000991003177816 */ /* 0x000fe200000000ff */
[----:B------:R-:W-:Y:S01]  /*07c0*/  IMAD.MOV.U32 R2, RZ, RZ, R24 ;  /* 0x000000ffff027224 */ /* 0x000fe200078e0018 */
[----:B------:R-:W-:-:S03]  /*07d0*/  PRMT R4, R0, 0x9910, RZ ;  /* 0x0000991000047816 */ /* 0x000fc600000000ff */
[----:B0-----:R-:W-:-:S05]  /*07e0*/  IMAD.IADD R2, R2, 0x1, -R7 ;  /* 0x0000000102027824 */ /* 0x001fca00078e0a07 */
[----:B------:R-:W-:Y:S01]  /*07f0*/  VIADDMNMX.RELU R0, R23, -R6, R2, !PT ;  /* 0x8000000617007246 */ /* 0x000fe20007801102 */
[----:B------:R-:W-:Y:S02]  /*0800*/  IMAD.MOV.U32 R23, RZ, RZ, R4 ;  /* 0x000000ffff177224 */ /* 0x000fe400078e0004 */
[----:B------:R-:W-:Y:S01]  /*0810*/  IMAD.MOV.U32 R2, RZ, RZ, -0x4 ;  /* 0xfffffffcff027424 */ /* 0x000fe200078e00ff */
        /* <DEDUP_REMOVED lines=8> */
[----:B------:R-:W0:Y:S03]  /*08a0*/  LDS.S8 R2, [R2+UR7] ;  /* 0x0000000702027984 */ /* 0x000e260008000200 */
.L_x_871:
        /* <DEDUP_REMOVED lines=23> */
[----:B------:R-:W-:-:S04]  /*0a20*/  IADD3 R27, PT, PT, -R7, UR5, RZ ;  /* 0x00000005071b7c10 */ /* 0x000fc8000fffe1ff */
[-C--:B------:R-:W-:Y:S02]  /*0a30*/  VIADDMNMX.RELU R11, R14, -R6.reuse, R11, !PT ;  /* 0x800000060e0b7246 */ /* 0x080fe4000780110b */
[----:B------:R-:W-:Y:S01]  /*0a40*/  VIADDMNMX.RELU R27, R25, -R6, R27, !PT ;  /* 0x80000006191b7246 */ /* 0x000fe2000780111b */
[----:B------:R-:W-:Y:S01]  /*0a50*/  IMAD.MOV.U32 R25, RZ, RZ, -0x4 ;  /* 0xfffffffcff197424 */ /* 0x000fe200078e00ff */
[----:B------:R-:W-:Y:S01]  /*0a60*/  PRMT R14, R26, 0x9910, RZ ;  /* 0x000099101a0e7816 */ /* 0x000fe200000000ff */
[----:B------:R-:W-:Y:S06]  /*0a70*/  @P2 BRA `(.L_x_872) ;  /* 0x0000000000182947 */ /* 0x000fec0003800000 */
[----:B------:R-:W0:Y:S01]  /*0a80*/  LDS.U8 R26, [R16+UR6+0x1] ;  /* 0x00000106101a7984 */ /* 0x000e220008000000 */
[----:B------:R-:W1:Y:S01]  /*0a90*/  S2UR UR8, SR_CgaCtaId ;  /* 0x00000000000879c3 */ /* 0x000e620000008800 */
[----:B------:R-:W-:Y:S02]  /*0aa0*/  UMOV UR7, 0x400 ;  /* 0x0000040000077882 */ /* 0x000fe40000000000 */
[----:B-1----:R-:W-:Y:S01]  /*0ab0*/  ULEA UR7, UR8, UR7, 0x18 ;  /* 0x0000000708077291 */ /* 0x002fe2000f8ec0ff */
[----:B0-----:R-:W-:-:S08]  /*0ac0*/  IMAD R26, R21, 0x14, R26 ;  /* 0x00000014151a7824 */ /* 0x001fd000078e021a */
[----:B------:R0:W1:Y:S03]  /*0ad0*/  LDS.S8 R25, [R26+UR7] ;  /* 0x000000071a197984 */ /* 0x0000660008000200 */
.L_x_872:
[----:B------:R-:W-:Y:S02]  /*0ae0*/  ISETP.NE.AND P3, PT, R10, 0x2, PT ;  /* 0x000000020a00780c */ /* 0x000fe40003f65270 */
[----:B-1----:R-:W-:Y:S02]  /*0af0*/  VIADDMNMX R14, R25, R14, RZ, !PT ;  /* 0x0000000e190e7246 */ /* 0x002fe400078001ff */
[----:B0-----:R-:W-:Y:S02]  /*0b00*/  PRMT R26, R27, 0x9910, RZ ;  /* 0x000099101b1a7816 */ /* 0x001fe400000000ff */
        /* <DEDUP_REMOVED lines=8> */
[----:B------:R-:W-:Y:S01]  /*0b90*/  VIMNMX3.S16x2 R4, R23, R24, R4, !PT ;  /* 0x000000181704720f */ /* 0x000fe20007800304 */
[--C-:B------:R-:W-:Y:S01]  /*0ba0*/  IMAD.IADD R20, R26, 0x1, -R7.reuse ;  /* 0x000000011a147824 */ /* 0x100fe200078e0a07 */
[----:B------:R-:W-:Y:S02]  /*0bb0*/  PRMT R24, R0, 0x9910, RZ ;  /* 0x0000991000187816 */ /* 0x000fe400000000ff */
[----:B------:R-:W-:Y:S02]  /*0bc0*/  PRMT R23, R2, 0x9910, RZ ;  /* 0x0000991002177816 */ /* 0x000fe400000000ff */
[----:B------:R-:W-:Y:S01]  /*0bd0*/  VIADDMNMX.RELU R20, R25, -R6, R20, !PT ;  /* 0x8000000619147246 */ /* 0x000fe20007801114 */
[----:B------:R-:W-:Y:S01]  /*0be0*/  IMAD.IADD R24, R24, 0x1, -R7 ;  /* 0x0000000118187824 */ /* 0x000fe200078e0a07 */
[----:B------:R-:W-:Y:S01]  /*0bf0*/  PRMT R26, R4, 0x9910, RZ ;  /* 0x00009910041a7816 */ /* 0x000fe200000000ff */
[----:B------:R-:W-:-:S03]  /*0c00*/  IMAD.MOV.U32 R25, RZ, RZ, -0x4 ;  /* 0xfffffffcff197424 */ /* 0x000fc600078e00ff */
        /* <DEDUP_REMOVED lines=8> */
.L_x_873:
[----:B-1----:R-:W-:Y:S02]  /*0c90*/  VIADDMNMX R25, R25, R26, RZ, !PT ;  /* 0x0000001a19197246 */ /* 0x002fe400078001ff */
[----:B------:R-:W-:Y:S02]  /*0ca0*/  ISETP.NE.AND P3, PT, R10, 0x3, PT ;  /* 0x000000030a00780c */ /* 0x000fe40003f65270 */
[----:B0-----:R-:W-:Y:S02]  /*0cb0*/  PRMT R4, R20, 0x9910, RZ ;  /* 0x0000991014047816 */ /* 0x001fe400000000ff */
[----:B------:R-:W-:Y:S02]  /*0cc0*/  PRMT R26, R24, 0x9910, RZ ;  /* 0x00009910181a7816 */ /* 0x000fe400000000ff */
[----:B------:R-:W-:Y:S02]  /*0cd0*/  PRMT R23, R25, 0x9910, RZ ;  /* 0x0000991019177816 */ /* 0x000fe400000000ff */
[----:B------:R-:W-:-:S02]  /*0ce0*/  PRMT R22, R22, 0x5410, R24 ;  /* 0x0000541016167816 */ /* 0x000fc40000000018 */
[----:B------:R-:W-:Y:S02]  /*0cf0*/  VIMNMX3 R27, R4, R26, R23, !PT ;  /* 0x0000001a041b720f */ /* 0x000fe40007800117 */
[----:B------:R-:W-:Y:S02]  /*0d00*/  PRMT R20, R20, 0x5410, R25 ;  /* 0x0000541014147816 */ /* 0x000fe40000000019 */
[----:B------:R-:W-:Y:S01]  /*0d10*/  VIMNMX R18, PT, PT, R18, R27, !PT ;  /* 0x0000001b12127248 */ /* 0x000fe20007fe0100 */
[----:B------:R-:W-:-:S05]  /*0d20*/  IMAD.U32 R27, RZ, RZ, UR4 ;  /* 0x00000004ff1b7e24 */ /* 0x000fca000f8e00ff */
[----:B------:R-:W-:Y:S01]  /*0d30*/  PRMT R27, R27, 0x5410, R27 ;  /* 0x000054101b1b7816 */ /* 0x000fe2000000001b */
        /* <DEDUP_REMOVED lines=17> */
.L_x_874:
        /* <DEDUP_REMOVED lines=11> */
.L_x_870:
[----:B------:R-:W-:Y:S05]  /*0f00*/  BSYNC.RECONVERGENT B0 ;  /* 0x0000000000007941 */ /* 0x000fea0003800200 */
.L_x_869:
[----:B------:R-:W-:-:S05]  /*0f10*/  IADD3 R8, P2, PT, R8, 0x1, RZ ;  /* 0x0000000108087810 */ /* 0x000fca0007f5e0ff */
[----:B------:R-:W-:Y:S01]  /*0f20*/  IMAD.X R9, RZ, RZ, R9, P2 ;  /* 0x000000ffff097224 */ /* 0x000fe200010e0609 */
[----:B------:R-:W-:Y:S07]  /*0f30*/  @P1 BRA `(.L_x_875) ;  /* 0xfffffff400d41947 */ /* 0x000fee000383ffff */
.L_x_868:
[----:B------:R-:W3:Y:S01]  /*0f40*/  S2R R9, SR_TID.X ;  /* 0x0000000000097919 */ /* 0x000ee20000002100 */
[----:B------:R-:W-:Y:S01]  /*0f50*/  MOV R6, 0x400 ;  /* 0x0000040000067802 */ /* 0x000fe20000000f00 */
[----:B--2---:R-:W2:Y:S04]  /*0f60*/  S2R R7, SR_CgaCtaId ;  /* 0x0000000000077919 */ /* 0x004ea80000008800 */
[----:B------:R-:W-:Y:S01]  /*0f70*/  VIADD R0, R6, 0x210 ;  /* 0x0000021006007836 */ /* 0x000fe20000000000 */
[C---:B---3--:R-:W-:Y:S02]  /*0f80*/  ISETP.GT.U32.AND P0, PT, R9.reuse, 0xf, PT ;  /* 0x0000000f0900780c */ /* 0x048fe40003f04070 */
[----:B------:R-:W-:Y:S02]  /*0f90*/  ISETP.GT.U32.AND P1, PT, R9, 0x7, PT ;  /* 0x000000070900780c */ /* 0x000fe40003f24070 */
[----:B--2---:R-:W-:-:S05]  /*0fa0*/  LEA R0, R7, R0, 0x18 ;  /* 0x0000000007007211 */ /* 0x004fca00078ec0ff */
[----:B------:R-:W-:-:S05]  /*0fb0*/  IMAD R5, R9, 0x4, R0 ;  /* 0x0000000409057824 */ /* 0x000fca00078e0200 */
[----:B------:R-:W-:Y:S01]  /*0fc0*/  STS [R5], R18 ;  /* 0x0000001205007388 */ /* 0x000fe20000000800 */
[----:B------:R-:W-:-:S03]  /*0fd0*/  NOP ;  /* 0x0000000000007918 */ /* 0x000fc60000000000 */
[----:B------:R-:W-:Y:S04]  /*0fe0*/  @!P0 LDS R0, [R5] ;  /* 0x0000000005008984 */ /* 0x000fe80000000800 */
[----:B0-----:R-:W0:Y:S02]  /*0ff0*/  @!P0 LDS R3, [R5+0x40] ;  /* 0x0000400005038984 */ /* 0x001e240000000800 */
[----:B0-----:R-:W-:-:S05]  /*1000*/  @!P0 VIMNMX R0, PT, PT, R0, R3, !PT ;  /* 0x0000000300008248 */ /* 0x001fca0007fe0100 */
[----:B------:R-:W-:Y:S01]  /*1010*/  @!P0 STS [R5], R0 ;  /* 0x0000000005008388 */ /* 0x000fe20000000800 */
[----:B------:R-:W-:-:S03]  /*1020*/  NOP ;  /* 0x0000000000007918 */ /* 0x000fc60000000000 */
[----:B-1----:R-:W-:Y:S01]  /*1030*/  @!P1 LDS R2, [R5] ;  /* 0x0000000005029984 */ /* 0x002fe20000000800 */
        /* <DEDUP_REMOVED lines=30> */
.L_x_876:
        /* <DEDUP_REMOVED lines=14> */
.L_x_1938:


//--------------------- .text._Z16sw_kernel_affineILi32ELi96EEvPKhiPiS1_S2_iS2_ii --------------------------
	.section	.text._Z16sw_kernel_affineILi32ELi96EEvPKhiPiS1_S2_iS2_ii,"ax",@progbits
	.align	128
        .global         _Z16sw_kernel_affineILi32ELi96EEvPKhiPiS1_S2_iS2_ii
        .type           _Z16sw_kernel_affineILi32ELi96EEvPKhiPiS1_S2_iS2_ii,@function
        .size           _Z16sw_kernel_affineILi32ELi96EEvPKhiPiS1_S2_iS2_ii,(.L_x_1939 - _Z16sw_kernel_affineILi32ELi96EEvPKhiPiS1_S2_iS2_ii)
        .other          _Z16sw_kernel_affineILi32ELi96EEvPKhiPiS1_S2_iS2_ii,@"STO_CUDA_ENTRY STV_DEFAULT"
_Z16sw_kernel_affineILi32ELi96EEvPKhiPiS1_S2_iS2_ii:
.text._Z16sw_kernel_affineILi32ELi96EEvPKhiPiS1_S2_iS2_ii:
        /* <DEDUP_REMOVED lines=39> */
.L_x_879:
        /* <DEDUP_REMOVED lines=9> */
.L_x_878:
[----:B------:R-:W-:Y:S05]  /*0300*/  BSYNC.RECONVERGENT B0 ;  /* 0x0000000000007941 */ /* 0x000fea0003800200 */
.L_x_877:
        /* <DEDUP_REMOVED lines=11> */
.L_x_882:
        /* <DEDUP_REMOVED lines=11> */
.L_x_881:
[----:B------:R-:W-:Y:S05]  /*0470*/  BSYNC.RECONVERGENT B0 ;  /* 0x0000000000007941 */ /* 0x000fea0003800200 */
.L_x_880:
[----:B------:R-:W-:Y:S01]  /*0480*/  IMAD.MOV.U32 R5, RZ, RZ, RZ ;  /* 0x000000ffff057224 */ /* 0x000fe200078e00ff */
[----:B------:R-:W-:Y:S06]  /*0490*/  @!P0 BRA `(.L_x_883) ;  /* 0x0000000800288947 */ /* 0x000fec0003800000 */
[----:B------:R-:W3:Y:S01]  /*04a0*/  LDCU.64 UR6, c[0x0][0x3b8] ;  /* 0x00007700ff0677ac */ /* 0x000ee20008000a00 */
[----:B------:R-:W4:Y:S01]  /*04b0*/  LDC.64 R4, c[0x0][0x398] ;  /* 0x0000e600ff047b82 */ /* 0x000f220000000a00 */
[----:B0-----:R-:W-:Y:S01]  /*04c0*/  IMAD.IADD R3, R9, 0x1, -R0 ;  /* 0x0000000109037824 */ /* 0x001fe200078e0a00 */
[----:B------:R-:W-:Y:S02]  /*04d0*/  PRMT R14, RZ, 0x5410, RZ ;  /* 0x00005410ff0e7816 */ /* 0x000fe400000000ff */
[----:B------:R-:W-:Y:S02]  /*04e0*/  PRMT R20, RZ, 0x7610, R20 ;  /* 0x00007610ff147816 */ /* 0x000fe40000000014 */
[----:B------:R-:W-:Y:S02]  /*04f0*/  PRMT R13, RZ, 0x7610, R13 ;  /* 0x00007610ff0d7816 */ /* 0x000fe4000000000d */
[----:B------:R-:W0:Y:S01]  /*0500*/  S2UR UR8, SR_CgaCtaId ;  /* 0x00000000000879c3 */ /* 0x000e220000008800 */
[----:B-12---:R-:W-:-:S02]  /*0510*/  PRMT R11, RZ, 0x7610, R11 ;  /* 0x00007610ff0b7816 */ /* 0x006fc4000000000b */
[----:B------:R-:W-:Y:S02]  /*0520*/  PRMT R15, RZ, 0x7610, R15 ;  /* 0x00007610ff0f7816 */ /* 0x000fe4000000000f */
[----:B------:R-:W-:Y:S02]  /*0530*/  PRMT R19, RZ, 0x7610, R19 ;  /* 0x00007610ff137816 */ /* 0x000fe40000000013 */
[----:B------:R-:W-:Y:S01]  /*0540*/  PRMT R18, RZ, 0x7610, R18 ;  /* 0x00007610ff127816 */ /* 0x000fe20000000012 */
[----:B---3--:R-:W-:Y:S01]  /*0550*/  UISETP.LT.AND UP0, UPT, UR6, UR7, UPT ;  /* 0x000000070600728c */ /* 0x008fe2000bf01270 */
[----:B------:R-:W-:-:S03]  /*0560*/  PRMT R16, RZ, 0x7610, R16 ;  /* 0x00007610ff107816 */ /* 0x000fc60000000010 */
[----:B------:R-:W-:Y:S01]  /*0570*/  USEL UR4, UR6, UR7, UP0 ;  /* 0x0000000706047287 */ /* 0x000fe20008000000 */
[----:B----4-:R-:W-:-:S03]  /*0580*/  IADD3.X R8, P0, PT, R9, R4, RZ, PT, !PT ;  /* 0x0000000409087210 */ /* 0x010fc60003f1e4ff */
[----:B------:R-:W-:Y:S01]  /*0590*/  UIADD3 UR4, UPT, UPT, -UR4, URZ, URZ ;  /* 0x000000ff04047290 */ /* 0x000fe2000fffe1ff */
[----:B------:R-:W-:-:S03]  /*05a0*/  LEA.HI.X.SX32 R9, R9, R5, 0x1, P0 ;  /* 0x0000000509097211 */ /* 0x000fc600000f0eff */
[----:B------:R-:W-:Y:S01]  /*05b0*/  UISETP.LT.AND UP0, UPT, URZ, UR4, UPT ;  /* 0x00000004ff00728c */ /* 0x000fe2000bf01270 */
[C---:B------:R-:W-:Y:S01]  /*05c0*/  ISETP.NE.AND P0, PT, R12.reuse, RZ, PT ;  /* 0x000000ff0c00720c */ /* 0x040fe20003f05270 */
[----:B------:R-:W-:Y:S02]  /*05d0*/  IMAD R12, R12, 0x3, RZ ;  /* 0x000000030c0c7824 */ /* 0x000fe400078e02ff */
[----:B------:R-:W-:Y:S01]  /*05e0*/  USEL UR4, URZ, UR4, !UP0 ;  /* 0x00000004ff047287 */ /* 0x000fe2000c000000 */
[----:B------:R-:W-:Y:S02]  /*05f0*/  IMAD.MOV.U32 R5, RZ, RZ, RZ ;  /* 0x000000ffff057224 */ /* 0x000fe400078e00ff */
[----:B------:R-:W-:Y:S01]  /*0600*/  VIMNMX R17, PT, PT, R12, R7, !PT ;  /* 0x000000070c117248 */ /* 0x000fe20007fe0100 */
[----:B------:R-:W-:-:S04]  /*0610*/  UPRMT UR5, UR4, 0x9910, URZ ;  /* 0x0000991004057896 */ /* 0x000fc800080000ff */
[----:B------:R-:W-:Y:S01]  /*0620*/  UIADD3 UR6, UPT, UPT, UR5, -UR7, URZ ;  /* 0x8000000705067290 */ /* 0x000fe2000fffe0ff */
[----:B------:R-:W-:Y:S02]  /*0630*/  IMAD.IADD R17, R17, 0x1, -R12 ;  /* 0x0000000111117824 */ /* 0x000fe400078e0a0c */
[----:B------:R-:W-:Y:S02]  /*0640*/  UMOV UR7, 0x400 ;  /* 0x0000040000077882 */ /* 0x000fe40000000000 */
[----:B------:R-:W-:-:S04]  /*0650*/  UIADD3 UR7, UPT, UPT, UR7, 0x190, URZ ;  /* 0x0000019007077890 */ /* 0x000fc8000fffe0ff */
[----:B0-----:R-:W-:-:S12]  /*0660*/  ULEA UR7, UR8, UR7, 0x18 ;  /* 0x0000000708077291 */ /* 0x001fd8000f8ec0ff */
.L_x_889:
        /* <DEDUP_REMOVED lines=34> */
.L_x_886:
        /* <DEDUP_REMOVED lines=17> */
[----:B------:R-:W-:Y:S02]  /*09a0*/  VIMNMX3.S16x2 R24, R24, R26, R27, !PT ;  /* 0x0000001a1818720f */ /* 0x000fe4000780031b */
[----:B------:R-:W-:Y:S02]  /*09b0*/  PRMT R18, R18, 0x9910, RZ ;  /* 0x0000991012127816 */ /* 0x000fe400000000ff */
[----:B------:R-:W-:Y:S02]  /*09c0*/  PRMT R23, R14, 0x9910, RZ ;  /* 0x000099100e177816 */ /* 0x000fe400000000ff */
[----:B------:R-:W-:Y:S01]  /*09d0*/  PRMT R14, R24, 0x7610, R14 ;  /* 0x00007610180e7816 */ /* 0x000fe2000000000e */
[----:B------:R-:W-:Y:S02]  /*09e0*/  IMAD.IADD R18, R18, 0x1, -R7 ;  /* 0x0000000112127824 */ /* 0x000fe400078e0a07 */
[----:B------:R-:W-:Y:S01]  /*09f0*/  IMAD.MOV.U32 R24, RZ, RZ, -0x4 ;  /* 0xfffffffcff187424 */ /* 0x000fe200078e00ff */
[----:B------:R-:W-:-:S02]  /*0a00*/  PRMT R20, R14, 0x9910, RZ ;  /* 0x000099100e147816 */ /* 0x000fc400000000ff */
[-C--:B------:R-:W-:Y:S02]  /*0a10*/  VIADDMNMX.RELU R18, R23, -R6.reuse, R18, !PT ;  /* 0x8000000617127246 */ /* 0x080fe40007801112 */
[----:B------:R-:W-:Y:S01]  /*0a20*/  VIADDMNMX.RELU R14, R25, -R6, UR6, !PT ;  /* 0x00000006190e7e46 */ /* 0x000fe2000f801906 */
        /* <DEDUP_REMOVED lines=8> */
.L_x_887:
[----:B------:R-:W-:Y:S01]  /*0ab0*/  ISETP.NE.AND P3, PT, R17, 0x2, PT ;  /* 0x000000021100780c */ /* 0x000fe20003f65270 */
[----:B------:R-:W-:Y:S01]  /*0ac0*/  IMAD.U32 R25, RZ, RZ, UR4 ;  /* 0x00000004ff197e24 */ /* 0x000fe2000f8e00ff */
[----:B-1----:R-:W-:Y:S02]  /*0ad0*/  VIADDMNMX R24, R24, R23, RZ, !PT ;  /* 0x0000001718187246 */ /* 0x002fe400078001ff */
[----:B------:R-:W-:Y:S02]  /*0ae0*/  PRMT R22, R14, 0x9910, RZ ;  /* 0x000099100e167816 */ /* 0x000fe400000000ff */
[----:B0-----:R-:W-:Y:S02]  /*0af0*/  PRMT R20, R18, 0x9910, RZ ;  /* 0x0000991012147816 */ /* 0x001fe400000000ff */
[C---:B------:R-:W-:Y:S02]  /*0b00*/  PRMT R23, R24.reuse, 0x9910, RZ ;  /* 0x0000991018177816 */ /* 0x040fe400000000ff */
[----:B------:R-:W-:-:S02]  /*0b10*/  PRMT R14, R24, 0x5410, R14 ;  /* 0x00005410180e7816 */ /* 0x000fc4000000000e */
[----:B------:R-:W-:Y:S02]  /*0b20*/  VIMNMX3 R26, R22, R20, R23, !PT ;  /* 0x00000014161a720f */ /* 0x000fe40007800117 */
        /* <DEDUP_REMOVED lines=19> */
.L_x_888:
        /* <DEDUP_REMOVED lines=10> */
.L_x_885:
[----:B------:R-:W-:Y:S05]  /*0d00*/  BSYNC.RECONVERGENT B0 ;  /* 0x0000000000007941 */ /* 0x000fea0003800200 */
.L_x_884:
[----:B------:R-:W-:-:S05]  /*0d10*/  IADD3 R8, P2, PT, R8, 0x1, RZ ;  /* 0x0000000108087810 */ /* 0x000fca0007f5e0ff */
[----:B------:R-:W-:Y:S01]  /*0d20*/  IMAD.X R9, RZ, RZ, R9, P2 ;  /* 0x000000ffff097224 */ /* 0x000fe200010e0609 */
[----:B------:R-:W-:Y:S07]  /*0d30*/  @P1 BRA `(.L_x_889) ;  /* 0xfffffff8004c1947 */ /* 0x000fee000383ffff */
.L_x_883:
        /* <DEDUP_REMOVED lines=46> */
.L_x_890:
        /* <DEDUP_REMOVED lines=14> */
.L_x_1939:


//--------------------- .text._Z16sw_kernel_affineILi32ELi64EEvPKhiPiS1_S2_iS2_ii --------------------------
	.section	.text._Z16sw_kernel_affineILi32ELi64EEvPKhiPiS1_S2_iS2_ii,"ax",@progbits
	.align	128
        .global         _Z16sw_kernel_affineILi32ELi64EEvPKhiPiS1_S2_iS2_ii
        .type           _Z16sw_kernel_affineILi32ELi64EEvPKhiPiS1_S2_iS2_ii,@function
        .size           _Z16sw_kernel_affineILi32ELi64EEvPKhiPiS1_S2_iS2_ii,(.L_x_1940 - _Z16sw_kernel_affineILi32ELi64EEvPKhiPiS1_S2_iS2_ii)
        .other          _Z16sw_kernel_affineILi32ELi64EEvPKhiPiS1_S2_iS2_ii,@"STO_CUDA_ENTRY STV_DEFAULT"
_Z16sw_kernel_affineILi32ELi64EEvPKhiPiS1_S2_iS2_ii:
.text._Z16sw_kernel_affineILi32ELi64EEvPKhiPiS1_S2_iS2_ii:
        /* <DEDUP_REMOVED lines=20> */
[----:B------:R-:W-:-:S13]  /*0140*/  ISETP.GE.AND P0, PT, R7, R26, P0 ;  /* 0x0000001a0700720c */ /* 0x000fda0000706270 */
        /* <DEDUP_REMOVED lines=18> */
.L_x_893:
[----:B------:R-:W-:-:S05]  /*0270*/  IMAD.MOV.U32 R8, RZ, RZ, R6 ;  /* 0x000000ffff087224 */ /* 0x000fca00078e0006 */
[----:B0-----:R0:W2:Y:S01]  /*0280*/  LDG.E.U8 R4, desc[UR10][R8.64] ;  /* 0x0000000a08047981 */ /* 0x0010a2000c1e1100 */
[----:B------:R-:W-:Y:S01]  /*0290*/  IMAD.IADD R13, R2, 0x1, R11 ;  /* 0x00000001020d7824 */ /* 0x000fe200078e020b */
[C---:B------:R-:W-:Y:S01]  /*02a0*/  ISETP.GE.U32.AND P2, PT, R11.reuse, 0x170, PT ;  /* 0x000001700b00780c */ /* 0x040fe20003f46070 */
[----:B------:R-:W-:Y:S01]  /*02b0*/  VIADD R11, R11, 0x20 ;  /* 0x000000200b0b7836 */ /* 0x000fe20000000000 */
[----:B------:R-:W-:-:S05]  /*02c0*/  IADD3 R6, P3, PT, R6, 0x20, RZ ;  /* 0x0000002006067810 */ /* 0x000fca0007f7e0ff */
[----:B0-----:R-:W-:Y:S01]  /*02d0*/  IMAD.X R9, RZ, RZ, R9, P3 ;  /* 0x000000ffff097224 */ /* 0x001fe200018e0609 */
[----:B--2---:R0:W-:Y:S05]  /*02e0*/  STS.U8 [R13], R4 ;  /* 0x000000040d007388 */ /* 0x0041ea0000000000 */
[----:B------:R-:W-:Y:S05]  /*02f0*/  @!P2 BRA `(.L_x_893) ;  /* 0xfffffffc00dca947 */ /* 0x000fea000383ffff */
.L_x_892:
[----:B------:R-:W-:Y:S05]  /*0300*/  BSYNC.RECONVERGENT B0 ;  /* 0x0000000000007941 */ /* 0x000fea0003800200 */
.L_x_891:
[----:B------:R-:W-:Y:S04]  /*0310*/  BSSY.RECONVERGENT B0, `(.L_x_894) ;  /* 0x0000017000007945 */ /* 0x000fe80003800200 */
[----:B------:R-:W-:Y:S05]  /*0320*/  @P1 BRA `(.L_x_895) ;  /* 0x0000000000541947 */ /* 0x000fea0003800000 */
[----:B------:R-:W1:Y:S01]  /*0330*/  S2R R9, SR_CgaCtaId ;  /* 0x0000000000097919 */ /* 0x000e620000008800 */
[----:B------:R-:W2:Y:S01]  /*0340*/  LDCU.64 UR4, c[0x0][0x380] ;  /* 0x00007000ff0477ac */ /* 0x000ea20008000a00 */
[----:B------:R-:W3:Y:S01]  /*0350*/  LDC R10, c[0x0][0x388] ;  /* 0x0000e200ff0a7b82 */ /* 0x000ee20000000800 */
[----:B------:R-:W-:Y:S01]  /*0360*/  MOV R0, 0x400 ;  /* 0x0000040000007802 */ /* 0x000fe20000000f00 */
[----:B------:R-:W-:-:S04]  /*0370*/  IMAD.MOV.U32 R11, RZ, RZ, R5 ;  /* 0x000000ffff0b7224 */ /* 0x000fc800078e0005 */
[----:B------:R-:W-:Y:S01]  /*0380*/  VIADD R0, R0, 0x190 ;  /* 0x0000019000007836 */ /* 0x000fe20000000000 */
[----:B--2---:R-:W-:-:S04]  /*0390*/  IADD3 R6, P1, PT, R5, UR4, RZ ;  /* 0x0000000405067c10 */ /* 0x004fc8000ff3e0ff */
[----:B-1----:R-:W-:Y:S01]  /*03a0*/  LEA R2, R9, R0, 0x18 ;  /* 0x0000000009027211 */ /* 0x002fe200078ec0ff */
[----:B------:R-:W-:-:S08]  /*03b0*/  IMAD.X R9, RZ, RZ, UR5, P1 ;  /* 0x00000005ff097e24 */ /* 0x000fd000088e06ff */
.L_x_896:
[----:B---3--:R-:W-:Y:S01]  /*03c0*/  IMAD.MOV.U32 R0, RZ, RZ, R10 ;  /* 0x000000ffff007224 */ /* 0x008fe200078e000a */
[----:B01----:R-:W-:-:S04]  /*03d0*/  PRMT R4, RZ, 0x7610, R4 ;  /* 0x00007610ff047816 */ /* 0x003fc80000000004 */
[----:B------:R-:W-:-:S13]  /*03e0*/  ISETP.GE.AND P1, PT, R11, R0, PT ;  /* 0x000000000b00720c */ /* 0x000fda0003f26270 */
        /* <DEDUP_REMOVED lines=9> */
.L_x_895:
[----:B------:R-:W-:Y:S05]  /*0480*/  BSYNC.RECONVERGENT B0 ;  /* 0x0000000000007941 */ /* 0x000fea0003800200 */
.L_x_894:
[----:B------:R-:W-:Y:S01]  /*0490*/  IMAD.MOV.U32 R10, RZ, RZ, RZ ;  /* 0x000000ffff0a7224 */ /* 0x000fe200078e00ff */
[----:B------:R-:W-:Y:S06]  /*04a0*/  @!P0 BRA `(.L_x_897) ;  /* 0x0000000c00f08947 */ /* 0x000fec0003800000 */
[----:B------:R-:W2:Y:S01]  /*04b0*/  S2UR UR5, SR_CgaCtaId ;  /* 0x00000000000579c3 */ /* 0x000ea20000008800 */
[----:B------:R-:W-:Y:S01]  /*04c0*/  VIADD R7, R7, 0xfffffffe ;  /* 0xfffffffe07077836 */ /* 0x000fe20000000000 */
[----:B------:R-:W-:Y:S01]  /*04d0*/  UMOV UR4, 0x400 ;  /* 0x0000040000047882 */ /* 0x000fe20000000000 */
[----:B------:R-:W-:Y:S01]  /*04e0*/  IMAD.MOV.U32 R22, RZ, RZ, RZ ;  /* 0x000000ffff167224 */ /* 0x000fe200078e00ff */
[----:B------:R-:W-:Y:S01]  /*04f0*/  UIADD3 UR4, UPT, UPT, UR4, 0x190, URZ ;  /* 0x0000019004047890 */ /* 0x000fe2000fffe0ff */
[----:B------:R-:W-:Y:S01]  /*0500*/  PRMT R9, RZ, 0x7610, R9 ;  /* 0x00007610ff097816 */ /* 0x000fe20000000009 */
[----:B01----:R-:W-:Y:S01]  /*0510*/  IMAD.MOV.U32 R13, RZ, RZ, RZ ;  /* 0x000000ffff0d7224 */ /* 0x003fe200078e00ff */
[----:B------:R-:W-:Y:S01]  /*0520*/  ISETP.NE.AND P0, PT, R7, R26, PT ;  /* 0x0000001a0700720c */ /* 0x000fe20003f05270 */
[----:B------:R-:W-:Y:S01]  /*0530*/  IMAD.SHL.U32 R7, R5, 0x2, RZ ;  /* 0x0000000205077824 */ /* 0x000fe200078e00ff */
[----:B------:R-:W-:Y:S02]  /*0540*/  PRMT R11, RZ, 0x7610, R11 ;  /* 0x00007610ff0b7816 */ /* 0x000fe4000000000b */
[----:B------:R-:W-:-:S02]  /*0550*/  CS2R R14, SRZ ;  /* 0x00000000000e7805 */ /* 0x000fc4000001ff00 */
[----:B------:R-:W-:Y:S02]  /*0560*/  PRMT R16, RZ, 0x7610, R16 ;  /* 0x00007610ff107816 */ /* 0x000fe40000000010 */
[----:B------:R-:W-:Y:S02]  /*0570*/  VIMNMX R0, PT, PT, R7, R0, !PT ;  /* 0x0000000007007248 */ /* 0x000fe40007fe0100 */
[----:B------:R-:W-:Y:S02]  /*0580*/  PRMT R6, RZ, 0x7610, R6 ;  /* 0x00007610ff067816 */ /* 0x000fe40000000006 */
[----:B------:R-:W-:Y:S01]  /*0590*/  PRMT R4, RZ, 0x7610, R4 ;  /* 0x00007610ff047816 */ /* 0x000fe20000000004 */
[----:B------:R-:W-:Y:S01]  /*05a0*/  IMAD.IADD R17, R0, 0x1, -R7 ;  /* 0x0000000100117824 */ /* 0x000fe200078e0a07 */
[----:B--2---:R-:W-:Y:S01]  /*05b0*/  ULEA UR8, UR5, UR4, 0x18 ;  /* 0x0000000405087291 */ /* 0x004fe2000f8ec0ff */
[----:B------:R-:W-:Y:S11]  /*05c0*/  @!P0 BRA `(.L_x_898) ;  /* 0x0000000800808947 */ /* 0x000ff60003800000 */
[----:B------:R-:W0:Y:S01]  /*05d0*/  LDCU.64 UR6, c[0x0][0x3b8] ;  /* 0x00007700ff0677ac */ /* 0x000e220008000a00 */
[----:B------:R-:W1:Y:S01]  /*05e0*/  LDC.64 R20, c[0x0][0x398] ;  /* 0x0000e600ff147b82 */ /* 0x000e620000000a00 */
[----:B------:R-:W-:Y:S01]  /*05f0*/  VIADD R19, R26, 0x1 ;  /* 0x000000011a137836 */ /* 0x000fe20000000000 */
[----:B------:R-:W-:Y:S01]  /*0600*/  LOP3.LUT R23, R25, 0x7ffffffe, RZ, 0xc0, !PT ;  /* 0x7ffffffe19177812 */ /* 0x000fe200078ec0ff */
[----:B------:R-:W-:Y:S01]  /*0610*/  IMAD.MOV.U32 R13, RZ, RZ, RZ ;  /* 0x000000ffff0d7224 */ /* 0x000fe200078e00ff */
[----:B------:R-:W-:Y:S02]  /*0620*/  ISETP.NE.AND P1, PT, R17, RZ, PT ;  /* 0x000000ff1100720c */ /* 0x000fe40003f25270 */
[----:B------:R-:W-:Y:S01]  /*0630*/  ISETP.NE.AND P0, PT, R5, RZ, PT ;  /* 0x000000ff0500720c */ /* 0x000fe20003f05270 */
[----:B------:R-:W-:Y:S01]  /*0640*/  IMAD.MOV R23, RZ, RZ, -R23 ;  /* 0x000000ffff177224 */ /* 0x000fe200078e0a17 */
[----:B------:R-:W-:Y:S02]  /*0650*/  PRMT R9, RZ, 0x7610, R9 ;  /* 0x00007610ff097816 */ /* 0x000fe40000000009 */
[----:B------:R-:W-:Y:S01]  /*0660*/  PRMT R22, RZ, 0x7610, R22 ;  /* 0x00007610ff167816 */ /* 0x000fe20000000016 */
[----:B0-----:R-:W-:-:S04]  /*0670*/  UISETP.LT.AND UP0, UPT, UR6, UR7, UPT ;  /* 0x000000070600728c */ /* 0x001fc8000bf01270 */
[----:B------:R-:W-:Y:S01]  /*0680*/  USEL UR4, UR6, UR7, UP0 ;  /* 0x0000000706047287 */ /* 0x000fe20008000000 */
[----:B-1----:R-:W-:-:S03]  /*0690*/  IADD3.X R18, P2, PT, R19, R20, RZ, PT, !PT ;  /* 0x0000001413127210 */ /* 0x002fc60003f5e4ff */
[----:B------:R-:W-:Y:S01]  /*06a0*/  UIADD3 UR4, UPT, UPT, -UR4, URZ, URZ ;  /* 0x000000ff04047290 */ /* 0x000fe2000fffe1ff */
[C---:B------:R-:W-:Y:S02]  /*06b0*/  IADD3.X R20, P3, PT, R26.reuse, R20, RZ, PT, !PT ;  /* 0x000000141a147210 */ /* 0x040fe40003f7e4ff */
[-C--:B------:R-:W-:Y:S01]  /*06c0*/  LEA.HI.X.SX32 R19, R19, R21.reuse, 0x1, P2 ;  /* 0x0000001513137211 */ /* 0x080fe200010f0eff */
[----:B------:R-:W-:Y:S01]  /*06d0*/  UISETP.LT.AND UP0, UPT, URZ, UR4, UPT ;  /* 0x00000004ff00728c */ /* 0x000fe2000bf01270 */
[----:B------:R-:W-:-:S03]  /*06e0*/  LEA.HI.X.SX32 R21, R26, R21, 0x1, P3 ;  /* 0x000000151a157211 */ /* 0x000fc600018f0eff */
[----:B------:R-:W-:-:S04]  /*06f0*/  USEL UR4, URZ, UR4, !UP0 ;  /* 0x00000004ff047287 */ /* 0x000fc8000c000000 */
[----:B------:R-:W-:-:S04]  /*0700*/  UPRMT UR5, UR4, 0x9910, URZ ;  /* 0x0000991004057896 */ /* 0x000fc800080000ff */
[----:B------:R-:W-:-:S12]  /*0710*/  UIADD3 UR6, UPT, UPT, UR5, -UR7, URZ ;  /* 0x8000000705067290 */ /* 0x000fd8000fffe0ff */
.L_x_907:
[----:B------:R-:W-:Y:S01]  /*0720*/  LOP3.LUT R14, R9, 0xffff, RZ, 0xc0, !PT ;  /* 0x0000ffff090e7812 */ /* 0x000fe200078ec0ff */
[----:B------:R-:W-:Y:S01]  /*0730*/  VIADD R23, R23, 0x2 ;  /* 0x0000000217177836 */ /* 0x000fe20000000000 */
[----:B------:R-:W-:Y:S01]  /*0740*/  LOP3.LUT R15, R22, 0xffff, RZ, 0xc0, !PT ;  /* 0x0000ffff160f7812 */ /* 0x000fe200078ec0ff */
[----:B------:R-:W-:Y:S01]  /*0750*/  BSSY.RECONVERGENT B0, `(.L_x_899) ;  /* 0x000003e000007945 */ /* 0x000fe20003800200 */
[----:B------:R-:W-:Y:S01]  /*0760*/  LOP3.LUT R27, R11, 0xffff, RZ, 0xc0, !PT ;  /* 0x0000ffff0b1b7812 */ /* 0x000fe200078ec0ff */
[----:B------:R-:W0:Y:S01]  /*0770*/  SHFL.UP PT, R8, R14, 0x1, RZ ;  /* 0x042000000e087989 */ /* 0x000e2200000e00ff */
[----:B------:R-:W-:Y:S02]  /*0780*/  ISETP.NE.AND P2, PT, R23, RZ, PT ;  /* 0x000000ff1700720c */ /* 0x000fe40003f45270 */
[----:B------:R-:W-:Y:S01]  /*0790*/  PRMT R24, R16, 0x7610, R24 ;  /* 0x0000761010187816 */ /* 0x000fe20000000018 */
[----:B------:R-:W1:Y:S01]  /*07a0*/  SHFL.UP PT, R10, R15, 0x1, RZ ;  /* 0x042000000f0a7989 */ /* 0x000e6200000e00ff */
[----:B------:R-:W-:-:S02]  /*07b0*/  PRMT R2, R6, 0x7610, R2 ;  /* 0x0000761006027816 */ /* 0x000fc40000000002 */
[----:B------:R-:W-:Y:S01]  /*07c0*/  PRMT R0, R4, 0x7610, R0 ;  /* 0x0000761004007816 */ /* 0x000fe20000000000 */
[----:B------:R-:W2:Y:S01]  /*07d0*/  SHFL.UP PT, R12, R27, 0x1, RZ ;  /* 0x042000001b0c7989 */ /* 0x000ea200000e00ff */
[----:B0-----:R-:W-:Y:S02]  /*07e0*/  SEL R8, R8, RZ, P0 ;  /* 0x000000ff08087207 */ /* 0x001fe40000000000 */
[----:B-1----:R-:W-:Y:S02]  /*07f0*/  SEL R10, R10, RZ, P0 ;  /* 0x000000ff0a0a7207 */ /* 0x002fe40000000000 */
[----:B--2---:R-:W-:Y:S01]  /*0800*/  SEL R12, R12, RZ, P0 ;  /* 0x000000ff0c0c7207 */ /* 0x004fe20000000000 */
[----:B------:R-:W-:Y:S06]  /*0810*/  @!P1 BRA `(.L_x_900) ;  /* 0x0000000000c49947 */ /* 0x000fec0003800000 */
[----:B------:R-:W2:Y:S01]  /*0820*/  LDG.E.S8 R27, desc[UR10][R20.64] ;  /* 0x0000000a141b7981 */ /* 0x000ea2000c1e1300 */
[----:B------:R-:W0:Y:S01]  /*0830*/  LDC.64 R14, c[0x0][0x3b8] ;  /* 0x0000ee00ff0e7b82 */ /* 0x000e220000000a00 */
[----:B------:R-:W-:Y:S02]  /*0840*/  PRMT R2, R4, 0x9910, RZ ;  /* 0x0000991004027816 */ /* 0x000fe400000000ff */
[----:B------:R-:W-:Y:S02]  /*0850*/  VIMNMX3.S16x2 R0, R10, R12, R8, !PT ;  /* 0x0000000c0a00720f */ /* 0x000fe40007800308 */
[----:B------:R-:W-:Y:S02]  /*0860*/  PRMT R29, R6, 0x9910, RZ ;  /* 0x00009910061d7816 */ /* 0x000fe400000000ff */
[----:B------:R-:W-:Y:S01]  /*0870*/  PRMT R8, R0, 0x9910, RZ ;  /* 0x0000991000087816 */ /* 0x000fe200000000ff */
        /* <DEDUP_REMOVED lines=13> */
.L_x_901:
[----:B------:R-:W-:Y:S01]  /*0950*/  ISETP.NE.AND P3, PT, R17, 0x1, PT ;  /* 0x000000011100780c */ /* 0x000fe20003f65270 */
[----:B------:R-:W-:Y:S01]  /*0960*/  IMAD.U32 R24, RZ, RZ, UR4 ;  /* 0x00000004ff187e24 */ /* 0x000fe2000f8e00ff */
[----:B0-----:R-:W-:Y:S02]  /*0970*/  VIADDMNMX R2, R2, R29, RZ, !PT ;  /* 0x0000001d02027246 */ /* 0x001fe400078001ff */
[----:B------:R-:W-:Y:S02]  /*0980*/  PRMT R8, R0, 0x9910, RZ ;  /* 0x0000991000087816 */ /* 0x000fe400000000ff */
[----:B------:R-:W-:-:S04]  /*0990*/  PRMT R29, R2, 0x9910, RZ ;  /* 0x00009910021d7816 */ /* 0x000fc800000000ff */
[----:B------:R-:W-:-:S04]  /*09a0*/  VIMNMX3 R8, R8, UR5, R29, !PT ;  /* 0x0000000508087c0f */ /* 0x000fc8000f80011d */
[----:B------:R-:W-:Y:S01]  /*09b0*/  VIMNMX R13, PT, PT, R13, R8, !PT ;  /* 0x000000080d0d7248 */ /* 0x000fe20007fe0100 */
[----:B------:R-:W-:Y:S06]  /*09c0*/  @!P3 BRA `(.L_x_900) ;  /* 0x000000000058b947 */ /* 0x000fec0003800000 */
[----:B------:R-:W-:Y:S02]  /*09d0*/  VIMNMX3.S16x2 R4, R16, R4, R6, !PT ;  /* 0x000000041004720f */ /* 0x000fe40007800306 */
[----:B------:R-:W-:Y:S02]  /*09e0*/  PRMT R6, R11, 0x9910, RZ ;  /* 0x000099100b067816 */ /* 0x000fe400000000ff */
[----:B------:R-:W-:Y:S02]  /*09f0*/  PRMT R11, R9, 0x9910, RZ ;  /* 0x00009910090b7816 */ /* 0x000fe400000000ff */
[----:B------:R-:W-:Y:S01]  /*0a00*/  PRMT R9, R4, 0x9910, RZ ;  /* 0x0000991004097816 */ /* 0x000fe200000000ff */
[----:B------:R-:W-:Y:S02]  /*0a10*/  IMAD.IADD R6, R6, 0x1, -R15 ;  /* 0x0000000106067824 */ /* 0x000fe400078e0a0f */
        /* <DEDUP_REMOVED lines=8> */
.L_x_902:
[-C--:B------:R-:W-:Y:S01]  /*0aa0*/  VIADDMNMX.RELU R22, R29, -R14.reuse, UR6, !PT ;  /* 0x000000061d167e46 */ /* 0x080fe2000f80190e */
[----:B------:R-:W-:Y:S01]  /*0ab0*/  IMAD.U32 R24, RZ, RZ, UR4 ;  /* 0x00000004ff187e24 */ /* 0x000fe2000f8e00ff */
[----:B------:R-:W-:Y:S02]  /*0ac0*/  VIADDMNMX.RELU R11, R11, -R14, R6, !PT ;  /* 0x8000000e0b0b7246 */ /* 0x000fe40007801106 */
[----:B0-----:R-:W-:Y:S02]  /*0ad0*/  VIADDMNMX R9, R4, R9, RZ, !PT ;  /* 0x0000000904097246 */ /* 0x001fe400078001ff */
[----:B------:R-:W-:Y:S02]  /*0ae0*/  PRMT R15, R22, 0x9910, RZ ;  /* 0x00009910160f7816 */ /* 0x000fe400000000ff */
[----:B------:R-:W-:Y:S02]  /*0af0*/  PRMT R6, R11, 0x9910, RZ ;  /* 0x000099100b067816 */ /* 0x000fe400000000ff */
[----:B------:R-:W-:-:S04]  /*0b00*/  PRMT R4, R9, 0x9910, RZ ;  /* 0x0000991009047816 */ /* 0x000fc800000000ff */
[----:B------:R-:W-:-:S04]  /*0b10*/  VIMNMX3 R4, R15, R6, R4, !PT ;  /* 0x000000060f04720f */ /* 0x000fc80007800104 */
[----:B------:R-:W-:-:S07]  /*0b20*/  VIMNMX R13, PT, PT, R13, R4, !PT ;  /* 0x000000040d0d7248 */ /* 0x000fce0007fe0100 */
.L_x_900:
[----:B------:R-:W-:Y:S05]  /*0b30*/  BSYNC.RECONVERGENT B0 ;  /* 0x0000000000007941 */ /* 0x000fea0003800200 */
.L_x_899:
[----:B------:R-:W-:Y:S01]  /*0b40*/  LOP3.LUT R14, R9, 0xffff, RZ, 0xc0, !PT ;  /* 0x0000ffff090e7812 */ /* 0x000fe200078ec0ff */
[----:B------:R-:W-:Y:S01]  /*0b50*/  BSSY.RECONVERGENT B0, `(.L_x_903) ;  /* 0x000003f000007945 */ /* 0x000fe20003800200 */
[----:B------:R-:W-:Y:S02]  /*0b60*/  LOP3.LUT R15, R22, 0xffff, RZ, 0xc0, !PT ;  /* 0x0000ffff160f7812 */ /* 0x000fe400078ec0ff */
[----:B------:R-:W-:Y:S01]  /*0b70*/  LOP3.LUT R27, R11, 0xffff, RZ, 0xc0, !PT ;  /* 0x0000ffff0b1b7812 */ /* 0x000fe200078ec0ff */
[----:B------:R-:W0:Y:S01]  /*0b80*/  SHFL.UP PT, R8, R14, 0x1, RZ ;  /* 0x042000000e087989 */ /* 0x000e2200000e00ff */
[----:B------:R-:W-:Y:S02]  /*0b90*/  PRMT R16, R24, 0x7610, R16 ;  /* 0x0000761018107816 */ /* 0x000fe40000000010 */
[----:B------:R-:W-:Y:S01]  /*0ba0*/  PRMT R6, R2, 0x7610, R6 ;  /* 0x0000761002067816 */ /* 0x000fe20000000006 */
[----:B------:R-:W1:Y:S01]  /*0bb0*/  SHFL.UP PT, R10, R15, 0x1, RZ ;  /* 0x042000000f0a7989 */ /* 0x000e6200000e00ff */
[----:B------:R-:W-:-:S03]  /*0bc0*/  PRMT R4, R0, 0x7610, R4 ;  /* 0x0000761000047816 */ /* 0x000fc60000000004 */
        /* <DEDUP_REMOVED lines=24> */
.L_x_905:
        /* <DEDUP_REMOVED lines=21> */
.L_x_906:
[-C--:B------:R-:W-:Y:S01]  /*0ea0*/  VIADDMNMX.RELU R22, R29, -R14.reuse, UR6, !PT ;  /* 0x000000061d167e46 */ /* 0x080fe2000f80190e */
[----:B------:R-:W-:Y:S01]  /*0eb0*/  IMAD.U32 R16, RZ, RZ, UR4 ;  /* 0x00000004ff107e24 */ /* 0x000fe2000f8e00ff */
[----:B------:R-:W-:Y:S02]  /*0ec0*/  VIADDMNMX.RELU R2, R11, -R14, R2, !PT ;  /* 0x8000000e0b027246 */ /* 0x000fe40007801102 */
[----:B0-----:R-:W-:Y:S02]  /*0ed0*/  VIADDMNMX R9, R0, R9, RZ, !PT ;  /* 0x0000000900097246 */ /* 0x001fe400078001ff */
[----:B------:R-:W-:Y:S02]  /*0ee0*/  PRMT R11, R22, 0x9910, RZ ;  /* 0x00009910160b7816 */ /* 0x000fe400000000ff */
[----:B------:R-:W-:Y:S02]  /*0ef0*/  PRMT R8, R2, 0x9910, RZ ;  /* 0x0000991002087816 */ /* 0x000fe400000000ff */
[----:B------:R-:W-:-:S04]  /*0f00*/  PRMT R0, R9, 0x9910, RZ ;  /* 0x0000991009007816 */ /* 0x000fc800000000ff */
[----:B------:R-:W-:Y:S02]  /*0f10*/  VIMNMX3 R0, R11, R8, R0, !PT ;  /* 0x000000080b00720f */ /* 0x000fe40007800100 */
[----:B------:R-:W-:Y:S02]  /*0f20*/  PRMT R11, R2, 0x7610, R11 ;  /* 0x00007610020b7816 */ /* 0x000fe4000000000b */
[----:B------:R-:W-:-:S07]  /*0f30*/  VIMNMX R13, PT, PT, R13, R0, !PT ;  /* 0x000000000d0d7248 */ /* 0x000fce0007fe0100 */
.L_x_904:
[----:B------:R-:W-:Y:S05]  /*0f40*/  BSYNC.RECONVERGENT B0 ;  /* 0x0000000000007941 */ /* 0x000fea0003800200 */
.L_x_903:
[----:B------:R-:W-:Y:S02]  /*0f50*/  IADD3 R18, P3, PT, R18, 0x2, RZ ;  /* 0x0000000212127810 */ /* 0x000fe40007f7e0ff */
[----:B------:R-:W-:-:S03]  /*0f60*/  IADD3 R20, P4, PT, R20, 0x2, RZ ;  /* 0x0000000214147810 */ /* 0x000fc60007f9e0ff */
[----:B------:R-:W-:Y:S02]  /*0f70*/  IMAD.X R19, RZ, RZ, R19, P3 ;  /* 0x000000ffff137224 */ /* 0x000fe400018e0613 */
[----:B------:R-:W-:Y:S01]  /*0f80*/  IMAD.X R21, RZ, RZ, R21, P4 ;  /* 0x000000ffff157224 */ /* 0x000fe200020e0615 */
[----:B------:R-:W-:Y:S07]  /*0f90*/  @P2 BRA `(.L_x_907) ;  /* 0xfffffff400e02947 */ /* 0x000fee000383ffff */
[----:B------:R-:W-:Y:S01]  /*0fa0*/  LOP3.LUT R22, R22, 0xffff, RZ, 0xc0, !PT ;  /* 0x0000ffff16167812 */ /* 0x000fe200078ec0ff */
[----:B------:R-:W-:Y:S01]  /*0fb0*/  IMAD.MOV.U32 R15, RZ, RZ, RZ ;  /* 0x000000ffff0f7224 */ /* 0x000fe200078e00ff */
[----:B------:R-:W-:-:S07]  /*0fc0*/  LOP3.LUT R14, R25, 0x7ffffffe, RZ, 0xc0, !PT ;  /* 0x7ffffffe190e7812 */ /* 0x000fce00078ec0ff */
.L_x_898:
[----:B------:R-:W-:Y:S01]  /*0fd0*/  LOP3.LUT R25, R25, 0x1, RZ, 0xc0, !PT ;  /* 0x0000000119197812 */ /* 0x000fe200078ec0ff */
[----:B------:R-:W-:-:S03]  /*0fe0*/  IMAD.MOV.U32 R10, RZ, RZ, R13 ;  /* 0x000000ffff0a7224 */ /* 0x000fc600078e000d */
[----:B------:R-:W-:-:S13]  /*0ff0*/  ISETP.NE.U32.AND P0, PT, R25, 0x1, PT ;  /* 0x000000011900780c */ /* 0x000fda0003f05070 */
[----:B------:R-:W-:Y:S05]  /*1000*/  @P0 BRA `(.L_x_897) ;  /* 0x0000000400180947 */ /* 0x000fea0003800000 */
[----:B------:R-:W-:Y:S01]  /*1010*/  LOP3.LUT R12, R9, 0xffff, RZ, 0xc0, !PT ;  /* 0x0000ffff090c7812 */ /* 0x000fe200078ec0ff */
[----:B------:R-:W0:Y:S01]  /*1020*/  LDCU.64 UR4, c[0x0][0x398] ;  /* 0x00007300ff0477ac */ /* 0x000e220008000a00 */
[----:B------:R-:W-:Y:S01]  /*1030*/  LOP3.LUT R13, R11, 0xffff, RZ, 0xc0, !PT ;  /* 0x0000ffff0b0d7812 */ /* 0x000fe200078ec0ff */
[----:B------:R-:W1:Y:S01]  /*1040*/  SHFL.UP PT, R0, R22, 0x1, RZ ;  /* 0x0420000016007989 */ /* 0x000e6200000e00ff */
[----:B------:R-:W-:Y:S01]  /*1050*/  ISETP.NE.AND P3, PT, R17, RZ, PT ;  /* 0x000000ff1100720c */ /* 0x000fe20003f65270 */
[----:B------:R-:W-:Y:S01]  /*1060*/  BSSY.RECONVERGENT B0, `(.L_x_897) ;  /* 0x0000040000007945 */ /* 0x000fe20003800200 */
[----:B------:R-:W-:Y:S01]  /*1070*/  SHF.R.S32.HI R19, RZ, 0x1f, R26 ;  /* 0x0000001fff137819 */ /* 0x000fe2000001141a */
[----:B------:R-:W2:Y:S01]  /*1080*/  SHFL.UP PT, R2, R12, 0x1, RZ ;  /* 0x042000000c027989 */ /* 0x000ea200000e00ff */
[----:B------:R-:W-:-:S03]  /*1090*/  ISETP.NE.AND P2, PT, R5, RZ, PT ;  /* 0x000000ff0500720c */ /* 0x000fc60003f45270 */
[----:B------:R-:W3:Y:S01]  /*10a0*/  SHFL.UP PT, R8, R13, 0x1, RZ ;  /* 0x042000000d087989 */ /* 0x000ee200000e00ff */
[----:B0-----:R-:W-:-:S04]  /*10b0*/  IADD3 R26, P0, P1, R14, UR4, R26 ;  /* 0x000000040e1a7c10 */ /* 0x001fc8000f91e01a */
[----:B------:R-:W-:Y:S02]  /*10c0*/  IADD3.X R27, PT, PT, R15, UR5, R19, P0, P1 ;  /* 0x000000050f1b7c10 */ /* 0x000fe400087e2413 */
[----:B-1----:R-:W-:Y:S02]  /*10d0*/  SEL R0, R0, RZ, P2 ;  /* 0x000000ff00007207 */ /* 0x002fe40001000000 */
[----:B--2---:R-:W-:Y:S02]  /*10e0*/  SEL R2, R2, RZ, P2 ;  /* 0x000000ff02027207 */ /* 0x004fe40001000000 */
[----:B---3--:R-:W-:Y:S01]  /*10f0*/  SEL R8, R8, RZ, P2 ;  /* 0x000000ff08087207 */ /* 0x008fe20001000000 */
[----:B------:R-:W-:Y:S06]  /*1100*/  @!P3 BRA `(.L_x_908) ;  /* 0x0000000000d4b947 */ /* 0x000fec0003800000 */
[----:B------:R-:W2:Y:S01]  /*1110*/  LDG.E.S8 R14, desc[UR10][R26.64+0x1] ;  /* 0x0000010a1a0e7981 */ /* 0x000ea2000c1e1300 */
[----:B------:R-:W0:Y:S01]  /*1120*/  LDC.64 R12, c[0x0][0x3b8] ;  /* 0x0000ee00ff0c7b82 */ /* 0x000e220000000a00 */
[----:B------:R-:W-:Y:S02]  /*1130*/  VIMNMX3.S16x2 R0, R0, R8, R2, !PT ;  /* 0x000000080000720f */ /* 0x000fe40007800302 */
[----:B------:R-:W-:Y:S02]  /*1140*/  PRMT R2, R4, 0x9910, RZ ;  /* 0x0000991004027816 */ /* 0x000fe400000000ff */
[----:B------:R-:W-:Y:S02]  /*1150*/  PRMT R15, R6, 0x9910, RZ ;  /* 0x00009910060f7816 */ /* 0x000fe400000000ff */
[----:B------:R-:W-:Y:S02]  /*1160*/  PRMT R0, R0, 0x9910, RZ ;  /* 0x0000991000007816 */ /* 0x000fe400000000ff */
[----:B0-----:R-:W-:Y:S01]  /*1170*/  VIMNMX R8, PT, PT, R12, R13, PT ;  /* 0x0000000d0c087248 */ /* 0x001fe20003fe0100 */
[----:B------:R-:W-:-:S04]  /*1180*/  IMAD.IADD R2, R2, 0x1, -R13 ;  /* 0x0000000102027824 */ /* 0x000fc800078e0a0d */
[----:B------:R-:W-:Y:S01]  /*1190*/  IMAD.MOV R8, RZ, RZ, -R8 ;  /* 0x000000ffff087224 */ /* 0x000fe200078e0a08 */
[----:B------:R-:W-:Y:S01]  /*11a0*/  VIADDMNMX.RELU R2, R15, -R12, R2, !PT ;  /* 0x8000000c0f027246 */ /* 0x000fe20007801102 */
[----:B------:R-:W-:Y:S02]  /*11b0*/  IMAD.MOV.U32 R15, RZ, RZ, R0 ;  /* 0x000000ffff0f7224 */ /* 0x000fe400078e0000 */
[----:B------:R-:W-:Y:S01]  /*11c0*/  IMAD.MOV.U32 R0, RZ, RZ, -0x4 ;  /* 0xfffffffcff007424 */ /* 0x000fe200078e00ff */
[----:B------:R-:W-:Y:S01]  /*11d0*/  VIMNMX R8, PT, PT, RZ, R8, !PT ;  /* 0x00000008ff087248 */ /* 0x000fe20007fe0100 */
        /* <DEDUP_REMOVED lines=9> */
.L_x_909:
[----:B0-----:R-:W-:Y:S02]  /*1270*/  VIADDMNMX R0, R0, R15, RZ, !PT ;  /* 0x0000000f00007246 */ /* 0x001fe400078001ff */
[----:B------:R-:W-:Y:S02]  /*1280*/  ISETP.NE.AND P1, PT, R17, 0x1, PT ;  /* 0x000000011100780c */ /* 0x000fe40003f25270 */
[----:B------:R-:W-:Y:S02]  /*1290*/  PRMT R15, R2, 0x9910, RZ ;  /* 0x00009910020f7816 */ /* 0x000fe400000000ff */
[----:B------:R-:W-:Y:S02]  /*12a0*/  PRMT R19, R0, 0x9910, RZ ;  /* 0x0000991000137816 */ /* 0x000fe400000000ff */
[----:B------:R-:W-:Y:S01]  /*12b0*/  PRMT R2, R8, 0x9910, RZ ;  /* 0x0000991008027816 */ /* 0x000fe200000000ff */
[----:B------:R-:W-:-:S05]  /*12c0*/  IMAD.MOV.U32 R0, RZ, RZ, R15 ;  /* 0x000000ffff007224 */ /* 0x000fca00078e000f */
[----:B------:R-:W-:-:S04]  /*12d0*/  VIMNMX3 R15, R2, R0, R19, !PT ;  /* 0x00000000020f720f */ /* 0x000fc80007800113 */
        /* <DEDUP_REMOVED lines=17> */
.L_x_910:
[----:B------:R-:W-:Y:S02]  /*13f0*/  VIADDMNMX.RELU R4, R11, -R12, R4, !PT ;  /* 0x8000000c0b047246 */ /* 0x000fe40007801104 */
[----:B0-----:R-:W-:Y:S02]  /*1400*/  VIADDMNMX R0, R0, R9, RZ, !PT ;  /* 0x0000000900007246 */ /* 0x001fe400078001ff */
[----:B------:R-:W-:Y:S02]  /*1410*/  PRMT R7, R2, 0x9910, RZ ;  /* 0x0000991002077816 */ /* 0x000fe400000000ff */
[----:B------:R-:W-:Y:S02]  /*1420*/  PRMT R2, R4, 0x9910, RZ ;  /* 0x0000991004027816 */ /* 0x000fe400000000ff */
[----:B------:R-:W-:-:S04]  /*1430*/  PRMT R0, R0, 0x9910, RZ ;  /* 0x0000991000007816 */ /* 0x000fc800000000ff */
[----:B------:R-:W-:-:S04]  /*1440*/  VIMNMX3 R7, R7, R2, R0, !PT ;  /* 0x000000020707720f */ /* 0x000fc80007800100 */
[----:B------:R-:W-:-:S07]  /*1450*/  VIMNMX R10, PT, PT, R7, R10, !PT ;  /* 0x0000000a070a7248 */ /* 0x000fce0007fe0100 */
.L_x_908:
[----:B------:R-:W-:Y:S05]  /*1460*/  BSYNC.RECONVERGENT B0 ;  /* 0x0000000000007941 */ /* 0x000fea0003800200 */
.L_x_897:
        /* <DEDUP_REMOVED lines=9> */
[----:B------:R-:W-:Y:S04]  /*1500*/  @!P0 LDS R0, [R7] ;  /* 0x0000000007008984 */ /* 0x000fe80000000800 */
[----:B------:R-:W2:Y:S02]  /*1510*/  @!P0 LDS R9, [R7+0x40] ;  /* 0x0000400007098984 */ /* 0x000ea40000000800 */
[----:B--2---:R-:W-:-:S05]  /*1520*/  @!P0 VIMNMX R0, PT, PT, R0, R9, !PT ;  /* 0x0000000900008248 */ /* 0x004fca0007fe0100 */
[----:B------:R-:W-:Y:S01]  /*1530*/  @!P0 STS [R7], R0 ;  /* 0x0000000007008388 */ /* 0x000fe20000000800 */
[----:B------:R-:W-:-:S03]  /*1540*/  NOP ;  /* 0x0000000000007918 */ /* 0x000fc60000000000 */
[----:B------:R-:W-:Y:S01]  /*1550*/  @!P1 LDS R2, [R7] ;  /* 0x0000000007029984 */ /* 0x000fe20000000800 */
[----:B------:R-:W-:-:S03]  /*1560*/  ISETP.GT.U32.AND P0, PT, R5, 0x3, PT ;  /* 0x000000030500780c */ /* 0x000fc60003f04070 */
[----:B------:R-:W2:Y:S02]  /*1570*/  @!P1 LDS R9, [R7+0x20] ;  /* 0x0000200007099984 */ /* 0x000ea40000000800 */
[----:B--2---:R-:W-:-:S05]  /*1580*/  @!P1 VIMNMX R2, PT, PT, R2, R9, !PT ;  /* 0x0000000902029248 */ /* 0x004fca0007fe0100 */
[----:B------:R-:W-:Y:S01]  /*1590*/  @!P1 STS [R7], R2 ;  /* 0x0000000207009388 */ /* 0x000fe20000000800 */
[----:B------:R-:W-:-:S03]  /*15a0*/  NOP ;  /* 0x0000000000007918 */ /* 0x000fc60000000000 */
[----:B01----:R-:W-:Y:S01]  /*15b0*/  @!P0 LDS R4, [R7] ;  /* 0x0000000007048984 */ /* 0x003fe20000000800 */
        /* <DEDUP_REMOVED lines=9> */
[----:B0-----:R-:W-:Y:S02]  /*1650*/  @!P1 VIMNMX R0, PT, PT, R0, R9, !PT ;  /* 0x0000000900009248 */ /* 0x001fe40007fe0100 */
[----:B------:R-:W-:-:S03]  /*1660*/  @!P0 LEA R9, R11, R6, 0x18 ;  /* 0x000000060b098211 */ /* 0x000fc600078ec0ff */
        /* <DEDUP_REMOVED lines=13> */
.L_x_911:
        /* <DEDUP_REMOVED lines=12> */
.L_x_1940:


//--------------------- .text._Z16sw_kernel_affineILi32ELi32EEvPKhiPiS1_S2_iS2_ii --------------------------
	.section	.text._Z16sw_kernel_affineILi32ELi32EEvPKhiPiS1_S2_iS2_ii,"ax",@progbits
	.align	128
        .global         _Z16sw_kernel_affineILi32ELi32EEvPKhiPiS1_S2_iS2_ii
        .type           _Z16sw_kernel_affineILi32ELi32EEvPKhiPiS1_S2_iS2_ii,@function
        .size           _Z16sw_kernel_affineILi32ELi32EEvPKhiPiS1_S2_iS2_ii,(.L_x_1941 - _Z16sw_kernel_affineILi32ELi32EEvPKhiPiS1_S2_iS2_ii)
        .other          _Z16sw_kernel_affineILi32ELi32EEvPKhiPiS1_S2_iS2_ii,@"STO_CUDA_ENTRY STV_DEFAULT"
_Z16sw_kernel_affineILi32ELi32EEvPKhiPiS1_S2_iS2_ii:
.text._Z16sw_kernel_affineILi32ELi32EEvPKhiPiS1_S2_iS2_ii:
[----:B------:R-:W-:Y:S01]  /*0000*/  LDC R1, c[0x0][0x37c] ;  /* 0x0000df00ff017b82 */ /* 0x000fe20000000800 */
[----:B------:R-:W0:Y:S01]  /*0010*/  S2R R7, SR_CTAID.X ;  /* 0x0000000000077919 */ /* 0x000e220000002500 */
[----:B------:R-:W0:Y:S02]  /*0020*/  LDCU UR4, c[0x0][0x3a8] ;  /* 0x00007500ff0477ac */ /* 0x000e240008000800 */
[----:B0-----:R-:W-:-:S13]  /*0030*/  ISETP.GE.AND P0, PT, R7, UR4, PT ;  /* 0x0000000407007c0c */ /* 0x001fda000bf06270 */
[----:B------:R-:W-:Y:S05]  /*0040*/  @P0 EXIT ;  /* 0x000000000000094d */ /* 0x000fea0003800000 */
[----:B------:R-:W0:Y:S01]  /*0050*/  LDC.64 R2, c[0x0][0x390] ;  /* 0x0000e400ff027b82 */ /* 0x000e220000000a00 */
[----:B------:R-:W1:Y:S07]  /*0060*/  LDCU.64 UR10, c[0x0][0x358] ;  /* 0x00006b00ff0a77ac */ /* 0x000e6e0008000a00 */
[----:B------:R-:W2:Y:S08]  /*0070*/  LDC.64 R4, c[0x0][0x3a0] ;  /* 0x0000e800ff047b82 */ /* 0x000eb00000000a00 */
[----:B------:R-:W3:Y:S01]  /*0080*/  LDC R21, c[0x0][0x388] ;  /* 0x0000e200ff157b82 */ /* 0x000ee20000000800 */
[----:B0-----:R-:W-:-:S06]  /*0090*/  IMAD.WIDE.U32 R2, R7, 0x4, R2 ;  /* 0x0000000407027825 */ /* 0x001fcc00078e0002 */
[----:B-1----:R-:W2:Y:S02]  /*00a0*/  LDG.E R3, desc[UR10][R2.64] ;  /* 0x0000000a02037981 */ /* 0x002ea4000c1e1900 */
[----:B--2---:R-:W-:-:S05]  /*00b0*/  IMAD.WIDE R4, R3, 0x4, R4 ;  /* 0x0000000403047825 */ /* 0x004fca00078e0204 */
[----:B------:R-:W2:Y:S04]  /*00c0*/  LDG.E R11, desc[UR10][R4.64+-0x4] ;  /* 0xfffffc0a040b7981 */ /* 0x000ea8000c1e1900 */
[----:B------:R-:W4:Y:S01]  /*00d0*/  LDG.E R6, desc[UR10][R4.64] ;  /* 0x0000000a04067981 */ /* 0x000f22000c1e1900 */
[----:B--2---:R-:W-:-:S05]  /*00e0*/  LOP3.LUT R9, RZ, R11, RZ, 0x33, !PT ;  /* 0x0000000bff097212 */ /* 0x004fca00078e33ff */
[----:B----4-:R-:W-:-:S05]  /*00f0*/  IMAD.IADD R0, R6, 0x1, R9 ;  /* 0x0000000106007824 */ /* 0x010fca00078e0209 */
[----:B------:R-:W-:-:S04]  /*0100*/  ISETP.NE.AND P0, PT, R0, RZ, PT ;  /* 0x000000ff0000720c */ /* 0x000fc80003f05270 */
[----:B---3--:R-:W-:-:S04]  /*0110*/  ISETP.NE.AND P0, PT, R21, RZ, P0 ;  /* 0x000000ff1500720c */ /* 0x008fc80000705270 */
[----:B------:R-:W-:-:S04]  /*0120*/  ISETP.LT.AND P0, PT, R21, 0x21, P0 ;  /* 0x000000211500780c */ /* 0x000fc80000701270 */
[----:B------:R-:W-:-:S13]  /*0130*/  ISETP.GE.AND P0, PT, R6, R11, P0 ;  /* 0x0000000b0600720c */ /* 0x000fda0000706270 */
[----:B------:R-:W0:Y:S01]  /*0140*/  @!P0 LDC.64 R2, c[0x0][0x3b0] ;  /* 0x0000ec00ff028b82 */ /* 0x000e220000000a00 */
[----:B------:R-:W-:Y:S02]  /*0150*/  @!P0 IMAD.MOV.U32 R9, RZ, RZ, -0x1 ;  /* 0xffffffffff098424 */ /* 0x000fe400078e00ff */
[----:B0-----:R-:W-:-:S05]  /*0160*/  @!P0 IMAD.WIDE.U32 R2, R7, 0x4, R2 ;  /* 0x0000000407028825 */ /* 0x001fca00078e0002 */
[----:B------:R0:W-:Y:S01]  /*0170*/  @!P0 STG.E desc[UR10][R2.64], R9 ;  /* 0x0000000902008986 */ /* 0x0001e2000c10190a */
[----:B------:R-:W-:Y:S05]  /*0180*/  @!P0 EXIT ;  /* 0x000000000000894d */ /* 0x000fea0003800000 */
[----:B------:R-:W1:Y:S01]  /*0190*/  S2R R10, SR_TID.X ;  /* 0x00000000000a7919 */ /* 0x000e620000002100 */
[----:B------:R-:W-:Y:S01]  /*01a0*/  BSSY.RECONVERGENT B0, `(.L_x_912) ;  /* 0x0000013000007945 */ /* 0x000fe20003800200 */
[----:B-1----:R-:W-:-:S13]  /*01b0*/  ISETP.GT.U32.AND P0, PT, R10, 0x18f, PT ;  /* 0x0000018f0a00780c */ /* 0x002fda0003f04070 */
        /* <DEDUP_REMOVED lines=8> */
.L_x_914:
        /* <DEDUP_REMOVED lines=9> */
.L_x_913:
[----:B------:R-:W-:Y:S05]  /*02d0*/  BSYNC.RECONVERGENT B0 ;  /* 0x0000000000007941 */ /* 0x000fea0003800200 */
.L_x_912:
[----:B------:R-:W2:Y:S01]  /*02e0*/  S2UR UR5, SR_CgaCtaId ;  /* 0x00000000000579c3 */ /* 0x000ea20000008800 */
[----:B------:R-:W-:Y:S01]  /*02f0*/  ISETP.GE.U32.AND P0, PT, R10, 0x20, PT ;  /* 0x000000200a00780c */ /* 0x000fe20003f06070 */
[----:B------:R-:W-:Y:S01]  /*0300*/  UMOV UR4, 0x400 ;  /* 0x0000040000047882 */ /* 0x000fe20000000000 */
[----:B------:R-:W-:Y:S01]  /*0310*/  BSSY.RECONVERGENT B0, `(.L_x_915) ;  /* 0x000000f000007945 */ /* 0x000fe20003800200 */
[----:B------:R-:W-:Y:S01]  /*0320*/  UIADD3 UR4, UPT, UPT, UR4, 0x190, URZ ;  /* 0x0000019004047890 */ /* 0x000fe2000fffe0ff */
[----:B------:R-:W-:-:S03]  /*0330*/  SHF.R.S32.HI R12, RZ, 0x1f, R11 ;  /* 0x0000001fff0c7819 */ /* 0x000fc6000001140b */
[----:B--2---:R-:W-:-:S06]  /*0340*/  ULEA UR4, UR5, UR4, 0x18 ;  /* 0x0000000405047291 */ /* 0x004fcc000f8ec0ff */
[----:B------:R-:W-:Y:S06]  /*0350*/  @P0 BRA `(.L_x_916) ;  /* 0x0000000000280947 */ /* 0x000fec0003800000 */
[----:B------:R-:W-:Y:S01]  /*0360*/  ISETP.GE.AND P0, PT, R10, R21, PT ;  /* 0x000000150a00720c */ /* 0x000fe20003f06270 */
[----:B------:R-:W-:Y:S01]  /*0370*/  BSSY.RECONVERGENT B1, `(.L_x_917) ;  /* 0x0000007000017945 */ /* 0x000fe20003800200 */
[----:B0-----:R-:W-:-:S11]  /*0380*/  PRMT R3, RZ, 0x7610, R3 ;  /* 0x00007610ff037816 */ /* 0x001fd60000000003 */
[----:B------:R-:W-:Y:S05]  /*0390*/  @P0 BRA `(.L_x_918) ;  /* 0x0000000000100947 */ /* 0x000fea0003800000 */
[----:B------:R-:W1:Y:S02]  /*03a0*/  LDCU.64 UR6, c[0x0][0x380] ;  /* 0x00007000ff0677ac */ /* 0x000e640008000a00 */
[----:B-1----:R-:W-:-:S05]  /*03b0*/  IADD3 R2, P0, PT, R10, UR6, RZ ;  /* 0x000000060a027c10 */ /* 0x002fca000ff1e0ff */
[----:B------:R-:W-:-:S06]  /*03c0*/  IMAD.X R3, RZ, RZ, UR7, P0 ;  /* 0x00000007ff037e24 */ /* 0x000fcc00080e06ff */
[----:B------:R0:W5:Y:S02]  /*03d0*/  LDG.E.U8 R3, desc[UR10][R2.64] ;  /* 0x0000000a02037981 */ /* 0x000164000c1e1100 */
.L_x_918:
[----:B------:R-:W-:Y:S05]  /*03e0*/  BSYNC.RECONVERGENT B1 ;  /* 0x0000000000017941 */ /* 0x000fea0003800200 */
.L_x_917:
[----:B-----5:R2:W-:Y:S02]  /*03f0*/  STS.U8 [R10+UR4], R3 ;  /* 0x000000030a007988 */ /* 0x0205e40008000004 */
.L_x_916:
[----:B------:R-:W-:Y:S05]  /*0400*/  BSYNC.RECONVERGENT B0 ;  /* 0x0000000000007941 */ /* 0x000fea0003800200 */
.L_x_915:
[----:B------:R-:W-:Y:S01]  /*0410*/  ISETP.GE.AND P0, PT, R0, 0x1, PT ;  /* 0x000000010000780c */ /* 0x000fe20003f06270 */
[----:B------:R-:W-:-:S12]  /*0420*/  IMAD.MOV.U32 R15, RZ, RZ, RZ ;  /* 0x000000ffff0f7224 */ /* 0x000fd800078e00ff */
[----:B------:R-:W-:Y:S05]  /*0430*/  @!P0 BRA `(.L_x_919) ;  /* 0x0000000c00ec8947 */ /* 0x000fea0003800000 */
[----:B------:R-:W3:Y:S01]  /*0440*/  LDCU.64 UR6, c[0x0][0x3b8] ;  /* 0x00007700ff0677ac */ /* 0x000ee20008000a00 */
[----:B------:R-:W-:Y:S02]  /*0450*/  IADD3 R6, PT, PT, R6, -0x2, -R11 ;  /* 0xfffffffe06067810 */ /* 0x000fe40007ffe80b */
[----:B------:R-:W-:Y:S02]  /*0460*/  CS2R R14, SRZ ;  /* 0x00000000000e7805 */ /* 0x000fe4000001ff00 */
[----:B------:R-:W-:Y:S02]  /*0470*/  LOP3.LUT R13, R0, 0x3, RZ, 0xc0, !PT ;  /* 0x00000003000d7812 */ /* 0x000fe400078ec0ff */
[----:B------:R-:W-:Y:S02]  /*0480*/  ISETP.GE.U32.AND P0, PT, R6, 0x3, PT ;  /* 0x000000030600780c */ /* 0x000fe40003f06070 */
[----:B------:R-:W-:Y:S02]  /*0490*/  PRMT R5, RZ, 0x7610, R5 ;  /* 0x00007610ff057816 */ /* 0x000fe40000000005 */
[----:B------:R-:W-:-:S02]  /*04a0*/  PRMT R19, RZ, 0x7610, R19 ;  /* 0x00007610ff137816 */ /* 0x000fc40000000013 */
[----:B------:R-:W-:Y:S01]  /*04b0*/  PRMT R16, RZ, 0x7610, R16 ;  /* 0x00007610ff107816 */ /* 0x000fe20000000010 */
[----:B---3--:R-:W-:-:S04]  /*04c0*/  UISETP.LT.AND UP0, UPT, UR6, UR7, UPT ;  /* 0x000000070600728c */ /* 0x008fc8000bf01270 */
[----:B------:R-:W-:-:S04]  /*04d0*/  USEL UR5, UR6, UR7, UP0 ;  /* 0x0000000706057287 */ /* 0x000fc80008000000 */
[----:B------:R-:W-:-:S04]  /*04e0*/  UIADD3 UR5, UPT, UPT, -UR5, URZ, URZ ;  /* 0x000000ff05057290 */ /* 0x000fc8000fffe1ff */
[----:B------:R-:W-:-:S04]  /*04f0*/  UISETP.LT.AND UP0, UPT, URZ, UR5, UPT ;  /* 0x00000005ff00728c */ /* 0x000fc8000bf01270 */
[----:B------:R-:W-:-:S04]  /*0500*/  USEL UR5, URZ, UR5, !UP0 ;  /* 0x00000005ff057287 */ /* 0x000fc8000c000000 */
[----:B------:R-:W-:Y:S01]  /*0510*/  UPRMT UR6, UR5, 0x9910, URZ ;  /* 0x0000991005067896 */ /* 0x000fe200080000ff */
[----:B------:R-:W-:Y:S11]  /*0520*/  @!P0 BRA `(.L_x_920) ;  /* 0x0000000800cc8947 */ /* 0x000ff60003800000 */
[----:B01----:R-:W0:Y:S01]  /*0530*/  LDC.64 R8, c[0x0][0x398] ;  /* 0x0000e600ff087b82 */ /* 0x003e220000000a00 */
[----:B--2---:R-:W-:Y:S01]  /*0540*/  VIADD R3, R11, 0x1 ;  /* 0x000000010b037836 */ /* 0x004fe20000000000 */
[----:B------:R-:W-:Y:S01]  /*0550*/  LOP3.LUT R14, R0, 0x7ffffffc, RZ, 0xc0, !PT ;  /* 0x7ffffffc000e7812 */ /* 0x000fe200078ec0ff */
[----:B------:R-:W-:Y:S01]  /*0560*/  IMAD.MOV.U32 R15, RZ, RZ, RZ ;  /* 0x000000ffff0f7224 */ /* 0x000fe200078e00ff */
[C---:B------:R-:W-:Y:S01]  /*0570*/  ISETP.GE.AND P1, PT, R10.reuse, R21, PT ;  /* 0x000000150a00720c */ /* 0x040fe20003f26270 */
[----:B------:R-:W1:Y:S01]  /*0580*/  LDCU.64 UR12, c[0x0][0x3b8] ;  /* 0x00007700ff0c77ac */ /* 0x000e620008000a00 */
[----:B------:R-:W-:Y:S01]  /*0590*/  ISETP.NE.AND P2, PT, R10, RZ, PT ;  /* 0x000000ff0a00720c */ /* 0x000fe20003f45270 */
[----:B------:R-:W-:Y:S01]  /*05a0*/  IMAD.MOV R18, RZ, RZ, -R14 ;  /* 0x000000ffff127224 */ /* 0x000fe200078e0a0e */
[----:B------:R-:W2:Y:S01]  /*05b0*/  LDC R17, c[0x0][0x388] ;  /* 0x0000e200ff117b82 */ /* 0x000ea20000000800 */
[----:B------:R-:W-:Y:S02]  /*05c0*/  PRMT R5, RZ, 0x7610, R5 ;  /* 0x00007610ff057816 */ /* 0x000fe40000000005 */
[----:B0-----:R-:W-:-:S02]  /*05d0*/  IADD3 R2, P0, PT, R3, R8, RZ ;  /* 0x0000000803027210 */ /* 0x001fc40007f1e0ff */
[----:B------:R-:W-:Y:S02]  /*05e0*/  IADD3.X R8, P4, PT, R11, R8, RZ, PT, !PT ;  /* 0x000000080b087210 */ /* 0x000fe40003f9e4ff */
[----:B------:R-:W-:Y:S02]  /*05f0*/  IADD3 R2, P3, PT, R2, 0x3, RZ ;  /* 0x0000000302027810 */ /* 0x000fe40007f7e0ff */
[----:B------:R-:W-:Y:S01]  /*0600*/  LEA.HI.X.SX32 R3, R3, R9, 0x1, P0 ;  /* 0x0000000903037211 */ /* 0x000fe200000f0eff */
[----:B------:R-:W-:-:S04]  /*0610*/  IMAD.X R9, R12, 0x1, R9, P4 ;  /* 0x000000010c097824 */ /* 0x000fc800020e0609 */
[----:B-12---:R-:W-:-:S07]  /*0620*/  IMAD.X R23, RZ, RZ, R3, P3 ;  /* 0x000000ffff177224 */ /* 0x006fce00018e0603 */
.L_x_933:
[----:B------:R-:W-:Y:S01]  /*0630*/  LOP3.LUT R3, R16, 0xffff, RZ, 0xc0, !PT ;  /* 0x0000ffff10037812 */ /* 0x000fe200078ec0ff */
[----:B------:R-:W-:Y:S01]  /*0640*/  VIADD R18, R18, 0x4 ;  /* 0x0000000412127836 */ /* 0x000fe20000000000 */
[----:B------:R-:W-:Y:S01]  /*0650*/  LOP3.LUT R20, R19, 0xffff, RZ, 0xc0, !PT ;  /* 0x0000ffff13147812 */ /* 0x000fe200078ec0ff */
[----:B------:R-:W-:Y:S01]  /*0660*/  BSSY.RECONVERGENT B0, `(.L_x_921) ;  /* 0x0000025000007945 */ /* 0x000fe20003800200 */
[----:B------:R-:W-:Y:S01]  /*0670*/  LOP3.LUT R21, R5, 0xffff, RZ, 0xc0, !PT ;  /* 0x0000ffff05157812 */ /* 0x000fe200078ec0ff */
[----:B------:R0:W1:Y:S01]  /*0680*/  SHFL.UP PT, R0, R3, 0x1, RZ ;  /* 0x0420000003007989 */ /* 0x00006200000e00ff */
[----:B------:R-:W-:-:S03]  /*0690*/  ISETP.NE.AND P0, PT, R18, RZ, PT ;  /* 0x000000ff1200720c */ /* 0x000fc60003f05270 */
[----:B------:R-:W2:Y:S04]  /*06a0*/  SHFL.UP PT, R4, R20, 0x1, RZ ;  /* 0x0420000014047989 */ /* 0x000ea800000e00ff */
[----:B------:R-:W3:Y:S01]  /*06b0*/  SHFL.UP PT, R6, R21, 0x1, RZ ;  /* 0x0420000015067989 */ /* 0x000ee200000e00ff */
[----:B0-----:R-:W-:Y:S01]  /*06c0*/  IMAD.MOV.U32 R3, RZ, RZ, R23 ;  /* 0x000000ffff037224 */ /* 0x001fe200078e0017 */
[----:B-1----:R-:W-:Y:S02]  /*06d0*/  SEL R0, R0, RZ, P2 ;  /* 0x000000ff00007207 */ /* 0x002fe40001000000 */
[----:B--2---:R-:W-:Y:S02]  /*06e0*/  SEL R4, R4, RZ, P2 ;  /* 0x000000ff04047207 */ /* 0x004fe40001000000 */
[----:B---3--:R-:W-:Y:S01]  /*06f0*/  SEL R6, R6, RZ, P2 ;  /* 0x000000ff06067207 */ /* 0x008fe20001000000 */
[----:B------:R-:W-:Y:S06]  /*0700*/  @P1 BRA `(.L_x_922) ;  /* 0x0000000000681947 */ /* 0x000fec0003800000 */
[----:B------:R-:W2:Y:S01]  /*0710*/  LDG.E.S8 R19, desc[UR10][R8.64] ;  /* 0x0000000a08137981 */ /* 0x000ea2000c1e1300 */
[----:B------:R-:W-:Y:S02]  /*0720*/  PRMT R5, R5, 0x9910, RZ ;  /* 0x0000991005057816 */ /* 0x000fe400000000ff */
[----:B------:R-:W-:Y:S02]  /*0730*/  VIMNMX3.S16x2 R0, R4, R6, R0, !PT ;  /* 0x000000060400720f */ /* 0x000fe40007800300 */
[----:B------:R-:W-:Y:S01]  /*0740*/  PRMT R4, R16, 0x9910, RZ ;  /* 0x0000991010047816 */ /* 0x000fe200000000ff */
[----:B------:R-:W-:Y:S01]  /*0750*/  VIADD R5, R5, -UR13 ;  /* 0x8000000d05057c36 */ /* 0x000fe20008000000 */
[----:B------:R-:W-:-:S04]  /*0760*/  PRMT R0, R0, 0x9910, RZ ;  /* 0x0000991000007816 */ /* 0x000fc800000000ff */
[----:B------:R-:W-:Y:S01]  /*0770*/  VIADDMNMX.RELU R4, R4, -UR12, R5, !PT ;  /* 0x8000000c04047c46 */ /* 0x000fe2000f801105 */
        /* <DEDUP_REMOVED lines=11> */
.L_x_923:
[----:B0-----:R-:W-:Y:S01]  /*0830*/  VIADDMNMX R0, R0, R5, RZ, !PT ;  /* 0x0000000500007246 */ /* 0x001fe200078001ff */
[----:B------:R-:W-:Y:S01]  /*0840*/  IMAD.U32 R19, RZ, RZ, UR5 ;  /* 0x00000005ff137e24 */ /* 0x000fe2000f8e00ff */
[----:B------:R-:W-:Y:S02]  /*0850*/  PRMT R6, R4, 0x9910, RZ ;  /* 0x0000991004067816 */ /* 0x000fe400000000ff */
[C---:B------:R-:W-:Y:S02]  /*0860*/  PRMT R5, R0.reuse, 0x9910, RZ ;  /* 0x0000991000057816 */ /* 0x040fe400000000ff */
[----:B------:R-:W-:Y:S02]  /*0870*/  PRMT R16, R0, 0x7610, R16 ;  /* 0x0000761000107816 */ /* 0x000fe40000000010 */
[--C-:B------:R-:W-:Y:S02]  /*0880*/  VIMNMX3 R6, R6, UR6, R5.reuse, !PT ;  /* 0x0000000606067c0f */ /* 0x100fe4000f800105 */
[----:B------:R-:W-:-:S02]  /*0890*/  PRMT R5, R4, 0x7610, R5 ;  /* 0x0000761004057816 */ /* 0x000fc40000000005 */
[----:B------:R-:W-:-:S07]  /*08a0*/  VIMNMX R15, PT, PT, R15, R6, !PT ;  /* 0x000000060f0f7248 */ /* 0x000fce0007fe0100 */
.L_x_922:
[----:B------:R-:W-:Y:S05]  /*08b0*/  BSYNC.RECONVERGENT B0 ;  /* 0x0000000000007941 */ /* 0x000fea0003800200 */
.L_x_921:
[----:B------:R-:W-:Y:S01]  /*08c0*/  LOP3.LUT R20, R16, 0xffff, RZ, 0xc0, !PT ;  /* 0x0000ffff10147812 */ /* 0x000fe200078ec0ff */
[----:B------:R-:W-:Y:S01]  /*08d0*/  BSSY.RECONVERGENT B0, `(.L_x_924) ;  /* 0x0000024000007945 */ /* 0x000fe20003800200 */
[----:B------:R-:W-:Y:S02]  /*08e0*/  LOP3.LUT R21, R19, 0xffff, RZ, 0xc0, !PT ;  /* 0x0000ffff13157812 */ /* 0x000fe400078ec0ff */
[----:B------:R-:W-:Y:S01]  /*08f0*/  LOP3.LUT R22, R5, 0xffff, RZ, 0xc0, !PT ;  /* 0x0000ffff05167812 */ /* 0x000fe200078ec0ff */
[----:B------:R-:W0:Y:S04]  /*0900*/  SHFL.UP PT, R0, R20, 0x1, RZ ;  /* 0x0420000014007989 */ /* 0x000e2800000e00ff */
[----:B------:R-:W1:Y:S04]  /*0910*/  SHFL.UP PT, R4, R21, 0x1, RZ ;  /* 0x0420000015047989 */ /* 0x000e6800000e00ff */
[----:B------:R-:W2:Y:S01]  /*0920*/  SHFL.UP PT, R6, R22, 0x1, RZ ;  /* 0x0420000016067989 */ /* 0x000ea200000e00ff */
[----:B0-----:R-:W-:-:S02]  /*0930*/  SEL R0, R0, RZ, P2 ;  /* 0x000000ff00007207 */ /* 0x001fc40001000000 */
[----:B-1----:R-:W-:Y:S02]  /*0940*/  SEL R4, R4, RZ, P2 ;  /* 0x000000ff04047207 */ /* 0x002fe40001000000 */
[----:B--2---:R-:W-:Y:S01]  /*0950*/  SEL R6, R6, RZ, P2 ;  /* 0x000000ff06067207 */ /* 0x004fe20001000000 */
        /* <DEDUP_REMOVED lines=19> */
.L_x_926:
[----:B0-----:R-:W-:Y:S01]  /*0a90*/  VIADDMNMX R0, R0, R5, RZ, !PT ;  /* 0x0000000500007246 */ /* 0x001fe200078001ff */
[----:B------:R-:W-:Y:S01]  /*0aa0*/  IMAD.U32 R19, RZ, RZ, UR5 ;  /* 0x00000005ff137e24 */ /* 0x000fe2000f8e00ff */
[----:B------:R-:W-:Y:S02]  /*0ab0*/  PRMT R5, R6, 0x9910, RZ ;  /* 0x0000991006057816 */ /* 0x000fe400000000ff */
[C---:B------:R-:W-:Y:S02]  /*0ac0*/  PRMT R4, R0.reuse, 0x9910, RZ ;  /* 0x0000991000047816 */ /* 0x040fe400000000ff */
[----:B------:R-:W-:Y:S02]  /*0ad0*/  PRMT R16, R0, 0x7610, R16 ;  /* 0x0000761000107816 */ /* 0x000fe40000000010 */
[----:B------:R-:W-:Y:S02]  /*0ae0*/  VIMNMX3 R4, R5, UR6, R4, !PT ;  /* 0x0000000605047c0f */ /* 0x000fe4000f800104 */
[----:B------:R-:W-:-:S02]  /*0af0*/  PRMT R5, R6, 0x7610, R5 ;  /* 0x0000761006057816 */ /* 0x000fc40000000005 */
[----:B------:R-:W-:-:S07]  /*0b00*/  VIMNMX R15, PT, PT, R15, R4, !PT ;  /* 0x000000040f0f7248 */ /* 0x000fce0007fe0100 */
.L_x_925:
[----:B------:R-:W-:Y:S05]  /*0b10*/  BSYNC.RECONVERGENT B0 ;  /* 0x0000000000007941 */ /* 0x000fea0003800200 */
.L_x_924:
[----:B------:R-:W-:Y:S01]  /*0b20*/  LOP3.LUT R20, R16, 0xffff, RZ, 0xc0, !PT ;  /* 0x0000ffff10147812 */ /* 0x000fe200078ec0ff */
[----:B------:R-:W-:Y:S01]  /*0b30*/  IMAD.MOV.U32 R21, RZ, RZ, R17 ;  /* 0x000000ffff157224 */ /* 0x000fe200078e0011 */
[----:B------:R-:W-:Y:S01]  /*0b40*/  LOP3.LUT R22, R19, 0xffff, RZ, 0xc0, !PT ;  /* 0x0000ffff13167812 */ /* 0x000fe200078ec0ff */
[----:B------:R-:W-:Y:S01]  /*0b50*/  BSSY.RECONVERGENT B0, `(.L_x_927) ;  /* 0x0000025000007945 */ /* 0x000fe20003800200 */
[----:B------:R-:W-:Y:S01]  /*0b60*/  LOP3.LUT R23, R5, 0xffff, RZ, 0xc0, !PT ;  /* 0x0000ffff05177812 */ /* 0x000fe200078ec0ff */
[----:B------:R-:W0:Y:S01]  /*0b70*/  SHFL.UP PT, R0, R20, 0x1, RZ ;  /* 0x0420000014007989 */ /* 0x000e2200000e00ff */
[C---:B------:R-:W-:Y:S02]  /*0b80*/  ISETP.GE.AND P1, PT, R10.reuse, R21, PT ;  /* 0x000000150a00720c */ /* 0x040fe40003f26270 */
[----:B------:R-:W-:Y:S01]  /*0b90*/  ISETP.NE.AND P2, PT, R10, RZ, PT ;  /* 0x000000ff0a00720c */ /* 0x000fe20003f45270 */
        /* <DEDUP_REMOVED lines=24> */
.L_x_929:
        /* <DEDUP_REMOVED lines=8> */
.L_x_928:
[----:B------:R-:W-:Y:S05]  /*0da0*/  BSYNC.RECONVERGENT B0 ;  /* 0x0000000000007941 */ /* 0x000fea0003800200 */
.L_x_927:
        /* <DEDUP_REMOVED lines=29> */
.L_x_932:
        /* <DEDUP_REMOVED lines=8> */
.L_x_931:
[----:B------:R-:W-:Y:S05]  /*1000*/  BSYNC.RECONVERGENT B0 ;  /* 0x0000000000007941 */ /* 0x000fea0003800200 */
.L_x_930:
[----:B------:R-:W-:Y:S02]  /*1010*/  IADD3 R8, P4, PT, R8, 0x4, RZ ;  /* 0x0000000408087810 */ /* 0x000fe40007f9e0ff */
[----:B------:R-:W-:-:S03]  /*1020*/  IADD3 R2, P3, PT, R2, 0x4, RZ ;  /* 0x0000000402027810 */ /* 0x000fc60007f7e0ff */
[----:B------:R-:W-:Y:S02]  /*1030*/  IMAD.X R9, RZ, RZ, R9, P4 ;  /* 0x000000ffff097224 */ /* 0x000fe400020e0609 */
[----:B------:R-:W-:Y:S01]  /*1040*/  IMAD.X R23, RZ, RZ, R3, P3 ;  /* 0x000000ffff177224 */ /* 0x000fe200018e0603 */
[----:B------:R-:W-:Y:S07]  /*1050*/  @P0 BRA `(.L_x_933) ;  /* 0xfffffff400740947 */ /* 0x000fee000383ffff */
.L_x_920:
[----:B------:R-:W-:-:S13]  /*1060*/  ISETP.NE.AND P0, PT, R13, RZ, PT ;  /* 0x000000ff0d00720c */ /* 0x000fda0003f05270 */
[----:B------:R-:W-:Y:S05]  /*1070*/  @!P0 BRA `(.L_x_919) ;  /* 0x0000000000dc8947 */ /* 0x000fea0003800000 */
[----:B------:R-:W3:Y:S01]  /*1080*/  LDCU.64 UR8, c[0x0][0x398] ;  /* 0x00007300ff0877ac */ /* 0x000ee20008000a00 */
[C---:B------:R-:W-:Y:S01]  /*1090*/  ISETP.GE.AND P0, PT, R10.reuse, R21, PT ;  /* 0x000000150a00720c */ /* 0x040fe20003f06270 */
[----:B------:R-:W-:Y:S01]  /*10a0*/  IMAD.MOV R13, RZ, RZ, -R13 ;  /* 0x000000ffff0d7224 */ /* 0x000fe200078e0a0d */
[----:B------:R-:W-:Y:S01]  /*10b0*/  ISETP.NE.AND P1, PT, R10, RZ, PT ;  /* 0x000000ff0a00720c */ /* 0x000fe20003f25270 */
[----:B------:R-:W4:Y:S01]  /*10c0*/  LDCU.64 UR12, c[0x0][0x3b8] ;  /* 0x00007700ff0c77ac */ /* 0x000f220008000a00 */
[----:B---3--:R-:W-:-:S04]  /*10d0*/  IADD3 R6, P2, P3, R11, UR8, R14 ;  /* 0x000000080b067c10 */ /* 0x008fc8000fb5e00e */
[----:B------:R-:W-:Y:S02]  /*10e0*/  IADD3 R6, P4, PT, R6, 0x1, RZ ;  /* 0x0000000106067810 */ /* 0x000fe40007f9e0ff */
[----:B0-2---:R-:W-:-:S05]  /*10f0*/  IADD3.X R3, PT, PT, R12, UR9, RZ, P2, P3 ;  /* 0x000000090c037c10 */ /* 0x005fca00097e64ff */
[----:B----4-:R-:W-:-:S07]  /*1100*/  IMAD.X R3, RZ, RZ, R3, P4 ;  /* 0x000000ffff037224 */ /* 0x010fce00020e0603 */
.L_x_937:
[----:B------:R-:W-:Y:S01]  /*1110*/  LOP3.LUT R8, R16, 0xffff, RZ, 0xc0, !PT ;  /* 0x0000ffff10087812 */ /* 0x000fe200078ec0ff */
[----:B------:R-:W-:Y:S01]  /*1120*/  VIADD R13, R13, 0x1 ;  /* 0x000000010d0d7836 */ /* 0x000fe20000000000 */
[----:B-1----:R-:W-:Y:S01]  /*1130*/  LOP3.LUT R9, R19, 0xffff, RZ, 0xc0, !PT ;  /* 0x0000ffff13097812 */ /* 0x002fe200078ec0ff */
[----:B------:R-:W-:Y:S01]  /*1140*/  BSSY.RECONVERGENT B0, `(.L_x_934) ;  /* 0x0000027000007945 */ /* 0x000fe20003800200 */
[----:B------:R-:W-:Y:S01]  /*1150*/  LOP3.LUT R11, R5, 0xffff, RZ, 0xc0, !PT ;  /* 0x0000ffff050b7812 */ /* 0x000fe200078ec0ff */
[----:B------:R-:W0:Y:S01]  /*1160*/  SHFL.UP PT, R0, R8, 0x1, RZ ;  /* 0x0420000008007989 */ /* 0x000e2200000e00ff */
[----:B------:R-:W-:-:S03]  /*1170*/  ISETP.NE.AND P3, PT, R13, RZ, PT ;  /* 0x000000ff0d00720c */ /* 0x000fc60003f65270 */
[----:B------:R-:W1:Y:S04]  /*1180*/  SHFL.UP PT, R2, R9, 0x1, RZ ;  /* 0x0420000009027989 */ /* 0x000e6800000e00ff */
[----:B------:R-:W2:Y:S01]  /*1190*/  SHFL.UP PT, R4, R11, 0x1, RZ ;  /* 0x042000000b047989 */ /* 0x000ea200000e00ff */
[----:B0-----:R-:W-:Y:S02]  /*11a0*/  SEL R0, R0, RZ, P1 ;  /* 0x000000ff00007207 */ /* 0x001fe40000800000 */
[----:B-1----:R-:W-:Y:S02]  /*11b0*/  SEL R2, R2, RZ, P1 ;  /* 0x000000ff02027207 */ /* 0x002fe40000800000 */
[----:B--2---:R-:W-:Y:S01]  /*11c0*/  SEL R4, R4, RZ, P1 ;  /* 0x000000ff04047207 */ /* 0x004fe20000800000 */
[----:B------:R-:W-:Y:S06]  /*11d0*/  @P0 BRA `(.L_x_935) ;  /* 0x0000000000740947 */ /* 0x000fec0003800000 */
[----:B------:R-:W-:Y:S02]  /*11e0*/  IMAD.MOV.U32 R8, RZ, RZ, R6 ;  /* 0x000000ffff087224 */ /* 0x000fe400078e0006 */
[----:B------:R-:W-:-:S05]  /*11f0*/  IMAD.MOV.U32 R9, RZ, RZ, R3 ;  /* 0x000000ffff097224 */ /* 0x000fca00078e0003 */
[----:B------:R-:W2:Y:S01]  /*1200*/  LDG.E.S8 R8, desc[UR10][R8.64] ;  /* 0x0000000a08087981 */ /* 0x000ea2000c1e1300 */
[----:B------:R-:W-:Y:S02]  /*1210*/  PRMT R5, R5, 0x9910, RZ ;  /* 0x0000991005057816 */ /* 0x000fe400000000ff */
[----:B------:R-:W-:Y:S02]  /*1220*/  VIMNMX3.S16x2 R0, R2, R4, R0, !PT ;  /* 0x000000040200720f */ /* 0x000fe40007800300 */
[----:B------:R-:W-:Y:S01]  /*1230*/  PRMT R2, R16, 0x9910, RZ ;  /* 0x0000991010027816 */ /* 0x000fe200000000ff */
[----:B------:R-:W-:Y:S01]  /*1240*/  IMAD.MOV.U32 R4, RZ, RZ, R5 ;  /* 0x000000ffff047224 */ /* 0x000fe200078e0005 */
[----:B------:R-:W-:-:S03]  /*1250*/  PRMT R0, R0, 0x9910, RZ ;  /* 0x0000991000007816 */ /* 0x000fc600000000ff */
[----:B------:R-:W-:-:S05]  /*1260*/  VIADD R5, R4, -UR13 ;  /* 0x8000000d04057c36 */ /* 0x000fca0008000000 */
        /* <DEDUP_REMOVED lines=12> */
.L_x_936:
        /* <DEDUP_REMOVED lines=8> */
.L_x_935:
[----:B------:R-:W-:Y:S05]  /*13b0*/  BSYNC.RECONVERGENT B0 ;  /* 0x0000000000007941 */ /* 0x000fea0003800200 */
.L_x_934:
[----:B------:R-:W-:-:S05]  /*13c0*/  IADD3 R6, P2, PT, R6, 0x1, RZ ;  /* 0x0000000106067810 */ /* 0x000fca0007f5e0ff */
[----:B------:R-:W-:Y:S01]  /*13d0*/  IMAD.X R3, RZ, RZ, R3, P2 ;  /* 0x000000ffff037224 */ /* 0x000fe200010e0603 */
[----:B------:R-:W-:Y:S07]  /*13e0*/  @P3 BRA `(.L_x_937) ;  /* 0xfffffffc00483947 */ /* 0x000fee000383ffff */
.L_x_919:
[----:B------:R-:W0:Y:S01]  /*13f0*/  S2R R11, SR_CgaCtaId ;  /* 0x00000000000b7919 */ /* 0x000e220000008800 */
[----:B------:R-:W-:Y:S02]  /*1400*/  MOV R4, 0x400 ;  /* 0x0000040000047802 */ /* 0x000fe40000000f00 */
[C---:B------:R-:W-:Y:S02]  /*1410*/  ISETP.GT.U32.AND P0, PT, R10.reuse, 0xf, PT ;  /* 0x0000000f0a00780c */ /* 0x040fe40003f04070 */
[----:B------:R-:W-:Y:S01]  /*1420*/  ISETP.GT.U32.AND P1, PT, R10, 0x7, PT ;  /* 0x000000070a00780c */ /* 0x000fe20003f24070 */
[----:B------:R-:W-:-:S05]  /*1430*/  VIADD R0, R4, 0x1b0 ;  /* 0x000001b004007836 */ /* 0x000fca0000000000 */
[----:B0-2---:R-:W-:-:S05]  /*1440*/  LEA R3, R11, R0, 0x18 ;  /* 0x000000000b037211 */ /* 0x005fca00078ec0ff */
        /* <DEDUP_REMOVED lines=39> */
.L_x_938:
        /* <DEDUP_REMOVED lines=12> */
.L_x_1941:


//--------------------- .text._Z9sw_kernelILi32ELi1024EEvPKhiPiS1_S2_iS2_i --------------------------
	.section	.text._Z9sw_kernelILi32ELi1024EEvPKhiPiS1_S2_iS2_i,"ax",@progbits
	.align	128
        .global         _Z9sw_kernelILi32ELi1024EEvPKhiPiS1_S2_iS2_i
        .type           _Z9sw_kernelILi32ELi1024EEvPKhiPiS1_S2_iS2_i,@function
        .size           _Z9sw_kernelILi32ELi1024EEvPKhiPiS1_S2_iS2_i,(.L_x_1942 - _Z9sw_kernelILi32ELi1024EEvPKhiPiS1_S2_iS2_i)
        .other          _Z9sw_kernelILi32ELi1024EEvPKhiPiS1_S2_iS2_i,@"STO_CUDA_ENTRY STV_DEFAULT"
_Z9sw_kernelILi32ELi1024EEvPKhiPiS1_S2_iS2_i:
.text._Z9sw_kernelILi32ELi1024EEvPKhiPiS1_S2_iS2_i:
        /* <DEDUP_REMOVED lines=15> */
[----:B---3--:R-:W-:Y:S02]  /*00f0*/  R2UR UR9, R0 ;  /* 0x00000000000972ca */ /* 0x008fe400000e0000 */
[----:B----4-:R-:W-:-:S11]  /*0100*/  R2UR UR12, R2 ;  /* 0x00000000020c72ca */ /* 0x010fd600000e0000 */
[----:B------:R-:W-:-:S05]  /*0110*/  LOP3.LUT R0, RZ, UR9, RZ, 0x33, !PT ;  /* 0x00000009ff007c12 */ /* 0x000fca000f8e33ff */
[----:B------:R-:W-:-:S05]  /*0120*/  VIADD R0, R0, UR12 ;  /* 0x0000000c00007c36 */ /* 0x000fca0008000000 */
[----:B------:R-:W-:-:S04]  /*0130*/  ISETP.NE.AND P0, PT, R0, RZ, PT ;  /* 0x000000ff0000720c */ /* 0x000fc80003f05270 */
[----:B------:R-:W-:-:S04]  /*0140*/  ISETP.NE.AND P0, PT, R3, RZ, P0 ;  /* 0x000000ff0300720c */ /* 0x000fc80000705270 */
[----:B------:R-:W-:-:S13]  /*0150*/  ISETP.LT.AND P0, PT, R3, 0x401, P0 ;  /* 0x000004010300780c */ /* 0x000fda0000701270 */
[----:B------:R-:W-:Y:S01]  /*0160*/  VOTEU.ANY UP0, P0 ;  /* 0x0000000000ff7886 */ /* 0x000fe20000000100 */
[----:B------:R-:W-:-:S06]  /*0170*/  UISETP.LE.AND UP0, UPT, UR9, UR12, UP0 ;  /* 0x0000000c0900728c */ /* 0x000fcc0008703270 */
[----:B------:R-:W-:-:S13]  /*0180*/  PLOP3.LUT P0, PT, PT, PT, UP0, 0x80, 0x8 ;  /* 0x000000000008781c */ /* 0x000fda0003f0f008 */
        /* <DEDUP_REMOVED lines=20> */
[----:B-1----:R-:W-:Y:S02]  /*02d0*/  IADD3 R4, P3, PT, R34, UR4, RZ ;  /* 0x0000000422047c10 */ /* 0x002fe4000ff7e0ff */
[----:B0-----:R-:W-:-:S03]  /*02e0*/  LEA R0, R5, R0, 0x18 ;  /* 0x0000000005007211 */ /* 0x001fc600078ec0ff */
[----:B------:R-:W-:-:S08]  /*02f0*/  IMAD.X R5, RZ, RZ, UR5, P3 ;  /* 0x00000005ff057e24 */ /* 0x000fd000098e06ff */
.L_x_941:
[----:B0-----:R0:W2:Y:S01]  /*0300*/  LDG.E.U8 R2, desc[UR10][R4.64] ;  /* 0x0000000a04027981 */ /* 0x0010a2000c1e1100 */
[----:B------:R-:W-:Y:S01]  /*0310*/  IMAD.IADD R9, R0, 0x1, R7 ;  /* 0x0000000100097824 */ /* 0x000fe200078e0207 */
[C---:B------:R-:W-:Y:S01]  /*0320*/  ISETP.GE.U32.AND P3, PT, R7.reuse, 0x170, PT ;  /* 0x000001700700780c */ /* 0x040fe20003f66070 */
[----:B------:R-:W-:Y:S01]  /*0330*/  VIADD R7, R7, 0x20 ;  /* 0x0000002007077836 */ /* 0x000fe20000000000 */
[----:B0-----:R-:W-:-:S05]  /*0340*/  IADD3 R4, P4, PT, R4, 0x20, RZ ;  /* 0x0000002004047810 */ /* 0x001fca0007f9e0ff */
[----:B------:R-:W-:Y:S01]  /*0350*/  IMAD.X R5, RZ, RZ, R5, P4 ;  /* 0x000000ffff057224 */ /* 0x000fe200020e0605 */
[----:B--2---:R0:W-:Y:S05]  /*0360*/  STS.U8 [R9], R2 ;  /* 0x0000000209007388 */ /* 0x0041ea0000000000 */
[----:B------:R-:W-:Y:S05]  /*0370*/  @!P3 BRA `(.L_x_941) ;  /* 0xfffffffc00e0b947 */ /* 0x000fea000383ffff */
.L_x_940:
[----:B------:R-:W-:Y:S05]  /*0380*/  BSYNC.RECONVERGENT B0 ;  /* 0x0000000000007941 */ /* 0x000fea0003800200 */
.L_x_939:
[----:B------:R-:W-:Y:S04]  /*0390*/  BSSY.RECONVERGENT B0, `(.L_x_942) ;  /* 0x000001a000007945 */ /* 0x000fe80003800200 */
[----:B------:R-:W-:Y:S05]  /*03a0*/  @!P2 BRA `(.L_x_943) ;  /* 0x000000000060a947 */ /* 0x000fea0003800000 */
[----:B------:R-:W1:Y:S01]  /*03b0*/  S2R R7, SR_CgaCtaId ;  /* 0x0000000000077919 */ /* 0x000e620000008800 */
[----:B------:R-:W0:Y:S01]  /*03c0*/  LDCU.64 UR4, c[0x0][0x380] ;  /* 0x00007000ff0477ac */ /* 0x000e220008000a00 */
[----:B------:R-:W2:Y:S01]  /*03d0*/  LDC R3, c[0x0][0x388] ;  /* 0x0000e200ff037b82 */ /* 0x000ea20000000800 */
[----:B------:R-:W-:Y:S01]  /*03e0*/  MOV R0, 0x400 ;  /* 0x0000040000007802 */ /* 0x000fe20000000f00 */
[----:B------:R-:W-:Y:S01]  /*03f0*/  IMAD.MOV.U32 R8, RZ, RZ, R34 ;  /* 0x000000ffff087224 */ /* 0x000fe200078e0022 */
[----:B------:R-:W-:-:S03]  /*0400*/  LEA.HI R6, R6, 0x1, RZ, 0x1b ;  /* 0x0000000106067811 */ /* 0x000fc600078fd8ff */
[----:B------:R-:W-:Y:S01]  /*0410*/  VIADD R0, R0, 0x190 ;  /* 0x0000019000007836 */ /* 0x000fe20000000000 */
[----:B------:R-:W-:-:S05]  /*0420*/  LOP3.LUT R6, R6, 0x3, RZ, 0xc0, !PT ;  /* 0x0000000306067812 */ /* 0x000fca00078ec0ff */
[----:B------:R-:W-:Y:S01]  /*0430*/  IMAD.MOV R6, RZ, RZ, -R6 ;  /* 0x000000ffff067224 */ /* 0x000fe200078e0a06 */
[----:B0-----:R-:W-:-:S05]  /*0440*/  IADD3 R2, P2, PT, R34, UR4, RZ ;  /* 0x0000000422027c10 */ /* 0x001fca000ff5e0ff */
[----:B------:R-:W-:Y:S01]  /*0450*/  IMAD.X R5, RZ, RZ, UR5, P2 ;  /* 0x00000005ff057e24 */ /* 0x000fe200090e06ff */
[----:B-1----:R-:W-:-:S07]  /*0460*/  LEA R7, R7, R0, 0x18 ;  /* 0x0000000007077211 */ /* 0x002fce00078ec0ff */
.L_x_944:
[----:B--2---:R-:W-:Y:S02]  /*0470*/  ISETP.GE.AND P2, PT, R8, R3, PT ;  /* 0x000000030800720c */ /* 0x004fe40003f46270 */
[----:B-1----:R-:W-:-:S11]  /*0480*/  PRMT R0, RZ, 0x7610, R0 ;  /* 0x00007610ff007816 */ /* 0x002fd60000000000 */
[----:B------:R-:W-:-:S05]  /*0490*/  @!P2 IMAD.MOV.U32 R4, RZ, RZ, R2 ;  /* 0x000000ffff04a224 */ /* 0x000fca00078e0002 */
[----:B------:R0:W2:Y:S01]  /*04a0*/  @!P2 LDG.E.U8 R0, desc[UR10][R4.64] ;  /* 0x0000000a0400a981 */ /* 0x0000a2000c1e1100 */
[----:B------:R-:W-:Y:S01]  /*04b0*/  IMAD.IADD R9, R7, 0x1, R8 ;  /* 0x0000000107097824 */ /* 0x000fe200078e0208 */
[----:B------:R-:W-:Y:S01]  /*04c0*/  IADD3 R2, P2, PT, R2, 0x20, RZ ;  /* 0x0000002002027810 */ /* 0x000fe20007f5e0ff */
[----:B------:R-:W-:Y:S02]  /*04d0*/  VIADD R6, R6, 0x1 ;  /* 0x0000000106067836 */ /* 0x000fe40000000000 */
[----:B------:R-:W-:-:S03]  /*04e0*/  VIADD R8, R8, 0x20 ;  /* 0x0000002008087836 */ /* 0x000fc60000000000 */
[----:B------:R-:W-:Y:S01]  /*04f0*/  ISETP.NE.AND P3, PT, R6, RZ, PT ;  /* 0x000000ff0600720c */ /* 0x000fe20003f65270 */
[----:B0-----:R-:W-:Y:S01]  /*0500*/  IMAD.X R5, RZ, RZ, R5, P2 ;  /* 0x000000ffff057224 */ /* 0x001fe200010e0605 */
[----:B--2---:R1:W-:Y:S11]  /*0510*/  STS.U8 [R9], R0 ;  /* 0x0000000009007388 */ /* 0x0043f60000000000 */
[----:B------:R-:W-:Y:S05]  /*0520*/  @P3 BRA `(.L_x_944) ;  /* 0xfffffffc00d03947 */ /* 0x000fea000383ffff */
.L_x_943:
[----:B------:R-:W-:Y:S05]  /*0530*/  BSYNC.RECONVERGENT B0 ;  /* 0x0000000000007941 */ /* 0x000fea0003800200 */
.L_x_942:
[----:B------:R-:W-:Y:S04]  /*0540*/  BSSY.RECONVERGENT B0, `(.L_x_945) ;  /* 0x0000028000007945 */ /* 0x000fe80003800200 */
[----:B------:R-:W-:Y:S05]  /*0550*/  @!P1 BRA `(.L_x_946) ;  /* 0x0000000000989947 */ /* 0x000fea0003800000 */
[----:B------:R-:W2:Y:S01]  /*0560*/  S2R R3, SR_CgaCtaId ;  /* 0x0000000000037919 */ /* 0x000ea20000008800 */
[----:B------:R-:W3:Y:S01]  /*0570*/  LDCU.64 UR4, c[0x0][0x380] ;  /* 0x00007000ff0477ac */ /* 0x000ee20008000a00 */
[----:B------:R-:W4:Y:S01]  /*0580*/  LDC R14, c[0x0][0x388] ;  /* 0x0000e200ff0e7b82 */ /* 0x000f220000000800 */
[----:B-1----:R-:W-:-:S05]  /*0590*/  MOV R0, 0x400 ;  /* 0x0000040000007802 */ /* 0x002fca0000000f00 */
[----:B------:R-:W-:Y:S01]  /*05a0*/  VIADD R0, R0, 0x190 ;  /* 0x0000019000007836 */ /* 0x000fe20000000000 */
[----:B---3--:R-:W-:-:S04]  /*05b0*/  IADD3 R10, P1, PT, R8, UR4, RZ ;  /* 0x00000004080a7c10 */ /* 0x008fc8000ff3e0ff */
[----:B------:R-:W-:-:S04]  /*05c0*/  IADD3 R10, P2, PT, R10, 0x40, RZ ;  /* 0x000000400a0a7810 */ /* 0x000fc80007f5e0ff */
[----:B------:R-:W-:Y:S02]  /*05d0*/  IADD3.X R11, PT, PT, RZ, UR5, RZ, P2, P1 ;  /* 0x00000005ff0b7c10 */ /* 0x000fe400097e24ff */
[----:B--2---:R-:W-:Y:S01]  /*05e0*/  LEA R13, R3, R0, 0x18 ;  /* 0x00000000030d7211 */ /* 0x004fe200078ec0ff */
[----:B------:R-:W-:-:S07]  /*05f0*/  VIADD R0, R8, 0x40 ;  /* 0x0000004008007836 */ /* 0x000fce0000000000 */
.L_x_947:
[----:B----4-:R-:W-:Y:S01]  /*0600*/  IMAD.MOV.U32 R3, RZ, RZ, R14 ;  /* 0x000000ffff037224 */ /* 0x010fe200078e000e */
[----:B--2---:R-:W-:Y:S01]  /*0610*/  PRMT R7, RZ, 0x7610, R7 ;  /* 0x00007610ff077816 */ /* 0x004fe20000000007 */
[C---:B------:R-:W-:Y:S01]  /*0620*/  VIADD R4, R0.reuse, 0xffffffe0 ;  /* 0xffffffe000047836 */ /* 0x040fe20000000000 */
[----:B------:R-:W-:Y:S01]  /*0630*/  PRMT R8, RZ, 0x7610, R8 ;  /* 0x00007610ff087816 */ /* 0x000fe20000000008 */
[C---:B------:R-:W-:Y:S01]  /*0640*/  VIADD R6, R0.reuse, 0x20 ;  /* 0x0000002000067836 */ /* 0x040fe20000000000 */
[CC--:B------:R-:W-:Y:S01]  /*0650*/  ISETP.GE.AND P3, PT, R0.reuse, R3.reuse, PT ;  /* 0x000000030000720c */ /* 0x0c0fe20003f66270 */
[----:B0-----:R-:W-:Y:S01]  /*0660*/  VIADD R2, R0, 0xffffffc0 ;  /* 0xffffffc000027836 */ /* 0x001fe20000000000 */
[-C--:B------:R-:W-:Y:S01]  /*0670*/  ISETP.GE.AND P2, PT, R4, R3.reuse, PT ;  /* 0x000000030400720c */ /* 0x080fe20003f46270 */
[----:B------:R-:W-:Y:S01]  /*0680*/  IMAD.MOV.U32 R4, RZ, RZ, R10 ;  /* 0x000000ffff047224 */ /* 0x000fe200078e000a */
[-C--:B------:R-:W-:Y:S01]  /*0690*/  ISETP.GE.AND P4, PT, R6, R3.reuse, PT ;  /* 0x000000030600720c */ /* 0x080fe20003f86270 */
[----:B------:R-:W-:Y:S01]  /*06a0*/  IMAD.MOV.U32 R5, RZ, RZ, R11 ;  /* 0x000000ffff057224 */ /* 0x000fe200078e000b */
[----:B------:R-:W-:-:S02]  /*06b0*/  ISETP.GE.AND P1, PT, R2, R3, PT ;  /* 0x000000030200720c */ /* 0x000fc40003f26270 */
[----:B------:R-:W-:Y:S02]  /*06c0*/  PRMT R9, RZ, 0x7610, R9 ;  /* 0x00007610ff097816 */ /* 0x000fe40000000009 */
[----:B------:R-:W-:-:S03]  /*06d0*/  PRMT R6, RZ, 0x7610, R6 ;  /* 0x00007610ff067816 */ /* 0x000fc60000000006 */
        /* <DEDUP_REMOVED lines=14> */
.L_x_946:
[----:B------:R-:W-:Y:S05]  /*07c0*/  BSYNC.RECONVERGENT B0 ;  /* 0x0000000000007941 */ /* 0x000fea0003800200 */
.L_x_945:
[----:B------:R-:W-:Y:S01]  /*07d0*/  IMAD.MOV.U32 R33, RZ, RZ, RZ ;  /* 0x000000ffff217224 */ /* 0x000fe200078e00ff */
[----:B------:R-:W-:Y:S06]  /*07e0*/  @!P0 BRA `(.L_x_948) ;  /* 0x0000002400308947 */ /* 0x000fec0003800000 */
[----:B------:R-:W3:Y:S01]  /*07f0*/  S2UR UR7, SR_CgaCtaId ;  /* 0x00000000000779c3 */ /* 0x000ee20000008800 */
[----:B------:R-:W4:Y:S01]  /*0800*/  LDCU.64 UR4, c[0x0][0x398] ;  /* 0x00007300ff0477ac */ /* 0x000f220008000a00 */
[----:B------:R-:W-:Y:S01]  /*0810*/  IMAD.SHL.U32 R32, R34, 0x20, RZ ;  /* 0x0000002022207824 */ /* 0x000fe200078e00ff */
[----:B------:R-:W-:Y:S01]  /*0820*/  PRMT R31, RZ, 0x7610, R31 ;  /* 0x00007610ff1f7816 */ /* 0x000fe2000000001f */
[----:B------:R-:W-:Y:S01]  /*0830*/  IMAD.MOV.U32 R33, RZ, RZ, RZ ;  /* 0x000000ffff217224 */ /* 0x000fe200078e00ff */
[----:B------:R-:W-:Y:S01]  /*0840*/  UMOV UR6, 0x400 ;  /* 0x0000040000067882 */ /* 0x000fe20000000000 */
[----:B------:R-:W-:Y:S01]  /*0850*/  PRMT R30, RZ, 0x7610, R30 ;  /* 0x00007610ff1e7816 */ /* 0x000fe2000000001e */
[----:B------:R-:W-:Y:S01]  /*0860*/  UIADD3 UR6, UPT, UPT, UR6, 0x190, URZ ;  /* 0x0000019006067890 */ /* 0x000fe2000fffe0ff */
[----:B------:R-:W-:Y:S01]  /*0870*/  VIMNMX R3, PT, PT, R32, R3, !PT ;  /* 0x0000000320037248 */ /* 0x000fe20007fe0100 */
[----:B------:R-:W-:Y:S01]  /*0880*/  UIADD3 UR13, UPT, UPT, UR9, -UR12, URZ ;  /* 0x8000000c090d7290 */ /* 0x000fe2000fffe0ff */
[----:B------:R-:W-:-:S02]  /*0890*/  PRMT R29, RZ, 0x7610, R29 ;  /* 0x00007610ff1d7816 */ /* 0x000fc4000000001d */
[----:B------:R-:W-:Y:S01]  /*08a0*/  PRMT R28, RZ, 0x7610, R28 ;  /* 0x00007610ff1c7816 */ /* 0x000fe2000000001c */
[----:B------:R-:W-:Y:S01]  /*08b0*/  IMAD.IADD R38, R3, 0x1, -R32 ;  /* 0x0000000103267824 */ /* 0x000fe200078e0a20 */
[----:B------:R-:W-:Y:S02]  /*08c0*/  PRMT R27, RZ, 0x7610, R27 ;  /* 0x00007610ff1b7816 */ /* 0x000fe4000000001b */
[----:B------:R-:W-:Y:S02]  /*08d0*/  PRMT R26, RZ, 0x7610, R26 ;  /* 0x00007610ff1a7816 */ /* 0x000fe4000000001a */
[----:B------:R-:W-:Y:S01]  /*08e0*/  PRMT R25, RZ, 0x7610, R25 ;  /* 0x00007610ff197816 */ /* 0x000fe20000000019 */
[----:B----4-:R-:W-:Y:S01]  /*08f0*/  UIADD3.X UR4, UP0, UPT, UR9, UR4, URZ, UPT, !UPT ;  /* 0x0000000409047290 */ /* 0x010fe2000bf1e4ff */
[----:B------:R-:W-:Y:S02]  /*0900*/  PRMT R24, RZ, 0x7610, R24 ;  /* 0x00007610ff187816 */ /* 0x000fe40000000018 */
[----:B------:R-:W-:Y:S01]  /*0910*/  PRMT R23, RZ, 0x7610, R23 ;  /* 0x00007610ff177816 */ /* 0x000fe20000000017 */
[----:B------:R-:W-:Y:S01]  /*0920*/  ULEA.HI.X.SX32 UR5, UR9, UR5, 0x1, UP0 ;  /* 0x0000000509057291 */ /* 0x000fe200080f0eff */
[----:B------:R-:W-:Y:S01]  /*0930*/  PRMT R22, RZ, 0x7610, R22 ;  /* 0x00007610ff167816 */ /* 0x000fe20000000016 */
[----:B---3--:R-:W-:Y:S01]  /*0940*/  ULEA UR6, UR7, UR6, 0x18 ;  /* 0x0000000607067291 */ /* 0x008fe2000f8ec0ff */
[----:B------:R-:W-:-:S02]  /*0950*/  PRMT R21, RZ, 0x7610, R21 ;  /* 0x00007610ff157816 */ /* 0x000fc40000000015 */
[----:B------:R-:W-:Y:S02]  /*0960*/  PRMT R20, RZ, 0x7610, R20 ;  /* 0x00007610ff147816 */ /* 0x000fe40000000014 */
[----:B------:R-:W-:Y:S02]  /*0970*/  PRMT R19, RZ, 0x7610, R19 ;  /* 0x00007610ff137816 */ /* 0x000fe40000000013 */
[----:B------:R-:W-:Y:S02]  /*0980*/  PRMT R18, RZ, 0x7610, R18 ;  /* 0x00007610ff127816 */ /* 0x000fe40000000012 */
[----:B------:R-:W-:Y:S02]  /*0990*/  PRMT R17, RZ, 0x7610, R17 ;  /* 0x00007610ff117816 */ /* 0x000fe40000000011 */
[----:B------:R-:W-:Y:S02]  /*09a0*/  PRMT R16, RZ, 0x7610, R16 ;  /* 0x00007610ff107816 */ /* 0x000fe40000000010 */
[----:B------:R-:W-:-:S02]  /*09b0*/  PRMT R15, RZ, 0x7610, R15 ;  /* 0x00007610ff0f7816 */ /* 0x000fc4000000000f */
[----:B------:R-:W-:Y:S02]  /*09c0*/  PRMT R14, RZ, 0x7610, R14 ;  /* 0x00007610ff0e7816 */ /* 0x000fe4000000000e */
[----:B------:R-:W-:Y:S02]  /*09d0*/  PRMT R13, RZ, 0x7610, R13 ;  /* 0x00007610ff0d7816 */ /* 0x000fe4000000000d */
[----:B--2---:R-:W-:Y:S02]  /*09e0*/  PRMT R12, RZ, 0x7610, R12 ;  /* 0x00007610ff0c7816 */ /* 0x004fe4000000000c */
[----:B------:R-:W-:Y:S02]  /*09f0*/  PRMT R11, RZ, 0x7610, R11 ;  /* 0x00007610ff0b7816 */ /* 0x000fe4000000000b */
[----:B------:R-:W-:Y:S02]  /*0a00*/  PRMT R10, RZ, 0x7610, R10 ;  /* 0x00007610ff0a7816 */ /* 0x000fe4000000000a */
[----:B01----:R-:W-:-:S02]  /*0a10*/  PRMT R9, RZ, 0x7610, R9 ;  /* 0x00007610ff097816 */ /* 0x003fc40000000009 */
        /* <DEDUP_REMOVED lines=8> */
[----:B------:R-:W-:-:S07]  /*0aa0*/  PRMT R39, RZ, 0x7610, R39 ;  /* 0x00007610ff277816 */ /* 0x000fce0000000027 */
.L_x_983:
[----:B------:R-:W-:Y:S01]  /*0ab0*/  ISETP.NE.AND P0, PT, R38, RZ, PT ;  /* 0x000000ff2600720c */ /* 0x000fe20003f05270 */
[----:B------:R-:W-:Y:S01]  /*0ac0*/  UIADD3 UR13, UPT, UPT, UR13, 0x1, URZ ;  /* 0x000000010d0d7890 */ /* 0x000fe2000fffe0ff */
[----:B0-----:R-:W-:Y:S01]  /*0ad0*/  LOP3.LUT R37, R31, 0xffff, RZ, 0xc0, !PT ;  /* 0x0000ffff1f257812 */ /* 0x001fe200078ec0ff */
[----:B------:R-:W-:Y:S02]  /*0ae0*/  BSSY.RECONVERGENT B0, `(.L_x_949) ;  /* 0x0000219000007945 */ /* 0x000fe40003800200 */
[----:B------:R-:W-:Y:S02]  /*0af0*/  UISETP.NE.AND UP1, UPT, UR13, -0x1, UPT ;  /* 0xffffffff0d00788c */ /* 0x000fe4000bf25270 */
[----:B-1----:R0:W1:Y:S06]  /*0b00*/  SHFL.UP PT, R42, R37, 0x1, RZ ;  /* 0x04200000252a7989 */ /* 0x00206c00000e00ff */
[----:B------:R-:W-:Y:S05]  /*0b10*/  @!P0 BRA `(.L_x_950) ;  /* 0x0000002000548947 */ /* 0x000fea0003800000 */
[----:B------:R-:W-:Y:S02]  /*0b20*/  IMAD.U32 R2, RZ, RZ, UR4 ;  /* 0x00000004ff027e24 */ /* 0x000fe4000f8e00ff */
[----:B------:R-:W-:-:S05]  /*0b30*/  IMAD.U32 R3, RZ, RZ, UR5 ;  /* 0x00000005ff037e24 */ /* 0x000fca000f8e00ff */
[----:B------:R-:W2:Y:S01]  /*0b40*/  LDG.E.S8 R2, desc[UR10][R2.64] ;  /* 0x0000000a02027981 */ /* 0x000ea2000c1e1300 */
[----:B------:R-:W-:Y:S01]  /*0b50*/  IMAD.MOV.U32 R43, RZ, RZ, -0x4 ;  /* 0xfffffffcff2b7424 */ /* 0x000fe200078e00ff */
[----:B--2---:R-:W2:Y:S02]  /*0b60*/  LDC.U8 R41, c[0x3][R2] ;  /* 0x00c0000002297b82 */ /* 0x004ea40000000000 */
[----:B--2---:R-:W-:-:S13]  /*0b70*/  ISETP.GT.U32.AND P0, PT, R41, 0x13, PT ;  /* 0x000000132900780c */ /* 0x004fda0003f04070 */
[----:B------:R-:W-:Y:S05]  /*0b80*/  @P0 BRA `(.L_x_951) ;  /* 0x0000000000180947 */ /* 0x000fea0003800000 */
[----:B------:R-:W2:Y:S01]  /*0b90*/  LDS.U8 R2, [R32+UR6] ;  /* 0x0000000620027984 */ /* 0x000ea20008000000 */
[----:B------:R-:W3:Y:S01]  /*0ba0*/  S2UR UR8, SR_CgaCtaId ;  /* 0x00000000000879c3 */ /* 0x000ee20000008800 */
[----:B------:R-:W-:Y:S02]  /*0bb0*/  UMOV UR7, 0x400 ;  /* 0x0000040000077882 */ /* 0x000fe40000000000 */
[----:B---3--:R-:W-:Y:S01]  /*0bc0*/  ULEA UR7, UR8, UR7, 0x18 ;  /* 0x0000000708077291 */ /* 0x008fe2000f8ec0ff */
[----:B--2---:R-:W-:-:S08]  /*0bd0*/  IMAD R2, R41, 0x14, R2 ;  /* 0x0000001429027824 */ /* 0x004fd000078e0202 */
[----:B------:R2:W3:Y:S03]  /*0be0*/  LDS.S8 R43, [R2+UR7] ;  /* 0x00000007022b7984 */ /* 0x0004e60008000200 */
.L_x_951:
[----:B--2---:R-:W2:Y:S01]  /*0bf0*/  LDC R2, c[0x0][0x3b8] ;  /* 0x0000ee00ff027b82 */ /* 0x004ea20000000800 */
[----:B------:R-:W-:Y:S02]  /*0c00*/  ISETP.NE.AND P1, PT, R34, RZ, PT ;  /* 0x000000ff2200720c */ /* 0x000fe40003f25270 */
[----:B-1----:R-:W-:Y:S02]  /*0c10*/  LOP3.LUT R42, R42, 0xffff, RZ, 0xc0, !PT ;  /* 0x0000ffff2a2a7812 */ /* 0x002fe400078ec0ff */
[----:B------:R-:W-:Y:S02]  /*0c20*/  LOP3.LUT R3, R39, 0xffff, RZ, 0xc0, !PT ;  /* 0x0000ffff27037812 */ /* 0x000fe400078ec0ff */
[----:B------:R-:W-:Y:S02]  /*0c30*/  SEL R42, R42, RZ, P1 ;  /* 0x000000ff2a2a7207 */ /* 0x000fe40000800000 */
[----:B------:R-:W-:Y:S01]  /*0c40*/  ISETP.NE.AND P1, PT, R38, 0x1, PT ;  /* 0x000000012600780c */ /* 0x000fe20003f25270 */
[----:B--2---:R-:W-:-:S05]  /*0c50*/  IMAD.IADD R39, R3, 0x1, R2 ;  /* 0x0000000103277824 */ /* 0x004fca00078e0202 */
[----:B---3--:R-:W-:-:S04]  /*0c60*/  VIADDMNMX.RELU R39, R43, R42, R39, !PT ;  /* 0x0000002a2b277246 */ /* 0x008fc80007801127 */
[----:B------:R-:W-:-:S04]  /*0c70*/  LOP3.LUT R43, R39, 0xffff, RZ, 0xc0, !PT ;  /* 0x0000ffff272b7812 */ /* 0x000fc800078ec0ff */
[----:B------:R-:W-:Y:S01]  /*0c80*/  VIMNMX R33, PT, PT, R33, R43, !PT ;  /* 0x0000002b21217248 */ /* 0x000fe20007fe0100 */
[----:B------:R-:W-:Y:S06]  /*0c90*/  @!P1 BRA `(.L_x_950) ;  /* 0x0000001c00f49947 */ /* 0x000fec0003800000 */
[----:B------:R-:W-:Y:S01]  /*0ca0*/  LOP3.LUT R42, R36, 0xffff, RZ, 0xc0, !PT ;  /* 0x0000ffff242a7812 */ /* 0x000fe200078ec0ff */
[----:B------:R-:W-:-:S03]  /*0cb0*/  IMAD.MOV.U32 R36, RZ, RZ, -0x4 ;  /* 0xfffffffcff247424 */ /* 0x000fc600078e00ff */
[----:B------:R-:W-:-:S05]  /*0cc0*/  VIMNMX.U32 R43, PT, PT, R43, R42, !PT ;  /* 0x0000002a2b2b7248 */ /* 0x000fca0007fe0000 */
[----:B------:R-:W-:Y:S01]  /*0cd0*/  IMAD.IADD R43, R43, 0x1, R2 ;  /* 0x000000012b2b7824 */ /* 0x000fe200078e0202 */
[----:B------:R-:W-:Y:S06]  /*0ce0*/  @P0 BRA `(.L_x_952) ;  /* 0x0000000000180947 */ /* 0x000fec0003800000 */
[----:B------:R-:W1:Y:S01]  /*0cf0*/  LDS.U8 R36, [R32+UR6+0x1] ;  /* 0x0000010620247984 */ /* 0x000e620008000000 */
[----:B------:R-:W2:Y:S01]  /*0d00*/  S2UR UR8, SR_CgaCtaId ;  /* 0x00000000000879c3 */ /* 0x000ea20000008800 */
[----:B------:R-:W-:Y:S02]  /*0d10*/  UMOV UR7, 0x400 ;  /* 0x0000040000077882 */ /* 0x000fe40000000000 */
[----:B--2---:R-:W-:Y:S01]  /*0d20*/  ULEA UR7, UR8, UR7, 0x18 ;  /* 0x0000000708077291 */ /* 0x004fe2000f8ec0ff */
[----:B-1----:R-:W-:-:S08]  /*0d30*/  IMAD R36, R41, 0x14, R36 ;  /* 0x0000001429247824 */ /* 0x002fd000078e0224 */
[----:B------:R-:W1:Y:S03]  /*0d40*/  LDS.S8 R36, [R36+UR7] ;  /* 0x0000000724247984 */ /* 0x000e660008000200 */
.L_x_952:
[----:B------:R-:W-:Y:S02]  /*0d50*/  ISETP.NE.AND P1, PT, R38, 0x2, PT ;  /* 0x000000022600780c */ /* 0x000fe40003f25270 */
[----:B-1----:R-:W-:-:S04]  /*0d60*/  VIADDMNMX.RELU R36, R36, R3, R43, !PT ;  /* 0x0000000324247246 */ /* 0x002fc8000780112b */
[----:B------:R-:W-:-:S04]  /*0d70*/  LOP3.LUT R44, R36, 0xffff, RZ, 0xc0, !PT ;  /* 0x0000ffff242c7812 */ /* 0x000fc800078ec0ff */
[----:B------:R-:W-:-:S03]  /*0d80*/  VIMNMX.U32 R33, PT, PT, R33, R44, !PT ;  /* 0x0000002c21217248 */ /* 0x000fc60007fe0000 */
[----:B------:R-:W-:Y:S05]  /*0d90*/  @!P1 BRA `(.L_x_950) ;  /* 0x0000001c00b49947 */ /* 0x000fea0003800000 */
[----:B------:R-:W-:-:S04]  /*0da0*/  LOP3.LUT R3, R40, 0xffff, RZ, 0xc0, !PT ;  /* 0x0000ffff28037812 */ /* 0x000fc800078ec0ff */
[----:B------:R-:W-:-:S05]  /*0db0*/  VIMNMX.U32 R43, PT, PT, R44, R3, !PT ;  /* 0x000000032c2b7248 */ /* 0x000fca0007fe0000 */
[----:B------:R-:W-:Y:S02]  /*0dc0*/  IMAD.IADD R44, R43, 0x1, R2 ;  /* 0x000000012b2c7824 */ /* 0x000fe400078e0202 */
[----:B------:R-:W-:Y:S01]  /*0dd0*/  IMAD.MOV.U32 R43, RZ, RZ, -0x4 ;  /* 0xfffffffcff2b7424 */ /* 0x000fe200078e00ff */
[----:B------:R-:W-:Y:S06]  /*0de0*/  @P0 BRA `(.L_x_953) ;  /* 0x0000000000180947 */ /* 0x000fec0003800000 */
[----:B------:R-:W1:Y:S01]  /*0df0*/  LDS.U8 R40, [R32+UR6+0x2] ;  /* 0x0000020620287984 */ /* 0x000e620008000000 */
[----:B------:R-:W2:Y:S01]  /*0e00*/  S2UR UR8, SR_CgaCtaId ;  /* 0x00000000000879c3 */ /* 0x000ea20000008800 */
[----:B------:R-:W-:Y:S02]  /*0e10*/  UMOV UR7, 0x400 ;  /* 0x0000040000077882 */ /* 0x000fe40000000000 */
[----:B--2---:R-:W-:Y:S01]  /*0e20*/  ULEA UR7, UR8, UR7, 0x18 ;  /* 0x0000000708077291 */ /* 0x004fe2000f8ec0ff */
[----:B-1----:R-:W-:-:S08]  /*0e30*/  IMAD R40, R41, 0x14, R40 ;  /* 0x0000001429287824 */ /* 0x002fd000078e0228 */
[----:B------:R1:W2:Y:S03]  /*0e40*/  LDS.S8 R43, [R40+UR7] ;  /* 0x00000007282b7984 */ /* 0x0002a60008000200 */
.L_x_953:
[----:B------:R-:W-:Y:S02]  /*0e50*/  ISETP.NE.AND P1, PT, R38, 0x3, PT ;  /* 0x000000032600780c */ /* 0x000fe40003f25270 */
[----:B--2---:R-:W-:-:S04]  /*0e60*/  VIADDMNMX.RELU R43, R43, R42, R44, !PT ;  /* 0x0000002a2b2b7246 */ /* 0x004fc8000780112c */
[C---:B------:R-:W-:Y:S02]  /*0e70*/  LOP3.LUT R44, R43.reuse, 0xffff, RZ, 0xc0, !PT ;  /* 0x0000ffff2b2c7812 */ /* 0x040fe400078ec0ff */
[----:B-1----:R-:W-:Y:S02]  /*0e80*/  PRMT R40, R43, 0x7610, R40 ;  /* 0x000076102b287816 */ /* 0x002fe40000000028 */
[----:B------:R-:W-:-:S03]  /*0e90*/  VIMNMX.U32 R33, PT, PT, R33, R44, !PT ;  /* 0x0000002c21217248 */ /* 0x000fc60007fe0000 */
[----:B------:R-:W-:Y:S05]  /*0ea0*/  @!P1 BRA `(.L_x_950) ;  /* 0x0000001c00709947 */ /* 0x000fea0003800000 */
        /* <DEDUP_REMOVED lines=11> */
.L_x_954:
        /* <DEDUP_REMOVED lines=16> */
.L_x_955:
[----:B------:R-:W-:Y:S02]  /*1060*/  ISETP.NE.AND P1, PT, R38, 0x5, PT ;  /* 0x000000052600780c */ /* 0x000fe40003f25270 */
[----:B--2---:R-:W-:-:S04]  /*1070*/  VIADDMNMX.RELU R43, R43, R42, R44, !PT ;  /* 0x0000002a2b2b7246 */ /* 0x004fc8000780112c */
[C---:B------:R-:W-:Y:S02]  /*1080*/  LOP3.LUT R44, R43.reuse, 0xffff, RZ, 0xc0, !PT ;  /* 0x0000ffff2b2c7812 */ /* 0x040fe400078ec0ff */
[----:B-1----:R-:W-:Y:S02]  /*1090*/  PRMT R4, R43, 0x7610, R4 ;  /* 0x000076102b047816 */ /* 0x002fe40000000004 */
[----:B------:R-:W-:-:S03]  /*10a0*/  VIMNMX.U32 R33, PT, PT, R33, R44, !PT ;  /* 0x0000002c21217248 */ /* 0x000fc60007fe0000 */
[----:B------:R-:W-:Y:S05]  /*10b0*/  @!P1 BRA `(.L_x_950) ;  /* 0x0000001800ec9947 */ /* 0x000fea0003800000 */
[----:B------:R-:W-:-:S04]  /*10c0*/  LOP3.LUT R42, R5, 0xffff, RZ, 0xc0, !PT ;  /* 0x0000ffff052a7812 */ /* 0x000fc800078ec0ff */
[----:B------:R-:W-:Y:S01]  /*10d0*/  VIMNMX.U32 R5, PT, PT, R44, R42, !PT ;  /* 0x0000002a2c057248 */ /* 0x000fe20007fe0000 */
[----:B------:R-:W-:-:S04]  /*10e0*/  IMAD.MOV.U32 R44, RZ, RZ, -0x4 ;  /* 0xfffffffcff2c7424 */ /* 0x000fc800078e00ff */
        /* <DEDUP_REMOVED lines=8> */
.L_x_956:
        /* <DEDUP_REMOVED lines=16> */
.L_x_957:
        /* <DEDUP_REMOVED lines=17> */
.L_x_958:
        /* <DEDUP_REMOVED lines=16> */
.L_x_959:
        /* <DEDUP_REMOVED lines=17> */
.L_x_960:
        /* <DEDUP_REMOVED lines=16> */
.L_x_961:
        /* <DEDUP_REMOVED lines=17> */
.L_x_962:
        /* <DEDUP_REMOVED lines=16> */
.L_x_963:
        /* <DEDUP_REMOVED lines=17> */
.L_x_964:
        /* <DEDUP_REMOVED lines=16> */
.L_x_965:
        /* <DEDUP_REMOVED lines=17> */
.L_x_966:
        /* <DEDUP_REMOVED lines=16> */
.L_x_967:
        /* <DEDUP_REMOVED lines=17> */
.L_x_968:
        /* <DEDUP_REMOVED lines=16> */
.L_x_969:
        /* <DEDUP_REMOVED lines=17> */
.L_x_970:
        /* <DEDUP_REMOVED lines=16> */
.L_x_971:
        /* <DEDUP_REMOVED lines=17> */
.L_x_972:
        /* <DEDUP_REMOVED lines=16> */
.L_x_973:
        /* <DEDUP_REMOVED lines=17> */
.L_x_974:
        /* <DEDUP_REMOVED lines=16> */
.L_x_975:
        /* <DEDUP_REMOVED lines=17> */
.L_x_976:
        /* <DEDUP_REMOVED lines=16> */
.L_x_977:
        /* <DEDUP_REMOVED lines=17> */
.L_x_978:
        /* <DEDUP_REMOVED lines=16> */
.L_x_979:
        /* <DEDUP_REMOVED lines=17> */
.L_x_980:
        /* <DEDUP_REMOVED lines=16> */
.L_x_981:
[----:B------:R-:W-:Y:S02]  /*2b30*/  ISETP.NE.AND P1, PT, R38, 0x1f, PT ;  /* 0x0000001f2600780c */ /* 0x000fe40003f25270 */
[----:B--2---:R-:W-:-:S04]  /*2b40*/  VIADDMNMX.RELU R43, R43, R42, R44, !PT ;  /* 0x0000002a2b2b7246 */ /* 0x004fc8000780112c */
[C---:B------:R-:W-:Y:S02]  /*2b50*/  LOP3.LUT R42, R43.reuse, 0xffff, RZ, 0xc0, !PT ;  /* 0x0000ffff2b2a7812 */ /* 0x040fe400078ec0ff */
[----:B-1----:R-:W-:Y:S02]  /*2b60*/  PRMT R30, R43, 0x7610, R30 ;  /* 0x000076102b1e7816 */ /* 0x002fe4000000001e */
[----:B------:R-:W-:-:S03]  /*2b70*/  VIMNMX.U32 R33, PT, PT, R33, R42, !PT ;  /* 0x0000002a21217248 */ /* 0x000fc60007fe0000 */
[----:B------:R-:W-:Y:S05]  /*2b80*/  @!P1 BRA `(.L_x_950) ;  /* 0x0000000000389947 */ /* 0x000fea0003800000 */
[----:B0-----:R-:W-:-:S05]  /*2b90*/  VIMNMX.U32 R37, PT, PT, R37, R42, !PT ;  /* 0x0000002a25257248 */ /* 0x001fca0007fe0000 */
[----:B------:R-:W-:Y:S02]  /*2ba0*/  IMAD.IADD R37, R37, 0x1, R2 ;  /* 0x0000000125257824 */ /* 0x000fe400078e0202 */
        /* <DEDUP_REMOVED lines=8> */
.L_x_982:
[----:B0-----:R-:W-:-:S04]  /*2c30*/  VIADDMNMX.RELU R2, R2, R3, R37, !PT ;  /* 0x0000000302027246 */ /* 0x001fc80007801125 */
[C---:B------:R-:W-:Y:S02]  /*2c40*/  LOP3.LUT R42, R2.reuse, 0xffff, RZ, 0xc0, !PT ;  /* 0x0000ffff022a7812 */ /* 0x040fe400078ec0ff */
[----:B------:R-:W-:Y:S02]  /*2c50*/  PRMT R31, R2, 0x7610, R31 ;  /* 0x00007610021f7816 */ /* 0x000fe4000000001f */
[----:B------:R-:W-:-:S07]  /*2c60*/  VIMNMX.U32 R33, PT, PT, R33, R42, !PT ;  /* 0x0000002a21217248 */ /* 0x000fce0007fe0000 */
.L_x_950:
[----:B------:R-:W-:Y:S05]  /*2c70*/  BSYNC.RECONVERGENT B0 ;  /* 0x0000000000007941 */ /* 0x000fea0003800200 */
.L_x_949:
[----:B------:R-:W-:-:S04]  /*2c80*/  UIADD3 UR4, UP0, UPT, UR4, 0x1, URZ ;  /* 0x0000000104047890 */ /* 0x000fc8000ff1e0ff */
[----:B------:R-:W-:Y:S01]  /*2c90*/  UIADD3.X UR5, UPT, UPT, URZ, UR5, URZ, UP0, !UPT ;  /* 0x00000005ff057290 */ /* 0x000fe200087fe4ff */
[----:B------:R-:W-:Y:S11]  /*2ca0*/  BRA.U UP1, `(.L_x_983) ;  /* 0xffffffdd01807547 */ /* 0x000ff6000b83ffff */
.L_x_948:
        /* <DEDUP_REMOVED lines=45> */
.L_x_984:
        /* <DEDUP_REMOVED lines=16> */
.L_x_1942:


//--------------------- .text._Z9sw_kernelILi32ELi992EEvPKhiPiS1_S2_iS2_i --------------------------
	.section	.text._Z9sw_kernelILi32ELi992EEvPKhiPiS1_S2_iS2_i,"ax",@progbits
	.align	128
        .global         _Z9sw_kernelILi32ELi992EEvPKhiPiS1_S2_iS2_i
        .type           _Z9sw_kernelILi32ELi992EEvPKhiPiS1_S2_iS2_i,@function
        .size           _Z9sw_kernelILi32ELi992EEvPKhiPiS1_S2_iS2_i,(.L_x_1943 - _Z9sw_kernelILi32ELi992EEvPKhiPiS1_S2_iS2_i)
        .other          _Z9sw_kernelILi32ELi992EEvPKhiPiS1_S2_iS2_i,@"STO_CUDA_ENTRY STV_DEFAULT"
_Z9sw_kernelILi32ELi992EEvPKhiPiS1_S2_iS2_i:
.text._Z9sw_kernelILi32ELi992EEvPKhiPiS1_S2_iS2_i:
        /* <DEDUP_REMOVED lines=14> */
[----:B---3--:R-:W-:Y:S02]  /*00e0*/  R2UR UR12, R0 ;  /* 0x00000000000c72ca */ /* 0x008fe400000e0000 */
[----:B----4-:R-:W-:Y:S01]  /*00f0*/  R2UR UR9, R2 ;  /* 0x00000000020972ca */ /* 0x010fe200000e0000 */
[----:B--2---:R-:W-:-:S10]  /*0100*/  IMAD.U32 R2, RZ, RZ, UR4 ;  /* 0x00000004ff027e24 */ /* 0x004fd4000f8e00ff */
        /* <DEDUP_REMOVED lines=25> */
.L_x_987:
        /* <DEDUP_REMOVED lines=9> */
.L_x_986:
[----:B------:R-:W-:Y:S05]  /*0330*/  BSYNC.RECONVERGENT B0 ;  /* 0x0000000000007941 */ /* 0x000fea0003800200 */
.L_x_985:
        /* <DEDUP_REMOVED lines=13> */
[----:B------:R-:W-:Y:S01]  /*0410*/  MOV R2, 0x400 ;  /* 0x0000040000027802 */ /* 0x000fe20000000f00 */
[----:B------:R-:W-:Y:S01]  /*0420*/  IMAD.MOV.U32 R7, RZ, RZ, R3 ;  /* 0x000000ffff077224 */ /* 0x000fe200078e0003 */
[----:B------:R-:W-:-:S03]  /*0430*/  LEA.HI R4, R4, 0x1, RZ, 0x1b ;  /* 0x0000000104047811 */ /* 0x000fc600078fd8ff */
[----:B------:R-:W-:Y:S01]  /*0440*/  VIADD R2, R2, 0x190 ;  /* 0x0000019002027836 */ /* 0x000fe20000000000 */
[----:B------:R-:W-:-:S05]  /*0450*/  LOP3.LUT R4, R4, 0x3, RZ, 0xc0, !PT ;  /* 0x0000000304047812 */ /* 0x000fca00078ec0ff */
[----:B------:R-:W-:Y:S01]  /*0460*/  IMAD.MOV R8, RZ, RZ, -R4 ;  /* 0x000000ffff087224 */ /* 0x000fe200078e0a04 */
[----:B-1----:R-:W-:-:S05]  /*0470*/  IADD3 R11, P1, PT, R3, UR4, RZ ;  /* 0x00000004030b7c10 */ /* 0x002fca000ff3e0ff */
[----:B------:R-:W-:Y:S01]  /*0480*/  IMAD.X R12, RZ, RZ, UR5, P1 ;  /* 0x00000005ff0c7e24 */ /* 0x000fe200088e06ff */
[----:B0-----:R-:W-:-:S07]  /*0490*/  LEA R6, R5, R2, 0x18 ;  /* 0x0000000205067211 */ /* 0x001fce00078ec0ff */
.L_x_992:
[----:B--2---:R-:W-:Y:S01]  /*04a0*/  IMAD.MOV.U32 R2, RZ, RZ, R13 ;  /* 0x000000ffff027224 */ /* 0x004fe200078e000d */
[----:B0-----:R-:W-:-:S04]  /*04b0*/  PRMT R9, RZ, 0x7610, R9 ;  /* 0x00007610ff097816 */ /* 0x001fc80000000009 */
[----:B------:R-:W-:-:S13]  /*04c0*/  ISETP.GE.AND P1, PT, R7, R2, PT ;  /* 0x000000020700720c */ /* 0x000fda0003f26270 */
        /* <DEDUP_REMOVED lines=11> */
.L_x_991:
[----:B------:R-:W-:Y:S05]  /*0580*/  BSYNC.RECONVERGENT B1 ;  /* 0x0000000000017941 */ /* 0x000fea0003800200 */
.L_x_990:
        /* <DEDUP_REMOVED lines=11> */
.L_x_993:
[----:B---3--:R-:W-:Y:S01]  /*0640*/  IMAD.MOV.U32 R2, RZ, RZ, R16 ;  /* 0x000000ffff027224 */ /* 0x008fe200078e0010 */
[----:B--2---:R-:W-:Y:S01]  /*0650*/  PRMT R8, RZ, 0x7610, R8 ;  /* 0x00007610ff087816 */ /* 0x004fe20000000008 */
[C---:B------:R-:W-:Y:S01]  /*0660*/  VIADD R5, R7.reuse, 0xffffffe0 ;  /* 0xffffffe007057836 */ /* 0x040fe20000000000 */
[----:B0-----:R-:W-:Y:S01]  /*0670*/  PRMT R10, RZ, 0x7610, R10 ;  /* 0x00007610ff0a7816 */ /* 0x001fe2000000000a */
[C---:B------:R-:W-:Y:S01]  /*0680*/  VIADD R11, R7.reuse, 0x20 ;  /* 0x00000020070b7836 */ /* 0x040fe20000000000 */
[CC--:B------:R-:W-:Y:S01]  /*0690*/  ISETP.GE.AND P2, PT, R7.reuse, R2.reuse, PT ;  /* 0x000000020700720c */ /* 0x0c0fe20003f46270 */
[----:B------:R-:W-:Y:S01]  /*06a0*/  VIADD R9, R7, 0xffffffc0 ;  /* 0xffffffc007097836 */ /* 0x000fe20000000000 */
        /* <DEDUP_REMOVED lines=21> */
.L_x_989:
[----:B------:R-:W-:Y:S05]  /*0800*/  BSYNC.RECONVERGENT B0 ;  /* 0x0000000000007941 */ /* 0x000fea0003800200 */
.L_x_988:
[----:B------:R-:W-:Y:S01]  /*0810*/  ISETP.GE.AND P0, PT, R0, 0x1, PT ;  /* 0x000000010000780c */ /* 0x000fe20003f06270 */
[----:B------:R-:W-:-:S12]  /*0820*/  IMAD.MOV.U32 R36, RZ, RZ, RZ ;  /* 0x000000ffff247224 */ /* 0x000fd800078e00ff */
[----:B------:R-:W-:Y:S05]  /*0830*/  @!P0 BRA `(.L_x_994) ;  /* 0x0000002800c88947 */ /* 0x000fea0003800000 */
[----:B------:R-:W3:Y:S01]  /*0840*/  LDCU.64 UR4, c[0x0][0x398] ;  /* 0x00007300ff0477ac */ /* 0x000ee20008000a00 */
[----:B------:R-:W-:Y:S01]  /*0850*/  IMAD R3, R3, 0x1f, RZ ;  /* 0x0000001f03037824 */ /* 0x000fe200078e02ff */
[----:B------:R-:W-:Y:S01]  /*0860*/  PRMT R34, RZ, 0x7610, R34 ;  /* 0x00007610ff227816 */ /* 0x000fe20000000022 */
[----:B------:R-:W-:Y:S01]  /*0870*/  IMAD.MOV.U32 R36, RZ, RZ, RZ ;  /* 0x000000ffff247224 */ /* 0x000fe200078e00ff */
[----:B------:R-:W-:Y:S01]  /*0880*/  PRMT R33, RZ, 0x7610, R33 ;  /* 0x00007610ff217816 */ /* 0x000fe20000000021 */
[----:B------:R-:W-:Y:S01]  /*0890*/  UIADD3 UR13, UPT, UPT, UR12, -UR9, URZ ;  /* 0x800000090c0d7290 */ /* 0x000fe2000fffe0ff */
[----:B------:R-:W-:Y:S02]  /*08a0*/  VIMNMX R2, PT, PT, R3, R2, !PT ;  /* 0x0000000203027248 */ /* 0x000fe40007fe0100 */
[----:B------:R-:W-:Y:S02]  /*08b0*/  PRMT R32, RZ, 0x7610, R32 ;  /* 0x00007610ff207816 */ /* 0x000fe40000000020 */
[----:B------:R-:W-:Y:S01]  /*08c0*/  PRMT R31, RZ, 0x7610, R31 ;  /* 0x00007610ff1f7816 */ /* 0x000fe2000000001f */
[----:B------:R-:W-:Y:S01]  /*08d0*/  IMAD.IADD R35, R2, 0x1, -R3 ;  /* 0x0000000102237824 */ /* 0x000fe200078e0a03 */
[----:B------:R-:W-:-:S02]  /*08e0*/  PRMT R30, RZ, 0x7610, R30 ;  /* 0x00007610ff1e7816 */ /* 0x000fc4000000001e */
[----:B------:R-:W-:Y:S02]  /*08f0*/  PRMT R29, RZ, 0x7610, R29 ;  /* 0x00007610ff1d7816 */ /* 0x000fe4000000001d */
[----:B------:R-:W-:Y:S01]  /*0900*/  PRMT R28, RZ, 0x7610, R28 ;  /* 0x00007610ff1c7816 */ /* 0x000fe2000000001c */
[----:B---3--:R-:W-:Y:S01]  /*0910*/  UIADD3.X UR4, UP0, UPT, UR12, UR4, URZ, UPT, !UPT ;  /* 0x000000040c047290 */ /* 0x008fe2000bf1e4ff */
[----:B------:R-:W-:Y:S02]  /*0920*/  PRMT R27, RZ, 0x7610, R27 ;  /* 0x00007610ff1b7816 */ /* 0x000fe4000000001b */
[----:B------:R-:W-:Y:S01]  /*0930*/  PRMT R26, RZ, 0x7610, R26 ;  /* 0x00007610ff1a7816 */ /* 0x000fe2000000001a */
[----:B------:R-:W-:Y:S01]  /*0940*/  ULEA.HI.X.SX32 UR5, UR12, UR5, 0x1, UP0 ;  /* 0x000000050c057291 */ /* 0x000fe200080f0eff */
[----:B------:R-:W-:Y:S02]  /*0950*/  PRMT R25, RZ, 0x7610, R25 ;  /* 0x00007610ff197816 */ /* 0x000fe40000000019 */
        /* <DEDUP_REMOVED lines=12> */
[----:B------:R-:W-:-:S02]  /*0a20*/  PRMT R12, RZ, 0x7610, R12 ;  /* 0x00007610ff0c7816 */ /* 0x000fc4000000000c */
[----:B------:R-:W-:Y:S02]  /*0a30*/  PRMT R11, RZ, 0x7610, R11 ;  /* 0x00007610ff0b7816 */ /* 0x000fe4000000000b */
[----:B------:R-:W-:Y:S02]  /*0a40*/  PRMT R0, RZ, 0x7610, R0 ;  /* 0x00007610ff007816 */ /* 0x000fe40000000000 */
[----:B0-----:R-:W-:Y:S02]  /*0a50*/  PRMT R10, RZ, 0x7610, R10 ;  /* 0x00007610ff0a7816 */ /* 0x001fe4000000000a */
[----:B-1----:R-:W-:Y:S02]  /*0a60*/  PRMT R9, RZ, 0x7610, R9 ;  /* 0x00007610ff097816 */ /* 0x002fe40000000009 */
[----:B------:R-:W-:Y:S02]  /*0a70*/  PRMT R8, RZ, 0x7610, R8 ;  /* 0x00007610ff087816 */ /* 0x000fe40000000008 */
[----:B------:R-:W-:-:S02]  /*0a80*/  PRMT R7, RZ, 0x7610, R7 ;  /* 0x00007610ff077816 */ /* 0x000fc40000000007 */
[----:B------:R-:W-:Y:S02]  /*0a90*/  PRMT R6, RZ, 0x7610, R6 ;  /* 0x00007610ff067816 */ /* 0x000fe40000000006 */
[----:B------:R-:W-:-:S07]  /*0aa0*/  PRMT R5, RZ, 0x7610, R5 ;  /* 0x00007610ff057816 */ /* 0x000fce0000000005 */
.L_x_1028:
        /* <DEDUP_REMOVED lines=8> */
[----:B------:R-:W-:Y:S01]  /*0b30*/  IMAD.U32 R3, RZ, RZ, UR5 ;  /* 0x00000005ff037e24 */ /* 0x000fe2000f8e00ff */
[----:B------:R-:W2:Y:S01]  /*0b40*/  S2R R39, SR_TID.X ;  /* 0x0000000000277919 */ /* 0x000ea20000002100 */
[----:B------:R-:W3:Y:S03]  /*0b50*/  LDC R37, c[0x0][0x3b8] ;  /* 0x0000ee00ff257b82 */ /* 0x000ee60000000800 */
[----:B------:R-:W4:Y:S01]  /*0b60*/  LDG.E.S8 R2, desc[UR10][R2.64] ;  /* 0x0000000a02027981 */ /* 0x000f22000c1e1300 */
[----:B-1----:R-:W-:Y:S02]  /*0b70*/  LOP3.LUT R41, R41, 0xffff, RZ, 0xc0, !PT ;  /* 0x0000ffff29297812 */ /* 0x002fe400078ec0ff */
[----:B------:R-:W-:Y:S01]  /*0b80*/  LOP3.LUT R40, R5, 0xffff, RZ, 0xc0, !PT ;  /* 0x0000ffff05287812 */ /* 0x000fe200078ec0ff */
[----:B------:R-:W-:Y:S01]  /*0b90*/  IMAD.MOV.U32 R5, RZ, RZ, -0x4 ;  /* 0xfffffffcff057424 */ /* 0x000fe200078e00ff */
[----:B--2---:R-:W-:-:S04]  /*0ba0*/  ISETP.NE.AND P1, PT, R39, RZ, PT ;  /* 0x000000ff2700720c */ /* 0x004fc80003f25270 */
[----:B------:R-:W-:Y:S01]  /*0bb0*/  SEL R42, R41, RZ, P1 ;  /* 0x000000ff292a7207 */ /* 0x000fe20000800000 */
[----:B----4-:R-:W1:Y:S02]  /*0bc0*/  LDC.U8 R38, c[0x3][R2] ;  /* 0x00c0000002267b82 */ /* 0x010e640000000000 */
[----:B-1----:R-:W-:-:S13]  /*0bd0*/  ISETP.GT.U32.AND P0, PT, R38, 0x13, PT ;  /* 0x000000132600780c */ /* 0x002fda0003f04070 */
[----:B---3--:R-:W-:Y:S05]  /*0be0*/  @P0 BRA `(.L_x_997) ;  /* 0x00000000002c0947 */ /* 0x008fea0003800000 */
[----:B------:R-:W1:Y:S01]  /*0bf0*/  S2UR UR8, SR_CgaCtaId ;  /* 0x00000000000879c3 */ /* 0x000e620000008800 */
[----:B------:R-:W2:Y:S01]  /*0c00*/  S2R R2, SR_TID.X ;  /* 0x0000000000027919 */ /* 0x000ea20000002100 */
[----:B------:R-:W-:Y:S02]  /*0c10*/  UMOV UR6, 0x400 ;  /* 0x0000040000067882 */ /* 0x000fe40000000000 */
[----:B------:R-:W-:-:S04]  /*0c20*/  UIADD3 UR7, UPT, UPT, UR6, 0x190, URZ ;  /* 0x0000019006077890 */ /* 0x000fc8000fffe0ff */
[----:B-1----:R-:W-:Y:S02]  /*0c30*/  ULEA UR7, UR8, UR7, 0x18 ;  /* 0x0000000708077291 */ /* 0x002fe4000f8ec0ff */
[----:B------:R-:W-:-:S04]  /*0c40*/  ULEA UR6, UR8, UR6, 0x18 ;  /* 0x0000000608067291 */ /* 0x000fc8000f8ec0ff */
[----:B------:R-:W-:-:S04]  /*0c50*/  IMAD.U32 R3, RZ, RZ, UR7 ;  /* 0x00000007ff037e24 */ /* 0x000fc8000f8e00ff */
[----:B--2---:R-:W-:-:S05]  /*0c60*/  IMAD R2, R2, 0x1f, R3 ;  /* 0x0000001f02027824 */ /* 0x004fca00078e0203 */
[----:B------:R-:W1:Y:S02]  /*0c70*/  LDS.U8 R3, [R2] ;  /* 0x0000000002037984 */ /* 0x000e640000000000 */
[----:B-1----:R-:W-:-:S05]  /*0c80*/  IMAD R3, R38, 0x14, R3 ;  /* 0x0000001426037824 */ /* 0x002fca00078e0203 */
[----:B------:R1:W2:Y:S02]  /*0c90*/  LDS.S8 R5, [R3+UR6] ;  /* 0x0000000603057984 */ /* 0x0002a40008000200 */
.L_x_997:
[----:B------:R-:W-:Y:S01]  /*0ca0*/  ISETP.NE.AND P1, PT, R35, 0x1, PT ;  /* 0x000000012300780c */ /* 0x000fe20003f25270 */
[----:B------:R-:W-:-:S05]  /*0cb0*/  IMAD.IADD R2, R40, 0x1, R37 ;  /* 0x0000000128027824 */ /* 0x000fca00078e0225 */
[----:B--2---:R-:W-:-:S04]  /*0cc0*/  VIADDMNMX.RELU R5, R5, R42, R2, !PT ;  /* 0x0000002a05057246 */ /* 0x004fc80007801102 */
[----:B-1----:R-:W-:-:S04]  /*0cd0*/  LOP3.LUT R3, R5, 0xffff, RZ, 0xc0, !PT ;  /* 0x0000ffff05037812 */ /* 0x002fc800078ec0ff */
[----:B------:R-:W-:Y:S01]  /*0ce0*/  VIMNMX R36, PT, PT, R36, R3, !PT ;  /* 0x0000000324247248 */ /* 0x000fe20007fe0100 */
[----:B------:R-:W-:Y:S06]  /*0cf0*/  @!P1 BRA `(.L_x_996) ;  /* 0x0000002400889947 */ /* 0x000fec0003800000 */
[----:B------:R-:W-:-:S04]  /*0d00*/  LOP3.LUT R2, R6, 0xffff, RZ, 0xc0, !PT ;  /* 0x0000ffff06027812 */ /* 0x000fc800078ec0ff */
[----:B------:R-:W-:Y:S01]  /*0d10*/  VIMNMX.U32 R6, PT, PT, R3, R2, !PT ;  /* 0x0000000203067248 */ /* 0x000fe20007fe0000 */
[----:B------:R-:W-:-:S04]  /*0d20*/  IMAD.MOV.U32 R3, RZ, RZ, -0x4 ;  /* 0xfffffffcff037424 */ /* 0x000fc800078e00ff */
[----:B------:R-:W-:Y:S01]  /*0d30*/  IMAD.IADD R6, R6, 0x1, R37 ;  /* 0x0000000106067824 */ /* 0x000fe200078e0225 */
[----:B------:R-:W-:Y:S06]  /*0d40*/  @P0 BRA `(.L_x_998) ;  /* 0x0000000000280947 */ /* 0x000fec0003800000 */
[----:B------:R-:W1:Y:S01]  /*0d50*/  S2UR UR8, SR_CgaCtaId ;  /* 0x00000000000879c3 */ /* 0x000e620000008800 */
[----:B------:R-:W-:Y:S02]  /*0d60*/  UMOV UR6, 0x400 ;  /* 0x0000040000067882 */ /* 0x000fe40000000000 */
[----:B------:R-:W-:-:S04]  /*0d70*/  UIADD3 UR7, UPT, UPT, UR6, 0x190, URZ ;  /* 0x0000019006077890 */ /* 0x000fc8000fffe0ff */
[----:B-1----:R-:W-:Y:S02]  /*0d80*/  ULEA UR7, UR8, UR7, 0x18 ;  /* 0x0000000708077291 */ /* 0x002fe4000f8ec0ff */
[----:B------:R-:W-:-:S04]  /*0d90*/  ULEA UR6, UR8, UR6, 0x18 ;  /* 0x0000000608067291 */ /* 0x000fc8000f8ec0ff */
[----:B------:R-:W-:-:S04]  /*0da0*/  IMAD.U32 R42, RZ, RZ, UR7 ;  /* 0x00000007ff2a7e24 */ /* 0x000fc8000f8e00ff */
[----:B------:R-:W-:-:S05]  /*0db0*/  IMAD R41, R39, 0x1f, R42 ;  /* 0x0000001f27297824 */ /* 0x000fca00078e022a */
[----:B------:R-:W1:Y:S02]  /*0dc0*/  LDS.U8 R3, [R41+0x1] ;  /* 0x0000010029037984 */ /* 0x000e640000000000 */
[----:B-1----:R-:W-:-:S06]  /*0dd0*/  IMAD R3, R38, 0x14, R3 ;  /* 0x0000001426037824 */ /* 0x002fcc00078e0203 */
[----:B------:R-:W1:Y:S02]  /*0de0*/  LDS.S8 R3, [R3+UR6] ;  /* 0x0000000603037984 */ /* 0x000e640008000200 */
.L_x_998:
[----:B------:R-:W-:Y:S02]  /*0df0*/  ISETP.NE.AND P1, PT, R35, 0x2, PT ;  /* 0x000000022300780c */ /* 0x000fe40003f25270 */
[----:B-1----:R-:W-:-:S04]  /*0e00*/  VIADDMNMX.RELU R6, R3, R40, R6, !PT ;  /* 0x0000002803067246 */ /* 0x002fc80007801106 */
[----:B------:R-:W-:-:S04]  /*0e10*/  LOP3.LUT R40, R6, 0xffff, RZ, 0xc0, !PT ;  /* 0x0000ffff06287812 */ /* 0x000fc800078ec0ff */
[----:B------:R-:W-:-:S03]  /*0e20*/  VIMNMX.U32 R36, PT, PT, R36, R40, !PT ;  /* 0x0000002824247248 */ /* 0x000fc60007fe0000 */
[----:B------:R-:W-:Y:S05]  /*0e30*/  @!P1 BRA `(.L_x_996) ;  /* 0x0000002400389947 */ /* 0x000fea0003800000 */
[----:B------:R-:W-:Y:S01]  /*0e40*/  LOP3.LUT R3, R7, 0xffff, RZ, 0xc0, !PT ;  /* 0x0000ffff07037812 */ /* 0x000fe200078ec0ff */
[----:B------:R-:W-:-:S03]  /*0e50*/  IMAD.MOV.U32 R7, RZ, RZ, -0x4 ;  /* 0xfffffffcff077424 */ /* 0x000fc600078e00ff */
[----:B------:R-:W-:-:S05]  /*0e60*/  VIMNMX.U32 R40, PT, PT, R40, R3, !PT ;  /* 0x0000000328287248 */ /* 0x000fca0007fe0000 */
        /* <DEDUP_REMOVED lines=12> */
.L_x_999:
        /* <DEDUP_REMOVED lines=18> */
[----:B-1----:R-:W-:-:S05]  /*1050*/  IMAD R41, R38, 0x14, R41 ;  /* 0x0000001426297824 */ /* 0x002fca00078e0229 */
[----:B------:R1:W2:Y:S02]  /*1060*/  LDS.S8 R8, [R41+UR6] ;  /* 0x0000000629087984 */ /* 0x0002a40008000200 */
.L_x_1000:
[----:B------:R-:W-:Y:S02]  /*1070*/  ISETP.NE.AND P1, PT, R35, 0x4, PT ;  /* 0x000000042300780c */ /* 0x000fe40003f25270 */
[----:B--2---:R-:W-:-:S04]  /*1080*/  VIADDMNMX.RELU R8, R8, R3, R40, !PT ;  /* 0x0000000308087246 */ /* 0x004fc80007801128 */
        /* <DEDUP_REMOVED lines=8> */
[----:B------:R-:W2:Y:S01]  /*1110*/  S2UR UR8, SR_CgaCtaId ;  /* 0x00000000000879c3 */ /* 0x000ea20000008800 */
[----:B------:R-:W-:Y:S02]  /*1120*/  UMOV UR6, 0x400 ;  /* 0x0000040000067882 */ /* 0x000fe40000000000 */
[----:B------:R-:W-:-:S04]  /*1130*/  UIADD3 UR7, UPT, UPT, UR6, 0x190, URZ ;  /* 0x0000019006077890 */ /* 0x000fc8000fffe0ff */
[----:B--2---:R-:W-:Y:S02]  /*1140*/  ULEA UR7, UR8, UR7, 0x18 ;  /* 0x0000000708077291 */ /* 0x004fe4000f8ec0ff */
[----:B------:R-:W-:-:S04]  /*1150*/  ULEA UR6, UR8, UR6, 0x18 ;  /* 0x0000000608067291 */ /* 0x000fc8000f8ec0ff */
[----:B------:R-:W-:-:S04]  /*1160*/  IMAD.U32 R42, RZ, RZ, UR7 ;  /* 0x00000007ff2a7e24 */ /* 0x000fc8000f8e00ff */
[----:B-1----:R-:W-:-:S05]  /*1170*/  IMAD R41, R39, 0x1f, R42 ;  /* 0x0000001f27297824 */ /* 0x002fca00078e022a */
[----:B------:R-:W1:Y:S02]  /*1180*/  LDS.U8 R9, [R41+0x4] ;  /* 0x0000040029097984 */ /* 0x000e640000000000 */
[----:B-1----:R-:W-:-:S06]  /*1190*/  IMAD R9, R38, 0x14, R9 ;  /* 0x0000001426097824 */ /* 0x002fcc00078e0209 */
[----:B------:R-:W2:Y:S02]  /*11a0*/  LDS.S8 R9, [R9+UR6] ;  /* 0x0000000609097984 */ /* 0x000ea40008000200 */
.L_x_1001:
[----:B------:R-:W-:Y:S02]  /*11b0*/  ISETP.NE.AND P1, PT, R35, 0x5, PT ;  /* 0x000000052300780c */ /* 0x000fe40003f25270 */
[----:B--2---:R-:W-:-:S04]  /*11c0*/  VIADDMNMX.RELU R9, R9, R2, R40, !PT ;  /* 0x0000000209097246 */ /* 0x004fc80007801128 */
[----:B-1----:R-:W-:-:S04]  /*11d0*/  LOP3.LUT R41, R9, 0xffff, RZ, 0xc0, !PT ;  /* 0x0000ffff09297812 */ /* 0x002fc800078ec0ff */
        /* <DEDUP_REMOVED lines=17> */
.L_x_1002:
[----:B------:R-:W-:Y:S02]  /*12f0*/  ISETP.NE.AND P1, PT, R35, 0x6, PT ;  /* 0x000000062300780c */ /* 0x000fe40003f25270 */
[----:B--2---:R-:W-:-:S04]  /*1300*/  VIADDMNMX.RELU R10, R10, R3, R40, !PT ;  /* 0x000000030a0a7246 */ /* 0x004fc80007801128 */
[----:B------:R-:W-:-:S04]  /*1310*/  LOP3.LUT R40, R10, 0xffff, RZ, 0xc0, !PT ;  /* 0x0000ffff0a287812 */ /* 0x000fc800078ec0ff */
[----:B------:R-:W-:-:S03]  /*1320*/  VIMNMX.U32 R36, PT, PT, R36, R40, !PT ;  /* 0x0000002824247248 */ /* 0x000fc60007fe0000 */
[----:B------:R-:W-:Y:S05]  /*1330*/  @!P1 BRA `(.L_x_996) ;  /* 0x0000001c00f89947 */ /* 0x000fea0003800000 */
[----:B------:R-:W-:Y:S01]  /*1340*/  LOP3.LUT R3, R0, 0xffff, RZ, 0xc0, !PT ;  /* 0x0000ffff00037812 */ /* 0x000fe200078ec0ff */
[----:B-1----:R-:W-:-:S03]  /*1350*/  IMAD.MOV.U32 R41, RZ, RZ, -0x4 ;  /* 0xfffffffcff297424 */ /* 0x002fc600078e00ff */
        /* <DEDUP_REMOVED lines=13> */
.L_x_1003:
        /* <DEDUP_REMOVED lines=20> */
.L_x_1004:
        /* <DEDUP_REMOVED lines=21> */
.L_x_1005:
        /* <DEDUP_REMOVED lines=20> */
.L_x_1006:
        /* <DEDUP_REMOVED lines=21> */
.L_x_1007:
        /* <DEDUP_REMOVED lines=20> */
.L_x_1008:
        /* <DEDUP_REMOVED lines=21> */
.L_x_1009:
        /* <DEDUP_REMOVED lines=20> */
.L_x_1010:
        /* <DEDUP_REMOVED lines=21> */
.L_x_1011:
        /* <DEDUP_REMOVED lines=20> */
.L_x_1012:
        /* <DEDUP_REMOVED lines=21> */
.L_x_1013:
        /* <DEDUP_REMOVED lines=20> */
.L_x_1014:
        /* <DEDUP_REMOVED lines=21> */
.L_x_1015:
        /* <DEDUP_REMOVED lines=20> */
.L_x_1016:
        /* <DEDUP_REMOVED lines=21> */
.L_x_1017:
        /* <DEDUP_REMOVED lines=20> */
.L_x_1018:
        /* <DEDUP_REMOVED lines=21> */
.L_x_1019:
        /* <DEDUP_REMOVED lines=20> */
.L_x_1020:
        /* <DEDUP_REMOVED lines=21> */
.L_x_1021:
        /* <DEDUP_REMOVED lines=20> */
.L_x_1022:
        /* <DEDUP_REMOVED lines=21> */
.L_x_1023:
        /* <DEDUP_REMOVED lines=20> */
.L_x_1024:
        /* <DEDUP_REMOVED lines=21> */
.L_x_1025:
        /* <DEDUP_REMOVED lines=20> */
.L_x_1026:
[----:B------:R-:W-:Y:S02]  /*31a0*/  ISETP.NE.AND P1, PT, R35, 0x1e, PT ;  /* 0x0000001e2300780c */ /* 0x000fe40003f25270 */
[----:B--2---:R-:W-:-:S04]  /*31b0*/  VIADDMNMX.RELU R40, R40, R3, R41, !PT ;  /* 0x0000000328287246 */ /* 0x004fc80007801129 */
[C---:B------:R-:W-:Y:S02]  /*31c0*/  LOP3.LUT R3, R40.reuse, 0xffff, RZ, 0xc0, !PT ;  /* 0x0000ffff28037812 */ /* 0x040fe400078ec0ff */
[----:B-1----:R-:W-:Y:S02]  /*31d0*/  PRMT R33, R40, 0x7610, R33 ;  /* 0x0000761028217816 */ /* 0x002fe40000000021 */
[----:B------:R-:W-:-:S03]  /*31e0*/  VIMNMX.U32 R36, PT, PT, R36, R3, !PT ;  /* 0x0000000324247248 */ /* 0x000fc60007fe0000 */
[----:B------:R-:W-:Y:S05]  /*31f0*/  @!P1 BRA `(.L_x_996) ;  /* 0x0000000000489947 */ /* 0x000fea0003800000 */
[----:B0-----:R-:W-:Y:S01]  /*3200*/  VIMNMX.U32 R4, PT, PT, R4, R3, !PT ;  /* 0x0000000304047248 */ /* 0x001fe20007fe0000 */
[----:B------:R-:W-:-:S04]  /*3210*/  IMAD.MOV.U32 R3, RZ, RZ, -0x4 ;  /* 0xfffffffcff037424 */ /* 0x000fc800078e00ff */
[----:B------:R-:W-:Y:S01]  /*3220*/  IMAD.IADD R4, R4, 0x1, R37 ;  /* 0x0000000104047824 */ /* 0x000fe200078e0225 */
        /* <DEDUP_REMOVED lines=11> */
.L_x_1027:
[----:B0-----:R-:W-:-:S04]  /*32e0*/  VIADDMNMX.RELU R3, R3, R2, R4, !PT ;  /* 0x0000000203037246 */ /* 0x001fc80007801104 */
[C---:B------:R-:W-:Y:S02]  /*32f0*/  LOP3.LUT R37, R3.reuse, 0xffff, RZ, 0xc0, !PT ;  /* 0x0000ffff03257812 */ /* 0x040fe400078ec0ff */
[----:B------:R-:W-:Y:S02]  /*3300*/  PRMT R34, R3, 0x7610, R34 ;  /* 0x0000761003227816 */ /* 0x000fe40000000022 */
[----:B------:R-:W-:-:S07]  /*3310*/  VIMNMX.U32 R36, PT, PT, R36, R37, !PT ;  /* 0x0000002524247248 */ /* 0x000fce0007fe0000 */
.L_x_996:
[----:B------:R-:W-:Y:S05]  /*3320*/  BSYNC.RECONVERGENT B0 ;  /* 0x0000000000007941 */ /* 0x000fea0003800200 */
.L_x_995:
[----:B------:R-:W-:-:S04]  /*3330*/  UIADD3 UR4, UP0, UPT, UR4, 0x1, URZ ;  /* 0x0000000104047890 */ /* 0x000fc8000ff1e0ff */
[----:B------:R-:W-:Y:S01]  /*3340*/  UIADD3.X UR5, UPT, UPT, URZ, UR5, URZ, UP0, !UPT ;  /* 0x00000005ff057290 */ /* 0x000fe200087fe4ff */
[----:B------:R-:W-:Y:S11]  /*3350*/  BRA.U UP1, `(.L_x_1028) ;  /* 0xffffffd501d47547 */ /* 0x000ff6000b83ffff */
.L_x_994:
[----:B0-----:R-:W0:Y:S01]  /*3360*/  S2R R7, SR_TID.X ;  /* 0x0000000000077919 */ /* 0x001e220000002100 */
[----:B--2---:R-:W-:Y:S01]  /*3370*/  MOV R6, 0x400 ;  /* 0x0000040000067802 */ /* 0x004fe20000000f00 */
[----:B-1----:R-:W1:Y:S04]  /*3380*/  S2R R9, SR_CgaCtaId ;  /* 0x0000000000097919 */ /* 0x002e680000008800 */
        /* <DEDUP_REMOVED lines=44> */
.L_x_1029:
        /* <DEDUP_REMOVED lines=11> */
.L_x_1943:


//--------------------- .text._Z9sw_kernelILi32ELi960EEvPKhiPiS1_S2_iS2_i --------------------------
	.section	.text._Z9sw_kernelILi32ELi960EEvPKhiPiS1_S2_iS2_i,"ax",@progbits
	.align	128
        .global         _Z9sw_kernelILi32ELi960EEvPKhiPiS1_S2_iS2_i
        .type           _Z9sw_kernelILi32ELi960EEvPKhiPiS1_S2_iS2_i,@function
        .size           _Z9sw_kernelILi32ELi960EEvPKhiPiS1_S2_iS2_i,(.L_x_1944 - _Z9sw_kernelILi32ELi960EEvPKhiPiS1_S2_iS2_i)
        .other          _Z9sw_kernelILi32ELi960EEvPKhiPiS1_S2_iS2_i,@"STO_CUDA_ENTRY STV_DEFAULT"
_Z9sw_kernelILi32ELi960EEvPKhiPiS1_S2_iS2_i:
.text._Z9sw_kernelILi32ELi960EEvPKhiPiS1_S2_iS2_i:
        /* <DEDUP_REMOVED lines=42> */
.L_x_1032:
        /* <DEDUP_REMOVED lines=9> */
.L_x_1031:
[----:B------:R-:W-:Y:S05]  /*0330*/  BSYNC.RECONVERGENT B0 ;  /* 0x0000000000007941 */ /* 0x000fea0003800200 */
.L_x_1030:
        /* <DEDUP_REMOVED lines=22> */
.L_x_1037:
        /* <DEDUP_REMOVED lines=14> */
.L_x_1036:
[----:B------:R-:W-:Y:S05]  /*0580*/  BSYNC.RECONVERGENT B1 ;  /* 0x0000000000017941 */ /* 0x000fea0003800200 */
.L_x_1035:
        /* <DEDUP_REMOVED lines=11> */
.L_x_1038:
        /* <DEDUP_REMOVED lines=28> */
.L_x_1034:
[----:B------:R-:W-:Y:S05]  /*0800*/  BSYNC.RECONVERGENT B0 ;  /* 0x0000000000007941 */ /* 0x000fea0003800200 */
.L_x_1033:
        /* <DEDUP_REMOVED lines=29> */
[----:B--2---:R-:W-:Y:S02]  /*09e0*/  PRMT R15, RZ, 0x7610, R15 ;  /* 0x00007610ff0f7816 */ /* 0x004fe4000000000f */
[----:B------:R-:W-:Y:S02]  /*09f0*/  PRMT R14, RZ, 0x7610, R14 ;  /* 0x00007610ff0e7816 */ /* 0x000fe4000000000e */
[----:B------:R-:W-:Y:S02]  /*0a00*/  PRMT R13, RZ, 0x7610, R13 ;  /* 0x00007610ff0d7816 */ /* 0x000fe4000000000d */
[----:B------:R-:W-:Y:S02]  /*0a10*/  PRMT R12, RZ, 0x7610, R12 ;  /* 0x00007610ff0c7816 */ /* 0x000fe4000000000c */
[----:B------:R-:W-:-:S02]  /*0a20*/  PRMT R0, RZ, 0x7610, R0 ;  /* 0x00007610ff007816 */ /* 0x000fc40000000000 */
[----:B------:R-:W-:Y:S02]  /*0a30*/  PRMT R11, RZ, 0x7610, R11 ;  /* 0x00007610ff0b7816 */ /* 0x000fe4000000000b */
[----:B0-----:R-:W-:Y:S02]  /*0a40*/  PRMT R10, RZ, 0x7610, R10 ;  /* 0x00007610ff0a7816 */ /* 0x001fe4000000000a */
[----:B-1----:R-:W-:Y:S02]  /*0a50*/  PRMT R9, RZ, 0x7610, R9 ;  /* 0x00007610ff097816 */ /* 0x002fe40000000009 */
[----:B------:R-:W-:Y:S02]  /*0a60*/  PRMT R8, RZ, 0x7610, R8 ;  /* 0x00007610ff087816 */ /* 0x000fe40000000008 */
[----:B------:R-:W-:Y:S02]  /*0a70*/  PRMT R7, RZ, 0x7610, R7 ;  /* 0x00007610ff077816 */ /* 0x000fe40000000007 */
[----:B------:R-:W-:-:S02]  /*0a80*/  PRMT R6, RZ, 0x7610, R6 ;  /* 0x00007610ff067816 */ /* 0x000fc40000000006 */
[----:B------:R-:W-:-:S07]  /*0a90*/  PRMT R5, RZ, 0x7610, R5 ;  /* 0x00007610ff057816 */ /* 0x000fce0000000005 */
.L_x_1072:
        /* <DEDUP_REMOVED lines=12> */
[----:B------:R-:W-:Y:S01]  /*0b60*/  LOP3.LUT R39, R5, 0xffff, RZ, 0xc0, !PT ;  /* 0x0000ffff05277812 */ /* 0x000fe200078ec0ff */
[----:B------:R-:W-:Y:S01]  /*0b70*/  IMAD.MOV.U32 R5, RZ, RZ, -0x4 ;  /* 0xfffffffcff057424 */ /* 0x000fe200078e00ff */
[----:B-1----:R-:W-:-:S03]  /*0b80*/  LOP3.LUT R40, R40, 0xffff, RZ, 0xc0, !PT ;  /* 0x0000ffff28287812 */ /* 0x002fc600078ec0ff */
[----:B---3--:R-:W-:Y:S01]  /*0b90*/  IMAD.IADD R41, R39, 0x1, R36 ;  /* 0x0000000127297824 */ /* 0x008fe200078e0224 */
[----:B--2---:R-:W-:-:S04]  /*0ba0*/  ISETP.NE.AND P1, PT, R38, RZ, PT ;  /* 0x000000ff2600720c */ /* 0x004fc80003f25270 */
[----:B------:R-:W-:Y:S01]  /*0bb0*/  SEL R40, R40, RZ, P1 ;  /* 0x000000ff28287207 */ /* 0x000fe20000800000 */
[----:B----4-:R-:W1:Y:S02]  /*0bc0*/  LDC.U8 R37, c[0x3][R2] ;  /* 0x00c0000002257b82 */ /* 0x010e640000000000 */
[----:B-1----:R-:W-:-:S13]  /*0bd0*/  ISETP.GT.U32.AND P0, PT, R37, 0x13, PT ;  /* 0x000000132500780c */ /* 0x002fda0003f04070 */
[----:B------:R-:W-:Y:S05]  /*0be0*/  @P0 BRA `(.L_x_1042) ;  /* 0x00000000002c0947 */ /* 0x000fea0003800000 */
[----:B------:R-:W1:Y:S01]  /*0bf0*/  S2UR UR8, SR_CgaCtaId ;  /* 0x00000000000879c3 */ /* 0x000e620000008800 */
[----:B------:R-:W2:Y:S01]  /*0c00*/  S2R R2, SR_TID.X ;  /* 0x0000000000027919 */ /* 0x000ea20000002100 */
[----:B------:R-:W-:Y:S02]  /*0c10*/  UMOV UR6, 0x400 ;  /* 0x0000040000067882 */ /* 0x000fe40000000000 */
[----:B------:R-:W-:-:S04]  /*0c20*/  UIADD3 UR7, UPT, UPT, UR6, 0x190, URZ ;  /* 0x0000019006077890 */ /* 0x000fc8000fffe0ff */
[----:B-1----:R-:W-:Y:S02]  /*0c30*/  ULEA UR7, UR8, UR7, 0x18 ;  /* 0x0000000708077291 */ /* 0x002fe4000f8ec0ff */
[----:B------:R-:W-:-:S04]  /*0c40*/  ULEA UR6, UR8, UR6, 0x18 ;  /* 0x0000000608067291 */ /* 0x000fc8000f8ec0ff */
[----:B------:R-:W-:-:S04]  /*0c50*/  IMAD.U32 R3, RZ, RZ, UR7 ;  /* 0x00000007ff037e24 */ /* 0x000fc8000f8e00ff */
[----:B--2---:R-:W-:-:S06]  /*0c60*/  IMAD R2, R2, 0x1e, R3 ;  /* 0x0000001e02027824 */ /* 0x004fcc00078e0203 */
[----:B------:R-:W1:Y:S02]  /*0c70*/  LDS.U8 R2, [R2] ;  /* 0x0000000002027984 */ /* 0x000e640000000000 */
[----:B-1----:R-:W-:-:S06]  /*0c80*/  IMAD R5, R37, 0x14, R2 ;  /* 0x0000001425057824 */ /* 0x002fcc00078e0202 */
[----:B------:R-:W1:Y:S02]  /*0c90*/  LDS.S8 R5, [R5+UR6] ;  /* 0x0000000605057984 */ /* 0x000e640008000200 */
.L_x_1042:
[----:B------:R-:W-:Y:S02]  /*0ca0*/  ISETP.NE.AND P1, PT, R34, 0x1, PT ;  /* 0x000000012200780c */ /* 0x000fe40003f25270 */
[----:B-1----:R-:W-:-:S04]  /*0cb0*/  VIADDMNMX.RELU R5, R5, R40, R41, !PT ;  /* 0x0000002805057246 */ /* 0x002fc80007801129 */
[----:B------:R-:W-:-:S04]  /*0cc0*/  LOP3.LUT R3, R5, 0xffff, RZ, 0xc0, !PT ;  /* 0x0000ffff05037812 */ /* 0x000fc800078ec0ff */
[----:B------:R-:W-:-:S03]  /*0cd0*/  VIMNMX R35, PT, PT, R35, R3, !PT ;  /* 0x0000000323237248 */ /* 0x000fc60007fe0100 */
        /* <DEDUP_REMOVED lines=16> */
.L_x_1043:
        /* <DEDUP_REMOVED lines=20> */
.L_x_1044:
        /* <DEDUP_REMOVED lines=20> */
.L_x_1045:
        /* <DEDUP_REMOVED lines=20> */
.L_x_1046:
        /* <DEDUP_REMOVED lines=20> */
.L_x_1047:
        /* <DEDUP_REMOVED lines=20> */
.L_x_1048:
        /* <DEDUP_REMOVED lines=20> */
.L_x_1049:
        /* <DEDUP_REMOVED lines=20> */
.L_x_1050:
        /* <DEDUP_REMOVED lines=21> */
.L_x_1051:
        /* <DEDUP_REMOVED lines=20> */
.L_x_1052:
        /* <DEDUP_REMOVED lines=21> */
.L_x_1053:
        /* <DEDUP_REMOVED lines=20> */
.L_x_1054:
        /* <DEDUP_REMOVED lines=21> */
.L_x_1055:
        /* <DEDUP_REMOVED lines=20> */
.L_x_1056:
        /* <DEDUP_REMOVED lines=21> */
.L_x_1057:
        /* <DEDUP_REMOVED lines=20> */
.L_x_1058:
        /* <DEDUP_REMOVED lines=21> */
.L_x_1059:
        /* <DEDUP_REMOVED lines=20> */
.L_x_1060:
        /* <DEDUP_REMOVED lines=21> */
.L_x_1061:
        /* <DEDUP_REMOVED lines=20> */
.L_x_1062:
        /* <DEDUP_REMOVED lines=21> */
.L_x_1063:
        /* <DEDUP_REMOVED lines=20> */
.L_x_1064:
        /* <DEDUP_REMOVED lines=21> */
.L_x_1065:
        /* <DEDUP_REMOVED lines=20> */
.L_x_1066:
        /* <DEDUP_REMOVED lines=21> */
.L_x_1067:
        /* <DEDUP_REMOVED lines=20> */
.L_x_1068:
        /* <DEDUP_REMOVED lines=21> */
.L_x_1069:
        /* <DEDUP_REMOVED lines=20> */
.L_x_1070:
[----:B------:R-:W-:Y:S02]  /*3040*/  ISETP.NE.AND P1, PT, R34, 0x1d, PT ;  /* 0x0000001d2200780c */ /* 0x000fe40003f25270 */
[----:B--2---:R-:W-:-:S04]  /*3050*/  VIADDMNMX.RELU R39, R39, R2, R40, !PT ;  /* 0x0000000227277246 */ /* 0x004fc80007801128 */
[C---:B------:R-:W-:Y:S02]  /*3060*/  LOP3.LUT R2, R39.reuse, 0xffff, RZ, 0xc0, !PT ;  /* 0x0000ffff27027812 */ /* 0x040fe400078ec0ff */
[----:B-1----:R-:W-:Y:S02]  /*3070*/  PRMT R32, R39, 0x7610, R32 ;  /* 0x0000761027207816 */ /* 0x002fe40000000020 */
[----:B------:R-:W-:-:S03]  /*3080*/  VIMNMX.U32 R35, PT, PT, R35, R2, !PT ;  /* 0x0000000223237248 */ /* 0x000fc60007fe0000 */
[----:B------:R-:W-:Y:S05]  /*3090*/  @!P1 BRA `(.L_x_1041) ;  /* 0x0000000000449947 */ /* 0x000fea0003800000 */
        /* <DEDUP_REMOVED lines=14> */
.L_x_1071:
[----:B-1----:R-:W-:-:S04]  /*3180*/  VIADDMNMX.RELU R33, R2, R3, R33, !PT ;  /* 0x0000000302217246 */ /* 0x002fc80007801121 */
[----:B------:R-:W-:-:S04]  /*3190*/  LOP3.LUT R2, R33, 0xffff, RZ, 0xc0, !PT ;  /* 0x0000ffff21027812 */ /* 0x000fc800078ec0ff */
[----:B------:R-:W-:-:S07]  /*31a0*/  VIMNMX.U32 R35, PT, PT, R35, R2, !PT ;  /* 0x0000000223237248 */ /* 0x000fce0007fe0000 */
.L_x_1041:
[----:B------:R-:W-:Y:S05]  /*31b0*/  BSYNC.RECONVERGENT B0 ;  /* 0x0000000000007941 */ /* 0x000fea0003800200 */
.L_x_1040:
[----:B------:R-:W-:-:S04]  /*31c0*/  UIADD3 UR4, UP0, UPT, UR4, 0x1, URZ ;  /* 0x0000000104047890 */ /* 0x000fc8000ff1e0ff */
[----:B------:R-:W-:Y:S01]  /*31d0*/  UIADD3.X UR5, UPT, UPT, URZ, UR5, URZ, UP0, !UPT ;  /* 0x00000005ff057290 */ /* 0x000fe200087fe4ff */
[----:B------:R-:W-:Y:S11]  /*31e0*/  BRA.U UP1, `(.L_x_1072) ;  /* 0xffffffd9012c7547 */ /* 0x000ff6000b83ffff */
.L_x_1039:
[----:B01----:R-:W0:Y:S01]  /*31f0*/  S2R R9, SR_TID.X ;  /* 0x0000000000097919 */ /* 0x003e220000002100 */
[----:B------:R-:W-:Y:S01]  /*3200*/  MOV R4, 0x400 ;  /* 0x0000040000047802 */ /* 0x000fe20000000f00 */
[----:B--2---:R-:W1:Y:S04]  /*3210*/  S2R R11, SR_CgaCtaId ;  /* 0x00000000000b7919 */ /* 0x004e680000008800 */
        /* <DEDUP_REMOVED lines=44> */
.L_x_1073:
        /* <DEDUP_REMOVED lines=10> */
.L_x_1944:


//--------------------- .text._Z9sw_kernelILi32ELi928EEvPKhiPiS1_S2_iS2_i --------------------------
	.section	.text._Z9sw_kernelILi32ELi928EEvPKhiPiS1_S2_iS2_i,"ax",@progbits
	.align	128
        .global         _Z9sw_kernelILi32ELi928EEvPKhiPiS1_S2_iS2_i
        .type           _Z9sw_kernelILi32ELi928EEvPKhiPiS1_S2_iS2_i,@function
        .size           _Z9sw_kernelILi32ELi928EEvPKhiPiS1_S2_iS2_i,(.L_x_1945 - _Z9sw_kernelILi32ELi928EEvPKhiPiS1_S2_iS2_i)
        .other          _Z9sw_kernelILi32ELi928EEvPKhiPiS1_S2_iS2_i,@"STO_CUDA_ENTRY STV_DEFAULT"
_Z9sw_kernelILi32ELi928EEvPKhiPiS1_S2_iS2_i:
.text._Z9sw_kernelILi32ELi928EEvPKhiPiS1_S2_iS2_i:
        /* <DEDUP_REMOVED lines=42> */
.L_x_1076:
        /* <DEDUP_REMOVED lines=9> */
.L_x_1075:
[----:B------:R-:W-:Y:S05]  /*0330*/  BSYNC.RECONVERGENT B0 ;  /* 0x0000000000007941 */ /* 0x000fea0003800200 */
.L_x_1074:
        /* <DEDUP_REMOVED lines=22> */
.L_x_1081:
        /* <DEDUP_REMOVED lines=14> */
.L_x_1080:
[----:B------:R-:W-:Y:S05]  /*0580*/  BSYNC.RECONVERGENT B1 ;  /* 0x0000000000017941 */ /* 0x000fea0003800200 */
.L_x_1079:
        /* <DEDUP_REMOVED lines=11> */
.L_x_1082:
        /* <DEDUP_REMOVED lines=28> */
.L_x_1078:
[----:B------:R-:W-:Y:S05]  /*0800*/  BSYNC.RECONVERGENT B0 ;  /* 0x0000000000007941 */ /* 0x000fea0003800200 */
.L_x_1077:
        /* <DEDUP_REMOVED lines=28> */
[----:B--2---:R-:W-:Y:S02]  /*09d0*/  PRMT R15, RZ, 0x7610, R15 ;  /* 0x00007610ff0f7816 */ /* 0x004fe4000000000f */
[----:B------:R-:W-:Y:S02]  /*09e0*/  PRMT R14, RZ, 0x7610, R14 ;  /* 0x00007610ff0e7816 */ /* 0x000fe4000000000e */
[----:B------:R-:W-:Y:S02]  /*09f0*/  PRMT R13, RZ, 0x7610, R13 ;  /* 0x00007610ff0d7816 */ /* 0x000fe4000000000d */
[----:B------:R-:W-:Y:S02]  /*0a00*/  PRMT R0, RZ, 0x7610, R0 ;  /* 0x00007610ff007816 */ /* 0x000fe40000000000 */
[----:B------:R-:W-:Y:S02]  /*0a10*/  PRMT R12, RZ, 0x7610, R12 ;  /* 0x00007610ff0c7816 */ /* 0x000fe4000000000c */
[----:B------:R-:W-:-:S02]  /*0a20*/  PRMT R11, RZ, 0x7610, R11 ;  /* 0x00007610ff0b7816 */ /* 0x000fc4000000000b */
[----:B0-----:R-:W-:Y:S02]  /*0a30*/  PRMT R10, RZ, 0x7610, R10 ;  /* 0x00007610ff0a7816 */ /* 0x001fe4000000000a */
[----:B-1----:R-:W-:Y:S02]  /*0a40*/  PRMT R9, RZ, 0x7610, R9 ;  /* 0x00007610ff097816 */ /* 0x002fe40000000009 */
[----:B------:R-:W-:Y:S02]  /*0a50*/  PRMT R8, RZ, 0x7610, R8 ;  /* 0x00007610ff087816 */ /* 0x000fe40000000008 */
[----:B------:R-:W-:Y:S02]  /*0a60*/  PRMT R7, RZ, 0x7610, R7 ;  /* 0x00007610ff077816 */ /* 0x000fe40000000007 */
[----:B------:R-:W-:Y:S02]  /*0a70*/  PRMT R6, RZ, 0x7610, R6 ;  /* 0x00007610ff067816 */ /* 0x000fe40000000006 */
[----:B------:R-:W-:-:S07]  /*0a80*/  PRMT R5, RZ, 0x7610, R5 ;  /* 0x00007610ff057816 */ /* 0x000fce0000000005 */
.L_x_1115:
        /* <DEDUP_REMOVED lines=32> */
.L_x_1086:
[----:B------:R-:W-:Y:S02]  /*0c90*/  ISETP.NE.AND P1, PT, R33, 0x1, PT ;  /* 0x000000012100780c */ /* 0x000fe40003f25270 */
[----:B--2---:R-:W-:-:S04]  /*0ca0*/  VIADDMNMX.RELU R5, R5, R40, R41, !PT ;  /* 0x0000002805057246 */ /* 0x004fc80007801129 */
[----:B-1----:R-:W-:-:S04]  /*0cb0*/  LOP3.LUT R3, R5, 0xffff, RZ, 0xc0, !PT ;  /* 0x0000ffff05037812 */ /* 0x002fc800078ec0ff */
[----:B------:R-:W-:-:S03]  /*0cc0*/  VIMNMX R34, PT, PT, R34, R3, !PT ;  /* 0x0000000322227248 */ /* 0x000fc60007fe0100 */
        /* <DEDUP_REMOVED lines=16> */
.L_x_1087:
        /* <DEDUP_REMOVED lines=20> */
.L_x_1088:
        /* <DEDUP_REMOVED lines=20> */
.L_x_1089:
        /* <DEDUP_REMOVED lines=20> */
.L_x_1090:
        /* <DEDUP_REMOVED lines=20> */
.L_x_1091:
        /* <DEDUP_REMOVED lines=20> */
.L_x_1092:
        /* <DEDUP_REMOVED lines=20> */
.L_x_1093:
        /* <DEDUP_REMOVED lines=20> */
.L_x_1094:
        /* <DEDUP_REMOVED lines=20> */
.L_x_1095:
        /* <DEDUP_REMOVED lines=21> */
.L_x_1096:
        /* <DEDUP_REMOVED lines=20> */
.L_x_1097:
        /* <DEDUP_REMOVED lines=21> */
.L_x_1098:
        /* <DEDUP_REMOVED lines=20> */
.L_x_1099:
        /* <DEDUP_REMOVED lines=21> */
.L_x_1100:
        /* <DEDUP_REMOVED lines=20> */
.L_x_1101:
        /* <DEDUP_REMOVED lines=21> */
.L_x_1102:
        /* <DEDUP_REMOVED lines=20> */
.L_x_1103:
        /* <DEDUP_REMOVED lines=21> */
.L_x_1104:
        /* <DEDUP_REMOVED lines=20> */
.L_x_1105:
        /* <DEDUP_REMOVED lines=21> */
.L_x_1106:
        /* <DEDUP_REMOVED lines=20> */
.L_x_1107:
        /* <DEDUP_REMOVED lines=21> */
.L_x_1108:
        /* <DEDUP_REMOVED lines=20> */
.L_x_1109:
        /* <DEDUP_REMOVED lines=21> */
.L_x_1110:
        /* <DEDUP_REMOVED lines=20> */
.L_x_1111:
        /* <DEDUP_REMOVED lines=21> */
.L_x_1112:
        /* <DEDUP_REMOVED lines=20> */
.L_x_1113:
        /* <DEDUP_REMOVED lines=20> */
.L_x_1114:
[----:B0-----:R-:W-:-:S04]  /*3020*/  VIADDMNMX.RELU R3, R3, R2, R4, !PT ;  /* 0x0000000203037246 */ /* 0x001fc80007801104 */
[C---:B------:R-:W-:Y:S02]  /*3030*/  LOP3.LUT R35, R3.reuse, 0xffff, RZ, 0xc0, !PT ;  /* 0x0000ffff03237812 */ /* 0x040fe400078ec0ff */
[----:B------:R-:W-:Y:S02]  /*3040*/  PRMT R32, R3, 0x7610, R32 ;  /* 0x0000761003207816 */ /* 0x000fe40000000020 */
[----:B------:R-:W-:-:S07]  /*3050*/  VIMNMX.U32 R34, PT, PT, R34, R35, !PT ;  /* 0x0000002322227248 */ /* 0x000fce0007fe0000 */
.L_x_1085:
[----:B------:R-:W-:Y:S05]  /*3060*/  BSYNC.RECONVERGENT B0 ;  /* 0x0000000000007941 */ /* 0x000fea0003800200 */
.L_x_1084:
[----:B------:R-:W-:-:S04]  /*3070*/  UIADD3 UR4, UP0, UPT, UR4, 0x1, URZ ;  /* 0x0000000104047890 */ /* 0x000fc8000ff1e0ff */
[----:B------:R-:W-:Y:S01]  /*3080*/  UIADD3.X UR5, UPT, UPT, URZ, UR5, URZ, UP0, !UPT ;  /* 0x00000005ff057290 */ /* 0x000fe200087fe4ff */
[----:B------:R-:W-:Y:S11]  /*3090*/  BRA.U UP1, `(.L_x_1115) ;  /* 0xffffffd9017c7547 */ /* 0x000ff6000b83ffff */
.L_x_1083:
        /* <DEDUP_REMOVED lines=47> */
.L_x_1116:
        /* <DEDUP_REMOVED lines=15> */
.L_x_1945:


//--------------------- .text._Z9sw_kernelILi32ELi896EEvPKhiPiS1_S2_iS2_i --------------------------
	.section	.text._Z9sw_kernelILi32ELi896EEvPKhiPiS1_S2_iS2_i,"ax",@progbits
	.align	128
        .global         _Z9sw_kernelILi32ELi896EEvPKhiPiS1_S2_iS2_i
        .type           _Z9sw_kernelILi32ELi896EEvPKhiPiS1_S2_iS2_i,@function
        .size           _Z9sw_kernelILi32ELi896EEvPKhiPiS1_S2_iS2_i,(.L_x_1946 - _Z9sw_kernelILi32ELi896EEvPKhiPiS1_S2_iS2_i)
        .other          _Z9sw_kernelILi32ELi896EEvPKhiPiS1_S2_iS2_i,@"STO_CUDA_ENTRY STV_DEFAULT"
_Z9sw_kernelILi32ELi896EEvPKhiPiS1_S2_iS2_i:
.text._Z9sw_kernelILi32ELi896EEvPKhiPiS1_S2_iS2_i:
        /* <DEDUP_REMOVED lines=42> */
.L_x_1119:
        /* <DEDUP_REMOVED lines=9> */
.L_x_1118:
[----:B------:R-:W-:Y:S05]  /*0330*/  BSYNC.RECONVERGENT B0 ;  /* 0x0000000000007941 */ /* 0x000fea0003800200 */
.L_x_1117:
        /* <DEDUP_REMOVED lines=22> */
.L_x_1124:
        /* <DEDUP_REMOVED lines=14> */
.L_x_1123:
[----:B------:R-:W-:Y:S05]  /*0580*/  BSYNC.RECONVERGENT B1 ;  /* 0x0000000000017941 */ /* 0x000fea0003800200 */
.L_x_1122:
        /* <DEDUP_REMOVED lines=11> */
.L_x_1125:
        /* <DEDUP_REMOVED lines=28> */
.L_x_1121:
[----:B------:R-:W-:Y:S05]  /*0800*/  BSYNC.RECONVERGENT B0 ;  /* 0x0000000000007941 */ /* 0x000fea0003800200 */
.L_x_1120:
        /* <DEDUP_REMOVED lines=27> */
[----:B--2---:R-:W-:-:S02]  /*09c0*/  PRMT R15, RZ, 0x7610, R15 ;  /* 0x00007610ff0f7816 */ /* 0x004fc4000000000f */
[----:B------:R-:W-:Y:S02]  /*09d0*/  PRMT R14, RZ, 0x7610, R14 ;  /* 0x00007610ff0e7816 */ /* 0x000fe4000000000e */
[----:B------:R-:W-:Y:S02]  /*09e0*/  PRMT R0, RZ, 0x7610, R0 ;  /* 0x00007610ff007816 */ /* 0x000fe40000000000 */
[----:B------:R-:W-:Y:S02]  /*09f0*/  PRMT R13, RZ, 0x7610, R13 ;  /* 0x00007610ff0d7816 */ /* 0x000fe4000000000d */
[----:B------:R-:W-:Y:S02]  /*0a00*/  PRMT R12, RZ, 0x7610, R12 ;  /* 0x00007610ff0c7816 */ /* 0x000fe4000000000c */
[----:B------:R-:W-:Y:S02]  /*0a10*/  PRMT R11, RZ, 0x7610, R11 ;  /* 0x00007610ff0b7816 */ /* 0x000fe4000000000b */
[----:B0-----:R-:W-:-:S02]  /*0a20*/  PRMT R10, RZ, 0x7610, R10 ;  /* 0x00007610ff0a7816 */ /* 0x001fc4000000000a */
[----:B-1----:R-:W-:Y:S02]  /*0a30*/  PRMT R9, RZ, 0x7610, R9 ;  /* 0x00007610ff097816 */ /* 0x002fe40000000009 */
[----:B------:R-:W-:Y:S02]  /*0a40*/  PRMT R8, RZ, 0x7610, R8 ;  /* 0x00007610ff087816 */ /* 0x000fe40000000008 */
[----:B------:R-:W-:Y:S02]  /*0a50*/  PRMT R7, RZ, 0x7610, R7 ;  /* 0x00007610ff077816 */ /* 0x000fe40000000007 */
[----:B------:R-:W-:Y:S02]  /*0a60*/  PRMT R6, RZ, 0x7610, R6 ;  /* 0x00007610ff067816 */ /* 0x000fe40000000006 */
[----:B------:R-:W-:-:S07]  /*0a70*/  PRMT R5, RZ, 0x7610, R5 ;  /* 0x00007610ff057816 */ /* 0x000fce0000000005 */
.L_x_1157:
        /* <DEDUP_REMOVED lines=32> */
.L_x_1129:
        /* <DEDUP_REMOVED lines=20> */
.L_x_1130:
        /* <DEDUP_REMOVED lines=20> */
.L_x_1131:
        /* <DEDUP_REMOVED lines=20> */
.L_x_1132:
        /* <DEDUP_REMOVED lines=20> */
.L_x_1133:
        /* <DEDUP_REMOVED lines=20> */
.L_x_1134:
        /* <DEDUP_REMOVED lines=20> */
.L_x_1135:
        /* <DEDUP_REMOVED lines=20> */
.L_x_1136:
        /* <DEDUP_REMOVED lines=20> */
.L_x_1137:
        /* <DEDUP_REMOVED lines=20> */
.L_x_1138:
        /* <DEDUP_REMOVED lines=20> */
.L_x_1139:
        /* <DEDUP_REMOVED lines=21> */
.L_x_1140:
        /* <DEDUP_REMOVED lines=20> */
.L_x_1141:
        /* <DEDUP_REMOVED lines=21> */
.L_x_1142:
        /* <DEDUP_REMOVED lines=20> */
.L_x_1143:
        /* <DEDUP_REMOVED lines=21> */
.L_x_1144:
        /* <DEDUP_REMOVED lines=20> */
.L_x_1145:
        /* <DEDUP_REMOVED lines=21> */
.L_x_1146:
        /* <DEDUP_REMOVED lines=20> */
.L_x_1147:
        /* <DEDUP_REMOVED lines=21> */
.L_x_1148:
        /* <DEDUP_REMOVED lines=20> */
.L_x_1149:
        /* <DEDUP_REMOVED lines=21> */
.L_x_1150:
        /* <DEDUP_REMOVED lines=20> */
.L_x_1151:
        /* <DEDUP_REMOVED lines=21> */
.L_x_1152:
        /* <DEDUP_REMOVED lines=20> */
.L_x_1153:
        /* <DEDUP_REMOVED lines=21> */
.L_x_1154:
        /* <DEDUP_REMOVED lines=20> */
.L_x_1155:
        /* <DEDUP_REMOVED lines=20> */
.L_x_1156:
[----:B-1----:R-:W-:-:S04]  /*2ec0*/  VIADDMNMX.RELU R31, R2, R3, R31, !PT ;  /* 0x00000003021f7246 */ /* 0x002fc8000780111f */
[----:B------:R-:W-:-:S04]  /*2ed0*/  LOP3.LUT R2, R31, 0xffff, RZ, 0xc0, !PT ;  /* 0x0000ffff1f027812 */ /* 0x000fc800078ec0ff */
[----:B------:R-:W-:-:S07]  /*2ee0*/  VIMNMX.U32 R33, PT, PT, R33, R2, !PT ;  /* 0x0000000221217248 */ /* 0x000fce0007fe0000 */
.L_x_1128:
[----:B------:R-:W-:Y:S05]  /*2ef0*/  BSYNC.RECONVERGENT B0 ;  /* 0x0000000000007941 */ /* 0x000fea0003800200 */
.L_x_1127:
[----:B------:R-:W-:-:S04]  /*2f00*/  UIADD3 UR4, UP0, UPT, UR4, 0x1, URZ ;  /* 0x0000000104047890 */ /* 0x000fc8000ff1e0ff */
[----:B------:R-:W-:Y:S01]  /*2f10*/  UIADD3.X UR5, UPT, UPT, URZ, UR5, URZ, UP0, !UPT ;  /* 0x00000005ff057290 */ /* 0x000fe200087fe4ff */
[----:B------:R-:W-:Y:S11]  /*2f20*/  BRA.U UP1, `(.L_x_1157) ;  /* 0xffffffd901d47547 */ /* 0x000ff6000b83ffff */
.L_x_1126:
        /* <DEDUP_REMOVED lines=47> */
.L_x_1158:
        /* <DEDUP_REMOVED lines=14> */
.L_x_1946:


//--------------------- .text._Z9sw_kernelILi32ELi864EEvPKhiPiS1_S2_iS2_i --------------------------
	.section	.text._Z9sw_kernelILi32ELi864EEvPKhiPiS1_S2_iS2_i,"ax",@progbits
	.align	128
        .global         _Z9sw_kernelILi32ELi864EEvPKhiPiS1_S2_iS2_i
        .type           _Z9sw_kernelILi32ELi864EEvPKhiPiS1_S2_iS2_i,@function
        .size           _Z9sw_kernelILi32ELi864EEvPKhiPiS1_S2_iS2_i,(.L_x_1947 - _Z9sw_kernelILi32ELi864EEvPKhiPiS1_S2_iS2_i)
        .other          _Z9sw_kernelILi32ELi864EEvPKhiPiS1_S2_iS2_i,@"STO_CUDA_ENTRY STV_DEFAULT"
_Z9sw_kernelILi32ELi864EEvPKhiPiS1_S2_iS2_i:
.text._Z9sw_kernelILi32ELi864EEvPKhiPiS1_S2_iS2_i:
        /* <DEDUP_REMOVED lines=42> */
.L_x_1161:
        /* <DEDUP_REMOVED lines=9> */
.L_x_1160:
[----:B------:R-:W-:Y:S05]  /*0330*/  BSYNC.RECONVERGENT B0 ;  /* 0x0000000000007941 */ /* 0x000fea0003800200 */
.L_x_1159:
        /* <DEDUP_REMOVED lines=22> */
.L_x_1166:
        /* <DEDUP_REMOVED lines=14> */
.L_x_1165:
[----:B------:R-:W-:Y:S05]  /*0580*/  BSYNC.RECONVERGENT B1 ;  /* 0x0000000000017941 */ /* 0x000fea0003800200 */
.L_x_1164:
        /* <DEDUP_REMOVED lines=11> */
.L_x_1167:
        /* <DEDUP_REMOVED lines=28> */
.L_x_1163:
[----:B------:R-:W-:Y:S05]  /*0800*/  BSYNC.RECONVERGENT B0 ;  /* 0x0000000000007941 */ /* 0x000fea0003800200 */
.L_x_1162:
        /* <DEDUP_REMOVED lines=26> */
[----:B--2---:R-:W-:Y:S02]  /*09b0*/  PRMT R15, RZ, 0x7610, R15 ;  /* 0x00007610ff0f7816 */ /* 0x004fe4000000000f */
[----:B------:R-:W-:-:S02]  /*09c0*/  PRMT R14, RZ, 0x7610, R14 ;  /* 0x00007610ff0e7816 */ /* 0x000fc4000000000e */
[----:B------:R-:W-:Y:S02]  /*09d0*/  PRMT R13, RZ, 0x7610, R13 ;  /* 0x00007610ff0d7816 */ /* 0x000fe4000000000d */
[----:B------:R-:W-:Y:S02]  /*09e0*/  PRMT R12, RZ, 0x7610, R12 ;  /* 0x00007610ff0c7816 */ /* 0x000fe4000000000c */
[----:B------:R-:W-:Y:S02]  /*09f0*/  PRMT R11, RZ, 0x7610, R11 ;  /* 0x00007610ff0b7816 */ /* 0x000fe4000000000b */
[----:B0-----:R-:W-:Y:S02]  /*0a00*/  PRMT R10, RZ, 0x7610, R10 ;  /* 0x00007610ff0a7816 */ /* 0x001fe4000000000a */
[----:B-1----:R-:W-:Y:S02]  /*0a10*/  PRMT R9, RZ, 0x7610, R9 ;  /* 0x00007610ff097816 */ /* 0x002fe40000000009 */
[----:B------:R-:W-:-:S02]  /*0a20*/  PRMT R8, RZ, 0x7610, R8 ;  /* 0x00007610ff087816 */ /* 0x000fc40000000008 */
[----:B------:R-:W-:Y:S02]  /*0a30*/  PRMT R7, RZ, 0x7610, R7 ;  /* 0x00007610ff077816 */ /* 0x000fe40000000007 */
[----:B------:R-:W-:Y:S02]  /*0a40*/  PRMT R0, RZ, 0x7610, R0 ;  /* 0x00007610ff007816 */ /* 0x000fe40000000000 */
[----:B------:R-:W-:Y:S02]  /*0a50*/  PRMT R6, RZ, 0x7610, R6 ;  /* 0x00007610ff067816 */ /* 0x000fe40000000006 */
[----:B------:R-:W-:-:S07]  /*0a60*/  PRMT R5, RZ, 0x7610, R5 ;  /* 0x00007610ff057816 */ /* 0x000fce0000000005 */
.L_x_1198:
        /* <DEDUP_REMOVED lines=11> */
[----:B------:R4:W5:Y:S01]  /*0b20*/  LDG.E.S8 R2, desc[UR10][R2.64] ;  /* 0x0000000a02027981 */ /* 0x000962000c1e1300 */
[----:B------:R-:W-:Y:S02]  /*0b30*/  LOP3.LUT R36, R5, 0xffff, RZ, 0xc0, !PT ;  /* 0x0000ffff05247812 */ /* 0x000fe400078ec0ff */
[----:B-1----:R-:W-:Y:S01]  /*0b40*/  LOP3.LUT R37, R37, 0xffff, RZ, 0xc0, !PT ;  /* 0x0000ffff25257812 */ /* 0x002fe200078ec0ff */
[----:B----4-:R-:W-:-:S02]  /*0b50*/  IMAD.MOV.U32 R3, RZ, RZ, -0x4 ;  /* 0xfffffffcff037424 */ /* 0x010fc400078e00ff */
[----:B---3--:R-:W-:Y:S01]  /*0b60*/  IMAD.IADD R5, R36, 0x1, R33 ;  /* 0x0000000124057824 */ /* 0x008fe200078e0221 */
[----:B--2---:R-:W-:-:S04]  /*0b70*/  ISETP.NE.AND P1, PT, R35, RZ, PT ;  /* 0x000000ff2300720c */ /* 0x004fc80003f25270 */
[----:B------:R-:W-:Y:S01]  /*0b80*/  SEL R37, R37, RZ, P1 ;  /* 0x000000ff25257207 */ /* 0x000fe20000800000 */
[----:B-----5:R-:W1:Y:S02]  /*0b90*/  LDC.U8 R34, c[0x3][R2] ;  /* 0x00c0000002227b82 */ /* 0x020e640000000000 */
        /* <DEDUP_REMOVED lines=11> */
[----:B-1----:R-:W-:-:S06]  /*0c50*/  IMAD R3, R34, 0x14, R3 ;  /* 0x0000001422037824 */ /* 0x002fcc00078e0203 */
[----:B------:R-:W1:Y:S02]  /*0c60*/  LDS.S8 R3, [R3+UR6] ;  /* 0x0000000603037984 */ /* 0x000e640008000200 */
.L_x_1171:
[----:B------:R-:W-:Y:S02]  /*0c70*/  ISETP.NE.AND P1, PT, R31, 0x1, PT ;  /* 0x000000011f00780c */ /* 0x000fe40003f25270 */
[----:B-1----:R-:W-:-:S04]  /*0c80*/  VIADDMNMX.RELU R5, R3, R37, R5, !PT ;  /* 0x0000002503057246 */ /* 0x002fc80007801105 */
[----:B------:R-:W-:-:S04]  /*0c90*/  LOP3.LUT R3, R5, 0xffff, RZ, 0xc0, !PT ;  /* 0x0000ffff05037812 */ /* 0x000fc800078ec0ff */
[----:B------:R-:W-:-:S03]  /*0ca0*/  VIMNMX R32, PT, PT, R32, R3, !PT ;  /* 0x0000000320207248 */ /* 0x000fc60007fe0100 */
        /* <DEDUP_REMOVED lines=12> */
[----:B------:R-:W-:-:S06]  /*0d70*/  IMAD R37, R35, 0x1b, R6 ;  /* 0x0000001b23257824 */ /* 0x000fcc00078e0206 */
[----:B------:R-:W1:Y:S02]  /*0d80*/  LDS.U8 R37, [R37+0x1] ;  /* 0x0000010025257984 */ /* 0x000e640000000000 */
[----:B-1----:R-:W-:-:S05]  /*0d90*/  IMAD R37, R34, 0x14, R37 ;  /* 0x0000001422257824 */ /* 0x002fca00078e0225 */
[----:B------:R1:W2:Y:S02]  /*0da0*/  LDS.S8 R6, [R37+UR6] ;  /* 0x0000000625067984 */ /* 0x0002a40008000200 */
.L_x_1172:
[----:B------:R-:W-:Y:S02]  /*0db0*/  ISETP.NE.AND P1, PT, R31, 0x2, PT ;  /* 0x000000021f00780c */ /* 0x000fe40003f25270 */
[----:B--2---:R-:W-:-:S04]  /*0dc0*/  VIADDMNMX.RELU R6, R6, R36, R3, !PT ;  /* 0x0000002406067246 */ /* 0x004fc80007801103 */
[----:B------:R-:W-:-:S04]  /*0dd0*/  LOP3.LUT R36, R6, 0xffff, RZ, 0xc0, !PT ;  /* 0x0000ffff06247812 */ /* 0x000fc800078ec0ff */
[----:B------:R-:W-:-:S03]  /*0de0*/  VIMNMX.U32 R32, PT, PT, R32, R36, !PT ;  /* 0x0000002420207248 */ /* 0x000fc60007fe0000 */
[----:B------:R-:W-:Y:S05]  /*0df0*/  @!P1 BRA `(.L_x_1170) ;  /* 0x0000001c00c89947 */ /* 0x000fea0003800000 */
[----:B------:R-:W-:-:S04]  /*0e00*/  LOP3.LUT R3, R0, 0xffff, RZ, 0xc0, !PT ;  /* 0x0000ffff00037812 */ /* 0x000fc800078ec0ff */
[----:B------:R-:W-:-:S05]  /*0e10*/  VIMNMX.U32 R0, PT, PT, R36, R3, !PT ;  /* 0x0000000324007248 */ /* 0x000fca0007fe0000 */
[----:B-1----:R-:W-:Y:S02]  /*0e20*/  IMAD.IADD R37, R0, 0x1, R33 ;  /* 0x0000000100257824 */ /* 0x002fe400078e0221 */
        /* <DEDUP_REMOVED lines=12> */
.L_x_1173:
        /* <DEDUP_REMOVED lines=20> */
.L_x_1174:
        /* <DEDUP_REMOVED lines=20> */
.L_x_1175:
        /* <DEDUP_REMOVED lines=20> */
.L_x_1176:
        /* <DEDUP_REMOVED lines=20> */
.L_x_1177:
        /* <DEDUP_REMOVED lines=20> */
.L_x_1178:
        /* <DEDUP_REMOVED lines=20> */
.L_x_1179:
        /* <DEDUP_REMOVED lines=20> */
.L_x_1180:
        /* <DEDUP_REMOVED lines=20> */
.L_x_1181:
        /* <DEDUP_REMOVED lines=20> */
.L_x_1182:
        /* <DEDUP_REMOVED lines=20> */
.L_x_1183:
        /* <DEDUP_REMOVED lines=20> */
.L_x_1184:
        /* <DEDUP_REMOVED lines=20> */
.L_x_1185:
        /* <DEDUP_REMOVED lines=20> */
.L_x_1186:
        /* <DEDUP_REMOVED lines=20> */
.L_x_1187:
        /* <DEDUP_REMOVED lines=20> */
.L_x_1188:
        /* <DEDUP_REMOVED lines=20> */
.L_x_1189:
        /* <DEDUP_REMOVED lines=20> */
.L_x_1190:
        /* <DEDUP_REMOVED lines=20> */
.L_x_1191:
        /* <DEDUP_REMOVED lines=20> */
.L_x_1192:
        /* <DEDUP_REMOVED lines=20> */
.L_x_1193:
        /* <DEDUP_REMOVED lines=20> */
.L_x_1194:
        /* <DEDUP_REMOVED lines=20> */
.L_x_1195:
        /* <DEDUP_REMOVED lines=20> */
.L_x_1196:
[----:B------:R-:W-:Y:S02]  /*2bb0*/  ISETP.NE.AND P1, PT, R31, 0x1a, PT ;  /* 0x0000001a1f00780c */ /* 0x000fe40003f25270 */
[----:B-1----:R-:W-:-:S04]  /*2bc0*/  VIADDMNMX.RELU R29, R29, R3, R36, !PT ;  /* 0x000000031d1d7246 */ /* 0x002fc80007801124 */
[----:B------:R-:W-:-:S04]  /*2bd0*/  LOP3.LUT R3, R29, 0xffff, RZ, 0xc0, !PT ;  /* 0x0000ffff1d037812 */ /* 0x000fc800078ec0ff */
        /* <DEDUP_REMOVED lines=16> */
.L_x_1197:
[----:B0-----:R-:W-:-:S04]  /*2ce0*/  VIADDMNMX.RELU R3, R3, R2, R4, !PT ;  /* 0x0000000203037246 */ /* 0x001fc80007801104 */
[C---:B------:R-:W-:Y:S02]  /*2cf0*/  LOP3.LUT R33, R3.reuse, 0xffff, RZ, 0xc0, !PT ;  /* 0x0000ffff03217812 */ /* 0x040fe400078ec0ff */
[----:B------:R-:W-:Y:S02]  /*2d00*/  PRMT R30, R3, 0x7610, R30 ;  /* 0x00007610031e7816 */ /* 0x000fe4000000001e */
[----:B------:R-:W-:-:S07]  /*2d10*/  VIMNMX.U32 R32, PT, PT, R32, R33, !PT ;  /* 0x0000002120207248 */ /* 0x000fce0007fe0000 */
.L_x_1170:
[----:B------:R-:W-:Y:S05]  /*2d20*/  BSYNC.RECONVERGENT B0 ;  /* 0x0000000000007941 */ /* 0x000fea0003800200 */
.L_x_1169:
[----:B------:R-:W-:-:S04]  /*2d30*/  UIADD3 UR4, UP0, UPT, UR4, 0x1, URZ ;  /* 0x0000000104047890 */ /* 0x000fc8000ff1e0ff */
[----:B------:R-:W-:Y:S01]  /*2d40*/  UIADD3.X UR5, UPT, UPT, URZ, UR5, URZ, UP0, !UPT ;  /* 0x00000005ff057290 */ /* 0x000fe200087fe4ff */
[----:B------:R-:W-:Y:S11]  /*2d50*/  BRA.U UP1, `(.L_x_1198) ;  /* 0xffffffdd01447547 */ /* 0x000ff6000b83ffff */
.L_x_1168:
        /* <DEDUP_REMOVED lines=47> */
.L_x_1199:
        /* <DEDUP_REMOVED lines=11> */
.L_x_1947:


//--------------------- .text._Z9sw_kernelILi32ELi832EEvPKhiPiS1_S2_iS2_i --------------------------
	.section	.text._Z9sw_kernelILi32ELi832EEvPKhiPiS1_S2_iS2_i,"ax",@progbits
	.align	128
        .global         _Z9sw_kernelILi32ELi832EEvPKhiPiS1_S2_iS2_i
        .type           _Z9sw_kernelILi32ELi832EEvPKhiPiS1_S2_iS2_i,@function
        .size           _Z9sw_kernelILi32ELi832EEvPKhiPiS1_S2_iS2_i,(.L_x_1948 - _Z9sw_kernelILi32ELi832EEvPKhiPiS1_S2_iS2_i)
        .other          _Z9sw_kernelILi32ELi832EEvPKhiPiS1_S2_iS2_i,@"STO_CUDA_ENTRY STV_DEFAULT"
_Z9sw_kernelILi32ELi832EEvPKhiPiS1_S2_iS2_i:
.text._Z9sw_kernelILi32ELi832EEvPKhiPiS1_S2_iS2_i:
        /* <DEDUP_REMOVED lines=42> */
.L_x_1202:
        /* <DEDUP_REMOVED lines=10> */
.L_x_1201:
[----:B------:R-:W-:Y:S05]  /*0340*/  BSYNC.RECONVERGENT B0 ;  /* 0x0000000000007941 */ /* 0x000fea0003800200 */
.L_x_1200:
[----:B------:R-:W-:Y:S04]  /*0350*/  BSSY.RECONVERGENT B0, `(.L_x_1203) ;  /* 0x000004a000007945 */ /* 0x000fe80003800200 */
[----:B------:R-:W-:Y:S05]  /*0360*/  @P0 BRA `(.L_x_1204) ;  /* 0x0000000400200947 */ /* 0x000fea0003800000 */
[----:B------:R-:W-:Y:S01]  /*0370*/  VIMNMX.U32 R3, PT, PT, R32, 0x320, !PT ;  /* 0x0000032020037848 */ /* 0x000fe20007fe0000 */
[----:B------:R-:W-:Y:S01]  /*0380*/  BSSY.RECONVERGENT B1, `(.L_x_1205) ;  /* 0x000001f000017945 */ /* 0x000fe20003800200 */
[--C-:B01----:R-:W-:Y:S02]  /*0390*/  IMAD.MOV.U32 R7, RZ, RZ, R32.reuse ;  /* 0x000000ffff077224 */ /* 0x103fe400078e0020 */
        /* <DEDUP_REMOVED lines=14> */
[----:B-1----:R-:W-:Y:S02]  /*0480*/  IADD3 R4, P1, PT, R32, UR4, RZ ;  /* 0x0000000420047c10 */ /* 0x002fe4000ff3e0ff */
[----:B0-----:R-:W-:-:S03]  /*0490*/  LEA R6, R5, R2, 0x18 ;  /* 0x0000000205067211 */ /* 0x001fc600078ec0ff */
[----:B------:R-:W-:-:S08]  /*04a0*/  IMAD.X R5, RZ, RZ, UR5, P1 ;  /* 0x00000005ff057e24 */ /* 0x000fd000088e06ff */
.L_x_1207:
[----:B--2---:R-:W-:Y:S01]  /*04b0*/  IMAD.MOV.U32 R2, RZ, RZ, R10 ;  /* 0x000000ffff027224 */ /* 0x004fe200078e000a */
[----:B0-----:R-:W-:-:S04]  /*04c0*/  PRMT R8, RZ, 0x7610, R8 ;  /* 0x00007610ff087816 */ /* 0x001fc80000000008 */
[----:B------:R-:W-:-:S13]  /*04d0*/  ISETP.GE.AND P1, PT, R7, R2, PT ;  /* 0x000000020700720c */ /* 0x000fda0003f26270 */
[----:B------:R0:W2:Y:S01]  /*04e0*/  @!P1 LDG.E.U8 R8, desc[UR10][R4.64] ;  /* 0x0000000a04089981 */ /* 0x0000a2000c1e1100 */
[----:B------:R-:W-:Y:S02]  /*04f0*/  IMAD.IADD R9, R6, 0x1, R7 ;  /* 0x0000000106097824 */ /* 0x000fe400078e0207 */
[----:B------:R-:W-:Y:S02]  /*0500*/  VIADD R3, R3, 0x1 ;  /* 0x0000000103037836 */ /* 0x000fe40000000000 */
[----:B------:R-:W-:-:S03]  /*0510*/  VIADD R7, R7, 0x20 ;  /* 0x0000002007077836 */ /* 0x000fc60000000000 */
[----:B------:R-:W-:Y:S02]  /*0520*/  ISETP.NE.AND P2, PT, R3, RZ, PT ;  /* 0x000000ff0300720c */ /* 0x000fe40003f45270 */
[----:B0-----:R-:W-:-:S05]  /*0530*/  IADD3 R4, P1, PT, R4, 0x20, RZ ;  /* 0x0000002004047810 */ /* 0x001fca0007f3e0ff */
[----:B------:R-:W-:Y:S01]  /*0540*/  IMAD.X R5, RZ, RZ, R5, P1 ;  /* 0x000000ffff057224 */ /* 0x000fe200008e0605 */
[----:B--2---:R0:W-:Y:S05]  /*0550*/  STS.U8 [R9], R8 ;  /* 0x0000000809007388 */ /* 0x0041ea0000000000 */
[----:B------:R-:W-:Y:S05]  /*0560*/  @P2 BRA `(.L_x_1207) ;  /* 0xfffffffc00d02947 */ /* 0x000fea000383ffff */
.L_x_1206:
[----:B------:R-:W-:Y:S05]  /*0570*/  BSYNC.RECONVERGENT B1 ;  /* 0x0000000000017941 */ /* 0x000fea0003800200 */
.L_x_1205:
[----:B------:R-:W-:Y:S05]  /*0580*/  @!P0 BRA `(.L_x_1204) ;  /* 0x0000000000988947 */ /* 0x000fea0003800000 */
[----:B------:R-:W1:Y:S01]  /*0590*/  S2R R3, SR_CgaCtaId ;  /* 0x0000000000037919 */ /* 0x000e620000008800 */
[----:B------:R-:W2:Y:S01]  /*05a0*/  LDCU.64 UR4, c[0x0][0x380] ;  /* 0x00007000ff0477ac */ /* 0x000ea20008000a00 */
[----:B------:R-:W3:Y:S01]  /*05b0*/  LDC R15, c[0x0][0x388] ;  /* 0x0000e200ff0f7b82 */ /* 0x000ee20000000800 */
[----:B------:R-:W-:-:S05]  /*05c0*/  MOV R2, 0x400 ;  /* 0x0000040000027802 */ /* 0x000fca0000000f00 */
[----:B------:R-:W-:Y:S01]  /*05d0*/  VIADD R2, R2, 0x190 ;  /* 0x0000019002027836 */ /* 0x000fe20000000000 */
[----:B--2---:R-:W-:-:S04]  /*05e0*/  IADD3 R11, P0, PT, R7, UR4, RZ ;  /* 0x00000004070b7c10 */ /* 0x004fc8000ff1e0ff */
[----:B------:R-:W-:-:S04]  /*05f0*/  IADD3 R11, P1, PT, R11, 0x40, RZ ;  /* 0x000000400b0b7810 */ /* 0x000fc80007f3e0ff */
[----:B------:R-:W-:Y:S02]  /*0600*/  IADD3.X R12, PT, PT, RZ, UR5, RZ, P1, P0 ;  /* 0x00000005ff0c7c10 */ /* 0x000fe40008fe04ff */
[----:B-1----:R-:W-:Y:S01]  /*0610*/  LEA R14, R3, R2, 0x18 ;  /* 0x00000002030e7211 */ /* 0x002fe200078ec0ff */
[----:B------:R-:W-:-:S07]  /*0620*/  VIADD R3, R7, 0x40 ;  /* 0x0000004007037836 */ /* 0x000fce0000000000 */
.L_x_1208:
[----:B---3--:R-:W-:Y:S01]  /*0630*/  IMAD.MOV.U32 R2, RZ, RZ, R15 ;  /* 0x000000ffff027224 */ /* 0x008fe200078e000f */
[----:B0-2---:R-:W-:Y:S01]  /*0640*/  PRMT R8, RZ, 0x7610, R8 ;  /* 0x00007610ff087816 */ /* 0x005fe20000000008 */
[C---:B------:R-:W-:Y:S01]  /*0650*/  VIADD R5, R3.reuse, 0xffffffe0 ;  /* 0xffffffe003057836 */ /* 0x040fe20000000000 */
[----:B------:R-:W-:Y:S01]  /*0660*/  PRMT R10, RZ, 0x7610, R10 ;  /* 0x00007610ff0a7816 */ /* 0x000fe2000000000a */
        /* <DEDUP_REMOVED lines=9> */
[----:B------:R-:W-:-:S04]  /*0700*/  PRMT R6, RZ, 0x7610, R6 ;  /* 0x00007610ff067816 */ /* 0x000fc80000000006 */
        /* <DEDUP_REMOVED lines=14> */
.L_x_1204:
[----:B------:R-:W-:Y:S05]  /*07f0*/  BSYNC.RECONVERGENT B0 ;  /* 0x0000000000007941 */ /* 0x000fea0003800200 */
.L_x_1203:
        /* <DEDUP_REMOVED lines=31> */
[----:B0-----:R-:W-:Y:S02]  /*09f0*/  PRMT R9, RZ, 0x7610, R9 ;  /* 0x00007610ff097816 */ /* 0x001fe40000000009 */
[----:B------:R-:W-:Y:S02]  /*0a00*/  PRMT R8, RZ, 0x7610, R8 ;  /* 0x00007610ff087816 */ /* 0x000fe40000000008 */
[----:B-1----:R-:W-:-:S02]  /*0a10*/  PRMT R7, RZ, 0x7610, R7 ;  /* 0x00007610ff077816 */ /* 0x002fc40000000007 */
[----:B------:R-:W-:Y:S02]  /*0a20*/  PRMT R6, RZ, 0x7610, R6 ;  /* 0x00007610ff067816 */ /* 0x000fe40000000006 */
[----:B------:R-:W-:Y:S02]  /*0a30*/  PRMT R0, RZ, 0x7610, R0 ;  /* 0x00007610ff007816 */ /* 0x000fe40000000000 */
[----:B------:R-:W-:-:S07]  /*0a40*/  PRMT R5, RZ, 0x7610, R5 ;  /* 0x00007610ff057816 */ /* 0x000fce0000000005 */
.L_x_1238:
        /* <DEDUP_REMOVED lines=14> */
[----:B------:R-:W2:Y:S01]  /*0b30*/  S2UR UR8, SR_CgaCtaId ;  /* 0x00000000000879c3 */ /* 0x000ea20000008800 */
[----:B------:R-:W-:Y:S02]  /*0b40*/  UMOV UR6, 0x400 ;  /* 0x0000040000067882 */ /* 0x000fe40000000000 */
[----:B------:R-:W-:-:S04]  /*0b50*/  UIADD3 UR7, UPT, UPT, UR6, 0x190, URZ ;  /* 0x0000019006077890 */ /* 0x000fc8000fffe0ff */
[----:B--2---:R-:W-:Y:S02]  /*0b60*/  ULEA UR7, UR8, UR7, 0x18 ;  /* 0x0000000708077291 */ /* 0x004fe4000f8ec0ff */
[----:B------:R-:W-:-:S04]  /*0b70*/  ULEA UR6, UR8, UR6, 0x18 ;  /* 0x0000000608067291 */ /* 0x000fc8000f8ec0ff */
[----:B------:R-:W-:-:S04]  /*0b80*/  IMAD.U32 R3, RZ, RZ, UR7 ;  /* 0x00000007ff037e24 */ /* 0x000fc8000f8e00ff */
[----:B------:R-:W-:-:S06]  /*0b90*/  IMAD R2, R32, 0x1a, R3 ;  /* 0x0000001a20027824 */ /* 0x000fcc00078e0203 */
[----:B------:R-:W2:Y:S02]  /*0ba0*/  LDS.U8 R2, [R2] ;  /* 0x0000000002027984 */ /* 0x000ea40000000000 */
[----:B--2---:R-:W-:-:S06]  /*0bb0*/  IMAD R35, R33, 0x14, R2 ;  /* 0x0000001421237824 */ /* 0x004fcc00078e0202 */
[----:B------:R-:W2:Y:S02]  /*0bc0*/  LDS.S8 R35, [R35+UR6] ;  /* 0x0000000623237984 */ /* 0x000ea40008000200 */
.L_x_1212:
[----:B------:R-:W3:Y:S01]  /*0bd0*/  LDC R2, c[0x0][0x3b8] ;  /* 0x0000ee00ff027b82 */ /* 0x000ee20000000800 */
[----:B------:R-:W-:Y:S02]  /*0be0*/  ISETP.NE.AND P1, PT, R32, RZ, PT ;  /* 0x000000ff2000720c */ /* 0x000fe40003f25270 */
[----:B-1----:R-:W-:Y:S02]  /*0bf0*/  LOP3.LUT R34, R34, 0xffff, RZ, 0xc0, !PT ;  /* 0x0000ffff22227812 */ /* 0x002fe400078ec0ff */
[----:B------:R-:W-:Y:S02]  /*0c00*/  LOP3.LUT R3, R5, 0xffff, RZ, 0xc0, !PT ;  /* 0x0000ffff05037812 */ /* 0x000fe400078ec0ff */
[----:B------:R-:W-:Y:S02]  /*0c10*/  SEL R34, R34, RZ, P1 ;  /* 0x000000ff22227207 */ /* 0x000fe40000800000 */
[----:B------:R-:W-:Y:S01]  /*0c20*/  ISETP.NE.AND P1, PT, R30, 0x1, PT ;  /* 0x000000011e00780c */ /* 0x000fe20003f25270 */
[----:B---3--:R-:W-:-:S05]  /*0c30*/  IMAD.IADD R5, R3, 0x1, R2 ;  /* 0x0000000103057824 */ /* 0x008fca00078e0202 */
[----:B--2---:R-:W-:-:S04]  /*0c40*/  VIADDMNMX.RELU R5, R35, R34, R5, !PT ;  /* 0x0000002223057246 */ /* 0x004fc80007801105 */
[----:B------:R-:W-:-:S04]  /*0c50*/  LOP3.LUT R35, R5, 0xffff, RZ, 0xc0, !PT ;  /* 0x0000ffff05237812 */ /* 0x000fc800078ec0ff */
[----:B------:R-:W-:Y:S01]  /*0c60*/  VIMNMX R31, PT, PT, R31, R35, !PT ;  /* 0x000000231f1f7248 */ /* 0x000fe20007fe0100 */
[----:B------:R-:W-:Y:S06]  /*0c70*/  @!P1 BRA `(.L_x_1211) ;  /* 0x0000001c00c49947 */ /* 0x000fec0003800000 */
        /* <DEDUP_REMOVED lines=15> */
.L_x_1213:
[----:B------:R-:W-:Y:S02]  /*0d70*/  ISETP.NE.AND P1, PT, R30, 0x2, PT ;  /* 0x000000021e00780c */ /* 0x000fe40003f25270 */
[----:B--2---:R-:W-:-:S04]  /*0d80*/  VIADDMNMX.RELU R0, R35, R3, R0, !PT ;  /* 0x0000000323007246 */ /* 0x004fc80007801100 */
[----:B-1----:R-:W-:-:S04]  /*0d90*/  LOP3.LUT R36, R0, 0xffff, RZ, 0xc0, !PT ;  /* 0x0000ffff00247812 */ /* 0x002fc800078ec0ff */
        /* <DEDUP_REMOVED lines=17> */
.L_x_1214:
        /* <DEDUP_REMOVED lines=20> */
.L_x_1215:
        /* <DEDUP_REMOVED lines=20> */
.L_x_1216:
        /* <DEDUP_REMOVED lines=20> */
.L_x_1217:
        /* <DEDUP_REMOVED lines=20> */
.L_x_1218:
        /* <DEDUP_REMOVED lines=20> */
.L_x_1219:
        /* <DEDUP_REMOVED lines=20> */
.L_x_1220:
        /* <DEDUP_REMOVED lines=20> */
.L_x_1221:
        /* <DEDUP_REMOVED lines=20> */
.L_x_1222:
        /* <DEDUP_REMOVED lines=20> */
.L_x_1223:
        /* <DEDUP_REMOVED lines=20> */
.L_x_1224:
        /* <DEDUP_REMOVED lines=20> */
.L_x_1225:
        /* <DEDUP_REMOVED lines=20> */
.L_x_1226:
        /* <DEDUP_REMOVED lines=20> */
.L_x_1227:
        /* <DEDUP_REMOVED lines=20> */
.L_x_1228:
        /* <DEDUP_REMOVED lines=20> */
.L_x_1229:
        /* <DEDUP_REMOVED lines=20> */
.L_x_1230:
        /* <DEDUP_REMOVED lines=20> */
.L_x_1231:
        /* <DEDUP_REMOVED lines=20> */
.L_x_1232:
        /* <DEDUP_REMOVED lines=20> */
.L_x_1233:
        /* <DEDUP_REMOVED lines=20> */
.L_x_1234:
        /* <DEDUP_REMOVED lines=20> */
.L_x_1235:
        /* <DEDUP_REMOVED lines=20> */
.L_x_1236:
[----:B------:R-:W-:Y:S02]  /*2a30*/  ISETP.NE.AND P1, PT, R30, 0x19, PT ;  /* 0x000000191e00780c */ /* 0x000fe40003f25270 */
[----:B-1----:R-:W-:-:S04]  /*2a40*/  VIADDMNMX.RELU R28, R28, R34, R35, !PT ;  /* 0x000000221c1c7246 */ /* 0x002fc80007801123 */
[----:B------:R-:W-:-:S04]  /*2a50*/  LOP3.LUT R34, R28, 0xffff, RZ, 0xc0, !PT ;  /* 0x0000ffff1c227812 */ /* 0x000fc800078ec0ff */
[----:B------:R-:W-:-:S03]  /*2a60*/  VIMNMX.U32 R31, PT, PT, R31, R34, !PT ;  /* 0x000000221f1f7248 */ /* 0x000fc60007fe0000 */
[----:B------:R-:W-:Y:S05]  /*2a70*/  @!P1 BRA `(.L_x_1211) ;  /* 0x0000000000449947 */ /* 0x000fea0003800000 */
        /* <DEDUP_REMOVED lines=10> */
[----:B0-----:R-:W-:-:S05]  /*2b20*/  IMAD R4, R32, 0x1a, R35 ;  /* 0x0000001a20047824 */ /* 0x001fca00078e0223 */
[----:B------:R-:W0:Y:S02]  /*2b30*/  LDS.U8 R2, [R4+0x19] ;  /* 0x0000190004027984 */ /* 0x000e240000000000 */
[----:B0-----:R-:W-:-:S06]  /*2b40*/  IMAD R2, R33, 0x14, R2 ;  /* 0x0000001421027824 */ /* 0x001fcc00078e0202 */
[----:B------:R-:W1:Y:S02]  /*2b50*/  LDS.S8 R2, [R2+UR6] ;  /* 0x0000000602027984 */ /* 0x000e640008000200 */
.L_x_1237:
[----:B-1----:R-:W-:-:S04]  /*2b60*/  VIADDMNMX.RELU R29, R2, R3, R29, !PT ;  /* 0x00000003021d7246 */ /* 0x002fc8000780111d */
[----:B------:R-:W-:-:S04]  /*2b70*/  LOP3.LUT R2, R29, 0xffff, RZ, 0xc0, !PT ;  /* 0x0000ffff1d027812 */ /* 0x000fc800078ec0ff */
[----:B------:R-:W-:-:S07]  /*2b80*/  VIMNMX.U32 R31, PT, PT, R31, R2, !PT ;  /* 0x000000021f1f7248 */ /* 0x000fce0007fe0000 */
.L_x_1211:
[----:B------:R-:W-:Y:S05]  /*2b90*/  BSYNC.RECONVERGENT B0 ;  /* 0x0000000000007941 */ /* 0x000fea0003800200 */
.L_x_1210:
[----:B------:R-:W-:-:S04]  /*2ba0*/  UIADD3 UR4, UP0, UPT, UR4, 0x1, URZ ;  /* 0x0000000104047890 */ /* 0x000fc8000ff1e0ff */
[----:B------:R-:W-:Y:S01]  /*2bb0*/  UIADD3.X UR5, UPT, UPT, URZ, UR5, URZ, UP0, !UPT ;  /* 0x00000005ff057290 */ /* 0x000fe200087fe4ff */
[----:B------:R-:W-:Y:S11]  /*2bc0*/  BRA.U UP1, `(.L_x_1238) ;  /* 0xffffffdd01a07547 */ /* 0x000ff6000b83ffff */
.L_x_1209:
[----:B0-2---:R-:W0:Y:S01]  /*2bd0*/  S2R R9, SR_CgaCtaId ;  /* 0x0000000000097919 */ /* 0x005e220000008800 */
[----:B-1----:R-:W-:Y:S02]  /*2be0*/  MOV R4, 0x400 ;  /* 0x0000040000047802 */ /* 0x002fe40000000f00 */
        /* <DEDUP_REMOVED lines=44> */
.L_x_1239:
        /* <DEDUP_REMOVED lines=13> */
.L_x_1948:


//--------------------- .text._Z9sw_kernelILi32ELi800EEvPKhiPiS1_S2_iS2_i --------------------------
	.section	.text._Z9sw_kernelILi32ELi800EEvPKhiPiS1_S2_iS2_i,"ax",@progbits
	.align	128
        .global         _Z9sw_kernelILi32ELi800EEvPKhiPiS1_S2_iS2_i
        .type           _Z9sw_kernelILi32ELi800EEvPKhiPiS1_S2_iS2_i,@function
        .size           _Z9sw_kernelILi32ELi800EEvPKhiPiS1_S2_iS2_i,(.L_x_1949 - _Z9sw_kernelILi32ELi800EEvPKhiPiS1_S2_iS2_i)
        .other          _Z9sw_kernelILi32ELi800EEvPKhiPiS1_S2_iS2_i,@"STO_CUDA_ENTRY STV_DEFAULT"
_Z9sw_kernelILi32ELi800EEvPKhiPiS1_S2_iS2_i:
.text._Z9sw_kernelILi32ELi800EEvPKhiPiS1_S2_iS2_i:
        /* <DEDUP_REMOVED lines=42> */
.L_x_1242:
        /* <DEDUP_REMOVED lines=10> */
.L_x_1241:
[----:B------:R-:W-:Y:S05]  /*0340*/  BSYNC.RECONVERGENT B0 ;  /* 0x0000000000007941 */ /* 0x000fea0003800200 */
.L_x_1240:
[----:B------:R-:W-:Y:S04]  /*0350*/  BSSY.RECONVERGENT B0, `(.L_x_1243) ;  /* 0x000004c000007945 */ /* 0x000fe80003800200 */
[----:B------:R-:W-:Y:S05]  /*0360*/  @P0 BRA `(.L_x_1244) ;  /* 0x0000000400280947 */ /* 0x000fea0003800000 */
[----:B01----:R-:W-:Y:S01]  /*0370*/  VIMNMX.U32 R4, PT, PT, R27, 0x300, !PT ;  /* 0x000003001b047848 */ /* 0x003fe20007fe0000 */
[----:B------:R-:W-:Y:S03]  /*0380*/  BSSY.RECONVERGENT B1, `(.L_x_1245) ;  /* 0x0000021000017945 */ /* 0x000fe60003800200 */
[----:B------:R-:W-:-:S04]  /*0390*/  IADD3 R4, PT, PT, R4, 0x1f, -R27 ;  /* 0x0000001f04047810 */ /* 0x000fc80007ffe81b */
[C---:B------:R-:W-:Y:S02]  /*03a0*/  LOP3.LUT R3, R4.reuse, 0x60, RZ, 0xc0, !PT ;  /* 0x0000006004037812 */ /* 0x040fe400078ec0ff */
[----:B------:R-:W-:Y:S02]  /*03b0*/  ISETP.GE.U32.AND P0, PT, R4, 0x60, PT ;  /* 0x000000600400780c */ /* 0x000fe40003f06070 */
[----:B------:R-:W-:Y:S01]  /*03c0*/  ISETP.NE.AND P1, PT, R3, 0x60, PT ;  /* 0x000000600300780c */ /* 0x000fe20003f25270 */
[----:B------:R-:W-:-:S12]  /*03d0*/  IMAD.MOV.U32 R3, RZ, RZ, R27 ;  /* 0x000000ffff037224 */ /* 0x000fd800078e001b */
        /* <DEDUP_REMOVED lines=13> */
.L_x_1247:
        /* <DEDUP_REMOVED lines=14> */
.L_x_1246:
[----:B------:R-:W-:Y:S05]  /*0590*/  BSYNC.RECONVERGENT B1 ;  /* 0x0000000000017941 */ /* 0x000fea0003800200 */
.L_x_1245:
        /* <DEDUP_REMOVED lines=11> */
.L_x_1248:
        /* <DEDUP_REMOVED lines=28> */
.L_x_1244:
[----:B------:R-:W-:Y:S05]  /*0810*/  BSYNC.RECONVERGENT B0 ;  /* 0x0000000000007941 */ /* 0x000fea0003800200 */
.L_x_1243:
[----:B------:R-:W-:Y:S01]  /*0820*/  ISETP.GE.AND P0, PT, R0, 0x1, PT ;  /* 0x000000010000780c */ /* 0x000fe20003f06270 */
[----:B------:R-:W-:-:S12]  /*0830*/  IMAD.MOV.U32 R26, RZ, RZ, RZ ;  /* 0x000000ffff1a7224 */ /* 0x000fd800078e00ff */
[----:B------:R-:W-:Y:S05]  /*0840*/  @!P0 BRA `(.L_x_1249) ;  /* 0x0000001c00448947 */ /* 0x000fea0003800000 */
[----:B------:R-:W3:Y:S01]  /*0850*/  S2UR UR7, SR_CgaCtaId ;  /* 0x00000000000779c3 */ /* 0x000ee20000008800 */
[----:B------:R-:W4:Y:S01]  /*0860*/  LDCU.64 UR4, c[0x0][0x398] ;  /* 0x00007300ff0477ac */ /* 0x000f220008000a00 */
[----:B------:R-:W-:Y:S01]  /*0870*/  IMAD R25, R27, 0x19, RZ ;  /* 0x000000191b197824 */ /* 0x000fe200078e02ff */
        /* <DEDUP_REMOVED lines=20> */
[----:B--2---:R-:W-:Y:S02]  /*09c0*/  PRMT R13, RZ, 0x7610, R13 ;  /* 0x00007610ff0d7816 */ /* 0x004fe4000000000d */
[----:B------:R-:W-:Y:S02]  /*09d0*/  PRMT R12, RZ, 0x7610, R12 ;  /* 0x00007610ff0c7816 */ /* 0x000fe4000000000c */
[----:B------:R-:W-:Y:S02]  /*09e0*/  PRMT R11, RZ, 0x7610, R11 ;  /* 0x00007610ff0b7816 */ /* 0x000fe4000000000b */
[----:B------:R-:W-:Y:S02]  /*09f0*/  PRMT R10, RZ, 0x7610, R10 ;  /* 0x00007610ff0a7816 */ /* 0x000fe4000000000a */
[----:B0-----:R-:W-:Y:S02]  /*0a00*/  PRMT R9, RZ, 0x7610, R9 ;  /* 0x00007610ff097816 */ /* 0x001fe40000000009 */
[----:B------:R-:W-:-:S02]  /*0a10*/  PRMT R8, RZ, 0x7610, R8 ;  /* 0x00007610ff087816 */ /* 0x000fc40000000008 */
[----:B-1----:R-:W-:Y:S02]  /*0a20*/  PRMT R7, RZ, 0x7610, R7 ;  /* 0x00007610ff077816 */ /* 0x002fe40000000007 */
[----:B------:R-:W-:Y:S02]  /*0a30*/  PRMT R6, RZ, 0x7610, R6 ;  /* 0x00007610ff067816 */ /* 0x000fe40000000006 */
[----:B------:R-:W-:Y:S02]  /*0a40*/  PRMT R5, RZ, 0x7610, R5 ;  /* 0x00007610ff057816 */ /* 0x000fe40000000005 */
[----:B------:R-:W-:Y:S02]  /*0a50*/  PRMT R4, RZ, 0x7610, R4 ;  /* 0x00007610ff047816 */ /* 0x000fe40000000004 */
[----:B------:R-:W-:Y:S02]  /*0a60*/  PRMT R0, RZ, 0x7610, R0 ;  /* 0x00007610ff007816 */ /* 0x000fe40000000000 */
[----:B------:R-:W-:-:S02]  /*0a70*/  PRMT R32, RZ, 0x7610, R32 ;  /* 0x00007610ff207816 */ /* 0x000fc40000000020 */
[----:B------:R-:W-:Y:S02]  /*0a80*/  PRMT R28, RZ, 0x7610, R28 ;  /* 0x00007610ff1c7816 */ /* 0x000fe4000000001c */
[----:B------:R-:W-:-:S07]  /*0a90*/  PRMT R31, RZ, 0x7610, R31 ;  /* 0x00007610ff1f7816 */ /* 0x000fce000000001f */
.L_x_1277:
        /* <DEDUP_REMOVED lines=20> */
.L_x_1252:
        /* <DEDUP_REMOVED lines=22> */
.L_x_1253:
        /* <DEDUP_REMOVED lines=16> */
.L_x_1254:
        /* <DEDUP_REMOVED lines=17> */
.L_x_1255:
        /* <DEDUP_REMOVED lines=16> */
.L_x_1256:
        /* <DEDUP_REMOVED lines=17> */
.L_x_1257:
        /* <DEDUP_REMOVED lines=16> */
.L_x_1258:
        /* <DEDUP_REMOVED lines=17> */
.L_x_1259:
        /* <DEDUP_REMOVED lines=16> */
.L_x_1260:
        /* <DEDUP_REMOVED lines=17> */
.L_x_1261:
        /* <DEDUP_REMOVED lines=16> */
.L_x_1262:
        /* <DEDUP_REMOVED lines=17> */
.L_x_1263:
        /* <DEDUP_REMOVED lines=16> */
.L_x_1264:
        /* <DEDUP_REMOVED lines=17> */
.L_x_1265:
        /* <DEDUP_REMOVED lines=16> */
.L_x_1266:
        /* <DEDUP_REMOVED lines=17> */
.L_x_1267:
        /* <DEDUP_REMOVED lines=16> */
.L_x_1268:
        /* <DEDUP_REMOVED lines=17> */
.L_x_1269:
        /* <DEDUP_REMOVED lines=16> */
.L_x_1270:
        /* <DEDUP_REMOVED lines=17> */
.L_x_1271:
        /* <DEDUP_REMOVED lines=16> */
.L_x_1272:
        /* <DEDUP_REMOVED lines=17> */
.L_x_1273:
        /* <DEDUP_REMOVED lines=16> */
.L_x_1274:
        /* <DEDUP_REMOVED lines=17> */
.L_x_1275:
        /* <DEDUP_REMOVED lines=9> */
[----:B------:R-:W0:Y:S01]  /*2480*/  LDS.U8 R2, [R25+UR6+0x18] ;  /* 0x0000180619027984 */ /* 0x000e220008000000 */
[----:B------:R-:W1:Y:S01]  /*2490*/  S2UR UR8, SR_CgaCtaId ;  /* 0x00000000000879c3 */ /* 0x000e620000008800 */
[----:B------:R-:W-:Y:S02]  /*24a0*/  UMOV UR7, 0x400 ;  /* 0x0000040000077882 */ /* 0x000fe40000000000 */
[----:B-1----:R-:W-:Y:S01]  /*24b0*/  ULEA UR7, UR8, UR7, 0x18 ;  /* 0x0000000708077291 */ /* 0x002fe2000f8ec0ff */
[----:B0-----:R-:W-:-:S08]  /*24c0*/  IMAD R2, R33, 0x14, R2 ;  /* 0x0000001421027824 */ /* 0x001fd000078e0202 */
[----:B------:R0:W1:Y:S03]  /*24d0*/  LDS.S8 R3, [R2+UR7] ;  /* 0x0000000702037984 */ /* 0x0000660008000200 */
.L_x_1276:
[----:B-1----:R-:W-:-:S04]  /*24e0*/  VIADDMNMX.RELU R3, R3, R34, R29, !PT ;  /* 0x0000002203037246 */ /* 0x002fc8000780111d */
[C---:B------:R-:W-:Y:S02]  /*24f0*/  LOP3.LUT R29, R3.reuse, 0xffff, RZ, 0xc0, !PT ;  /* 0x0000ffff031d7812 */ /* 0x040fe400078ec0ff */
[----:B------:R-:W-:Y:S02]  /*2500*/  PRMT R24, R3, 0x7610, R24 ;  /* 0x0000761003187816 */ /* 0x000fe40000000018 */
[----:B------:R-:W-:-:S07]  /*2510*/  VIMNMX.U32 R26, PT, PT, R26, R29, !PT ;  /* 0x0000001d1a1a7248 */ /* 0x000fce0007fe0000 */
.L_x_1251:
[----:B------:R-:W-:Y:S05]  /*2520*/  BSYNC.RECONVERGENT B0 ;  /* 0x0000000000007941 */ /* 0x000fea0003800200 */
.L_x_1250:
[----:B------:R-:W-:-:S04]  /*2530*/  UIADD3 UR4, UP0, UPT, UR4, 0x1, URZ ;  /* 0x0000000104047890 */ /* 0x000fc8000ff1e0ff */
[----:B------:R-:W-:Y:S01]  /*2540*/  UIADD3.X UR5, UPT, UPT, URZ, UR5, URZ, UP0, !UPT ;  /* 0x00000005ff057290 */ /* 0x000fe200087fe4ff */
[----:B------:R-:W-:Y:S11]  /*2550*/  BRA.U UP1, `(.L_x_1277) ;  /* 0xffffffe501507547 */ /* 0x000ff6000b83ffff */
.L_x_1249:
[----:B01----:R-:W0:Y:S01]  /*2560*/  S2R R7, SR_CgaCtaId ;  /* 0x0000000000077919 */ /* 0x003e220000008800 */
[----:B--2---:R-:W-:Y:S02]  /*2570*/  MOV R6, 0x400 ;  /* 0x0000040000067802 */ /* 0x004fe40000000f00 */
        /* <DEDUP_REMOVED lines=44> */
.L_x_1278:
        /* <DEDUP_REMOVED lines=12> */
.L_x_1949:


//--------------------- .text._Z9sw_kernelILi32ELi768EEvPKhiPiS1_S2_iS2_i --------------------------
	.section	.text._Z9sw_kernelILi32ELi768EEvPKhiPiS1_S2_iS2_i,"ax",@progbits
	.align	128
        .global         _Z9sw_kernelILi32ELi768EEvPKhiPiS1_S2_iS2_i
        .type           _Z9sw_kernelILi32ELi768EEvPKhiPiS1_S2_iS2_i,@function
        .size           _Z9sw_kernelILi32ELi768EEvPKhiPiS1_S2_iS2_i,(.L_x_1950 - _Z9sw_kernelILi32ELi768EEvPKhiPiS1_S2_iS2_i)
        .other          _Z9sw_kernelILi32ELi768EEvPKhiPiS1_S2_iS2_i,@"STO_CUDA_ENTRY STV_DEFAULT"
_Z9sw_kernelILi32ELi768EEvPKhiPiS1_S2_iS2_i:
.text._Z9sw_kernelILi32ELi768EEvPKhiPiS1_S2_iS2_i:
        /* <DEDUP_REMOVED lines=42> */
.L_x_1281:
        /* <DEDUP_REMOVED lines=10> */
.L_x_1280:
[----:B------:R-:W-:Y:S05]  /*0340*/  BSYNC.RECONVERGENT B0 ;  /* 0x0000000000007941 */ /* 0x000fea0003800200 */
.L_x_1279:
[----:B------:R-:W-:Y:S04]  /*0350*/  BSSY.RECONVERGENT B0, `(.L_x_1282) ;  /* 0x000004a000007945 */ /* 0x000fe80003800200 */
[----:B------:R-:W-:Y:S05]  /*0360*/  @P0 BRA `(.L_x_1283) ;  /* 0x0000000400200947 */ /* 0x000fea0003800000 */
[----:B0-----:R-:W-:Y:S01]  /*0370*/  VIMNMX.U32 R5, PT, PT, R0, 0x2e0, !PT ;  /* 0x000002e000057848 */ /* 0x001fe20007fe0000 */
[----:B------:R-:W-:Y:S01]  /*0380*/  BSSY.RECONVERGENT B1, `(.L_x_1284) ;  /* 0x000001f000017945 */ /* 0x000fe20003800200 */
[--C-:B------:R-:W-:Y:S02]  /*0390*/  IMAD.MOV.U32 R8, RZ, RZ, R0.reuse ;  /* 0x000000ffff087224 */ /* 0x100fe400078e0000 */
[----:B------:R-:W-:-:S04]  /*03a0*/  IADD3 R5, PT, PT, R5, 0x1f, -R0 ;  /* 0x0000001f05057810 */ /* 0x000fc80007ffe800 */
[C---:B-1----:R-:W-:Y:S02]  /*03b0*/  LOP3.LUT R6, R5.reuse, 0x60, RZ, 0xc0, !PT ;  /* 0x0000006005067812 */ /* 0x042fe400078ec0ff */
        /* <DEDUP_REMOVED lines=15> */
.L_x_1286:
        /* <DEDUP_REMOVED lines=12> */
.L_x_1285:
[----:B------:R-:W-:Y:S05]  /*0570*/  BSYNC.RECONVERGENT B1 ;  /* 0x0000000000017941 */ /* 0x000fea0003800200 */
.L_x_1284:
        /* <DEDUP_REMOVED lines=11> */
.L_x_1287:
        /* <DEDUP_REMOVED lines=28> */
.L_x_1283:
[----:B------:R-:W-:Y:S05]  /*07f0*/  BSYNC.RECONVERGENT B0 ;  /* 0x0000000000007941 */ /* 0x000fea0003800200 */
.L_x_1282:
        /* <DEDUP_REMOVED lines=23> */
[----:B--2---:R-:W-:Y:S01]  /*0970*/  PRMT R16, RZ, 0x7610, R16 ;  /* 0x00007610ff107816 */ /* 0x004fe20000000010 */
[----:B---3--:R-:W-:Y:S01]  /*0980*/  ULEA UR6, UR7, UR6, 0x18 ;  /* 0x0000000607067291 */ /* 0x008fe2000f8ec0ff */
[----:B------:R-:W-:-:S02]  /*0990*/  PRMT R15, RZ, 0x7610, R15 ;  /* 0x00007610ff0f7816 */ /* 0x000fc4000000000f */
        /* <DEDUP_REMOVED lines=8> */
[----:B------:R-:W-:Y:S02]  /*0a20*/  PRMT R6, RZ, 0x7610, R6 ;  /* 0x00007610ff067816 */ /* 0x000fe40000000006 */
[----:B------:R-:W-:Y:S02]  /*0a30*/  PRMT R5, RZ, 0x7610, R5 ;  /* 0x00007610ff057816 */ /* 0x000fe40000000005 */
[----:B------:R-:W-:Y:S02]  /*0a40*/  PRMT R32, RZ, 0x7610, R32 ;  /* 0x00007610ff207816 */ /* 0x000fe40000000020 */
[----:B------:R-:W-:-:S02]  /*0a50*/  PRMT R28, RZ, 0x7610, R28 ;  /* 0x00007610ff1c7816 */ /* 0x000fc4000000001c */
[----:B------:R-:W-:-:S07]  /*0a60*/  PRMT R31, RZ, 0x7610, R31 ;  /* 0x00007610ff1f7816 */ /* 0x000fce000000001f */
.L_x_1315:
        /* <DEDUP_REMOVED lines=20> */
.L_x_1291:
        /* <DEDUP_REMOVED lines=22> */
.L_x_1292:
        /* <DEDUP_REMOVED lines=16> */
.L_x_1293:
        /* <DEDUP_REMOVED lines=17> */
.L_x_1294:
        /* <DEDUP_REMOVED lines=16> */
.L_x_1295:
        /* <DEDUP_REMOVED lines=17> */
.L_x_1296:
        /* <DEDUP_REMOVED lines=16> */
.L_x_1297:
        /* <DEDUP_REMOVED lines=17> */
.L_x_1298:
        /* <DEDUP_REMOVED lines=16> */
.L_x_1299:
        /* <DEDUP_REMOVED lines=17> */
.L_x_1300:
        /* <DEDUP_REMOVED lines=16> */
.L_x_1301:
        /* <DEDUP_REMOVED lines=17> */
.L_x_1302:
        /* <DEDUP_REMOVED lines=16> */
.L_x_1303:
        /* <DEDUP_REMOVED lines=17> */
.L_x_1304:
        /* <DEDUP_REMOVED lines=16> */
.L_x_1305:
        /* <DEDUP_REMOVED lines=17> */
.L_x_1306:
        /* <DEDUP_REMOVED lines=16> */
.L_x_1307:
        /* <DEDUP_REMOVED lines=17> */
.L_x_1308:
        /* <DEDUP_REMOVED lines=16> */
.L_x_1309:
        /* <DEDUP_REMOVED lines=17> */
.L_x_1310:
        /* <DEDUP_REMOVED lines=16> */
.L_x_1311:
        /* <DEDUP_REMOVED lines=17> */
.L_x_1312:
        /* <DEDUP_REMOVED lines=16> */
.L_x_1313:
        /* <DEDUP_REMOVED lines=16> */
.L_x_1314:
[----:B0-----:R-:W-:-:S04]  /*23b0*/  VIADDMNMX.RELU R2, R2, R3, R29, !PT ;  /* 0x0000000302027246 */ /* 0x001fc8000780111d */
[C---:B------:R-:W-:Y:S02]  /*23c0*/  LOP3.LUT R34, R2.reuse, 0xffff, RZ, 0xc0, !PT ;  /* 0x0000ffff02227812 */ /* 0x040fe400078ec0ff */
[----:B------:R-:W-:Y:S02]  /*23d0*/  PRMT R25, R2, 0x7610, R25 ;  /* 0x0000761002197816 */ /* 0x000fe40000000019 */
[----:B------:R-:W-:-:S07]  /*23e0*/  VIMNMX.U32 R27, PT, PT, R27, R34, !PT ;  /* 0x000000221b1b7248 */ /* 0x000fce0007fe0000 */
.L_x_1290:
[----:B------:R-:W-:Y:S05]  /*23f0*/  BSYNC.RECONVERGENT B0 ;  /* 0x0000000000007941 */ /* 0x000fea0003800200 */
.L_x_1289:
[----:B------:R-:W-:-:S04]  /*2400*/  UIADD3 UR4, UP0, UPT, UR4, 0x1, URZ ;  /* 0x0000000104047890 */ /* 0x000fc8000ff1e0ff */
[----:B------:R-:W-:Y:S01]  /*2410*/  UIADD3.X UR5, UPT, UPT, URZ, UR5, URZ, UP0, !UPT ;  /* 0x00000005ff057290 */ /* 0x000fe200087fe4ff */
[----:B------:R-:W-:Y:S11]  /*2420*/  BRA.U UP1, `(.L_x_1315) ;  /* 0xffffffe501907547 */ /* 0x000ff6000b83ffff */
.L_x_1288:
[----:B-12---:R-:W1:Y:S01]  /*2430*/  S2R R9, SR_CgaCtaId ;  /* 0x0000000000097919 */ /* 0x006e620000008800 */
[----:B------:R-:W-:Y:S02]  /*2440*/  MOV R8, 0x400 ;  /* 0x0000040000087802 */ /* 0x000fe40000000f00 */
[C---:B------:R-:W-:Y:S02]  /*2450*/  ISETP.GT.U32.AND P0, PT, R0.reuse, 0xf, PT ;  /* 0x0000000f0000780c */ /* 0x040fe40003f04070 */
[----:B------:R-:W-:Y:S01]  /*2460*/  ISETP.GT.U32.AND P1, PT, R0, 0x7, PT ;  /* 0x000000070000780c */ /* 0x000fe20003f24070 */
[----:B------:R-:W-:-:S05]  /*2470*/  VIADD R2, R8, 0x490 ;  /* 0x0000049008027836 */ /* 0x000fca0000000000 */
[----:B-1----:R-:W-:-:S05]  /*2480*/  LEA R3, R9, R2, 0x18 ;  /* 0x0000000209037211 */ /* 0x002fca00078ec0ff */
[----:B0-----:R-:W-:-:S05]  /*2490*/  IMAD R6, R0, 0x4, R3 ;  /* 0x0000000400067824 */ /* 0x001fca00078e0203 */
        /* <DEDUP_REMOVED lines=38> */
.L_x_1316:
        /* <DEDUP_REMOVED lines=16> */
.L_x_1950:


//--------------------- .text._Z9sw_kernelILi32ELi736EEvPKhiPiS1_S2_iS2_i --------------------------
	.section	.text._Z9sw_kernelILi32ELi736EEvPKhiPiS1_S2_iS2_i,"ax",@progbits
	.align	128
        .global         _Z9sw_kernelILi32ELi736EEvPKhiPiS1_S2_iS2_i
        .type           _Z9sw_kernelILi32ELi736EEvPKhiPiS1_S2_iS2_i,@function
        .size           _Z9sw_kernelILi32ELi736EEvPKhiPiS1_S2_iS2_i,(.L_x_1951 - _Z9sw_kernelILi32ELi736EEvPKhiPiS1_S2_iS2_i)
        .other          _Z9sw_kernelILi32ELi736EEvPKhiPiS1_S2_iS2_i,@"STO_CUDA_ENTRY STV_DEFAULT"
_Z9sw_kernelILi32ELi736EEvPKhiPiS1_S2_iS2_i:
.text._Z9sw_kernelILi32ELi736EEvPKhiPiS1_S2_iS2_i:
        /* <DEDUP_REMOVED lines=42> */
.L_x_1319:
        /* <DEDUP_REMOVED lines=9> */
.L_x_1318:
[----:B------:R-:W-:Y:S05]  /*0330*/  BSYNC.RECONVERGENT B0 ;  /* 0x0000000000007941 */ /* 0x000fea0003800200 */
.L_x_1317:
        /* <DEDUP_REMOVED lines=22> */
.L_x_1324:
        /* <DEDUP_REMOVED lines=14> */
.L_x_1323:
[----:B------:R-:W-:Y:S05]  /*0580*/  BSYNC.RECONVERGENT B1 ;  /* 0x0000000000017941 */ /* 0x000fea0003800200 */
.L_x_1322:
        /* <DEDUP_REMOVED lines=11> */
.L_x_1325:
        /* <DEDUP_REMOVED lines=28> */
.L_x_1321:
[----:B------:R-:W-:Y:S05]  /*0800*/  BSYNC.RECONVERGENT B0 ;  /* 0x0000000000007941 */ /* 0x000fea0003800200 */
.L_x_1320:
        /* <DEDUP_REMOVED lines=34> */
.L_x_1352:
        /* <DEDUP_REMOVED lines=31> */
.L_x_1329:
        /* <DEDUP_REMOVED lines=21> */
.L_x_1330:
        /* <DEDUP_REMOVED lines=20> */
.L_x_1331:
        /* <DEDUP_REMOVED lines=20> */
.L_x_1332:
        /* <DEDUP_REMOVED lines=20> */
.L_x_1333:
        /* <DEDUP_REMOVED lines=20> */
.L_x_1334:
        /* <DEDUP_REMOVED lines=20> */
.L_x_1335:
        /* <DEDUP_REMOVED lines=20> */
.L_x_1336:
        /* <DEDUP_REMOVED lines=21> */
.L_x_1337:
        /* <DEDUP_REMOVED lines=20> */
.L_x_1338:
        /* <DEDUP_REMOVED lines=21> */
.L_x_1339:
        /* <DEDUP_REMOVED lines=20> */
.L_x_1340:
        /* <DEDUP_REMOVED lines=21> */
.L_x_1341:
        /* <DEDUP_REMOVED lines=20> */
.L_x_1342:
        /* <DEDUP_REMOVED lines=21> */
.L_x_1343:
        /* <DEDUP_REMOVED lines=20> */
.L_x_1344:
        /* <DEDUP_REMOVED lines=21> */
.L_x_1345:
        /* <DEDUP_REMOVED lines=20> */
.L_x_1346:
        /* <DEDUP_REMOVED lines=21> */
.L_x_1347:
        /* <DEDUP_REMOVED lines=20> */
.L_x_1348:
        /* <DEDUP_REMOVED lines=21> */
.L_x_1349:
        /* <DEDUP_REMOVED lines=20> */
.L_x_1350:
        /* <DEDUP_REMOVED lines=20> */
.L_x_1351:
[----:B0-----:R-:W-:-:S04]  /*2820*/  VIADDMNMX.RELU R3, R3, R2, R4, !PT ;  /* 0x0000000203037246 */ /* 0x001fc80007801104 */
[C---:B------:R-:W-:Y:S02]  /*2830*/  LOP3.LUT R29, R3.reuse, 0xffff, RZ, 0xc0, !PT ;  /* 0x0000ffff031d7812 */ /* 0x040fe400078ec0ff */
[----:B------:R-:W-:Y:S02]  /*2840*/  PRMT R26, R3, 0x7610, R26 ;  /* 0x00007610031a7816 */ /* 0x000fe4000000001a */
[----:B------:R-:W-:-:S07]  /*2850*/  VIMNMX.U32 R28, PT, PT, R28, R29, !PT ;  /* 0x0000001d1c1c7248 */ /* 0x000fce0007fe0000 */
.L_x_1328:
[----:B------:R-:W-:Y:S05]  /*2860*/  BSYNC.RECONVERGENT B0 ;  /* 0x0000000000007941 */ /* 0x000fea0003800200 */
.L_x_1327:
[----:B------:R-:W-:-:S04]  /*2870*/  UIADD3 UR4, UP0, UPT, UR4, 0x1, URZ ;  /* 0x0000000104047890 */ /* 0x000fc8000ff1e0ff */
[----:B------:R-:W-:Y:S01]  /*2880*/  UIADD3.X UR5, UPT, UPT, URZ, UR5, URZ, UP0, !UPT ;  /* 0x00000005ff057290 */ /* 0x000fe200087fe4ff */
[----:B------:R-:W-:Y:S11]  /*2890*/  BRA.U UP1, `(.L_x_1352) ;  /* 0xffffffe101647547 */ /* 0x000ff6000b83ffff */
.L_x_1326:
        /* <DEDUP_REMOVED lines=47> */
.L_x_1353:
        /* <DEDUP_REMOVED lines=15> */
.L_x_1951:


//--------------------- .text._Z9sw_kernelILi32ELi704EEvPKhiPiS1_S2_iS2_i --------------------------
	.section	.text._Z9sw_kernelILi32ELi704EEvPKhiPiS1_S2_iS2_i,"ax",@progbits
	.align	128
        .global         _Z9sw_kernelILi32ELi704EEvPKhiPiS1_S2_iS2_i
        .type           _Z9sw_kernelILi32ELi704EEvPKhiPiS1_S2_iS2_i,@function
        .size           _Z9sw_kernelILi32ELi704EEvPKhiPiS1_S2_iS2_i,(.L_x_1952 - _Z9sw_kernelILi32ELi704EEvPKhiPiS1_S2_iS2_i)
        .other          _Z9sw_kernelILi32ELi704EEvPKhiPiS1_S2_iS2_i,@"STO_CUDA_ENTRY STV_DEFAULT"
_Z9sw_kernelILi32ELi704EEvPKhiPiS1_S2_iS2_i:
.text._Z9sw_kernelILi32ELi704EEvPKhiPiS1_S2_iS2_i:
        /* <DEDUP_REMOVED lines=42> */
.L_x_1356:
        /* <DEDUP_REMOVED lines=9> */
.L_x_1355:
[----:B------:R-:W-:Y:S05]  /*0330*/  BSYNC.RECONVERGENT B0 ;  /* 0x0000000000007941 */ /* 0x000fea0003800200 */
.L_x_1354:
        /* <DEDUP_REMOVED lines=22> */
.L_x_1361:
        /* <DEDUP_REMOVED lines=14> */
.L_x_1360:
[----:B------:R-:W-:Y:S05]  /*0580*/  BSYNC.RECONVERGENT B1 ;  /* 0x0000000000017941 */ /* 0x000fea0003800200 */
.L_x_1359:
        /* <DEDUP_REMOVED lines=11> */
.L_x_1362:
        /* <DEDUP_REMOVED lines=28> */
.L_x_1358:
[----:B------:R-:W-:Y:S05]  /*0800*/  BSYNC.RECONVERGENT B0 ;  /* 0x0000000000007941 */ /* 0x000fea0003800200 */
.L_x_1357:
        /* <DEDUP_REMOVED lines=33> */
.L_x_1388:
        /* <DEDUP_REMOVED lines=32> */
.L_x_1366:
        /* <DEDUP_REMOVED lines=20> */
.L_x_1367:
        /* <DEDUP_REMOVED lines=20> */
.L_x_1368:
        /* <DEDUP_REMOVED lines=20> */
.L_x_1369:
        /* <DEDUP_REMOVED lines=20> */
.L_x_1370:
        /* <DEDUP_REMOVED lines=20> */
.L_x_1371:
        /* <DEDUP_REMOVED lines=20> */
.L_x_1372:
        /* <DEDUP_REMOVED lines=20> */
.L_x_1373:
        /* <DEDUP_REMOVED lines=20> */
.L_x_1374:
        /* <DEDUP_REMOVED lines=21> */
.L_x_1375:
        /* <DEDUP_REMOVED lines=20> */
.L_x_1376:
        /* <DEDUP_REMOVED lines=21> */
.L_x_1377:
        /* <DEDUP_REMOVED lines=20> */
.L_x_1378:
        /* <DEDUP_REMOVED lines=21> */
.L_x_1379:
        /* <DEDUP_REMOVED lines=20> */
.L_x_1380:
        /* <DEDUP_REMOVED lines=21> */
.L_x_1381:
        /* <DEDUP_REMOVED lines=20> */
.L_x_1382:
        /* <DEDUP_REMOVED lines=21> */
.L_x_1383:
        /* <DEDUP_REMOVED lines=20> */
.L_x_1384:
        /* <DEDUP_REMOVED lines=21> */
.L_x_1385:
        /* <DEDUP_REMOVED lines=20> */
.L_x_1386:
        /* <DEDUP_REMOVED lines=20> */
.L_x_1387:
[----:B-1----:R-:W-:-:S04]  /*26c0*/  VIADDMNMX.RELU R25, R2, R3, R25, !PT ;  /* 0x0000000302197246 */ /* 0x002fc80007801119 */
[----:B------:R-:W-:-:S04]  /*26d0*/  LOP3.LUT R2, R25, 0xffff, RZ, 0xc0, !PT ;  /* 0x0000ffff19027812 */ /* 0x000fc800078ec0ff */
[----:B------:R-:W-:-:S07]  /*26e0*/  VIMNMX.U32 R27, PT, PT, R27, R2, !PT ;  /* 0x000000021b1b7248 */ /* 0x000fce0007fe0000 */
.L_x_1365:
[----:B------:R-:W-:Y:S05]  /*26f0*/  BSYNC.RECONVERGENT B0 ;  /* 0x0000000000007941 */ /* 0x000fea0003800200 */
.L_x_1364:
[----:B------:R-:W-:-:S04]  /*2700*/  UIADD3 UR4, UP0, UPT, UR4, 0x1, URZ ;  /* 0x0000000104047890 */ /* 0x000fc8000ff1e0ff */
[----:B------:R-:W-:Y:S01]  /*2710*/  UIADD3.X UR5, UPT, UPT, URZ, UR5, URZ, UP0, !UPT ;  /* 0x00000005ff057290 */ /* 0x000fe200087fe4ff */
[----:B------:R-:W-:Y:S11]  /*2720*/  BRA.U UP1, `(.L_x_1388) ;  /* 0xffffffe101bc7547 */ /* 0x000ff6000b83ffff */
.L_x_1363:
        /* <DEDUP_REMOVED lines=47> */
.L_x_1389:
        /* <DEDUP_REMOVED lines=14> */
.L_x_1952:


//--------------------- .text._Z9sw_kernelILi32ELi672EEvPKhiPiS1_S2_iS2_i --------------------------
	.section	.text._Z9sw_kernelILi32ELi672EEvPKhiPiS1_S2_iS2_i,"ax",@progbits
	.align	128
        .global         _Z9sw_kernelILi32ELi672EEvPKhiPiS1_S2_iS2_i
        .type           _Z9sw_kernelILi32ELi672EEvPKhiPiS1_S2_iS2_i,@function
        .size           _Z9sw_kernelILi32ELi672EEvPKhiPiS1_S2_iS2_i,(.L_x_1953 - _Z9sw_kernelILi32ELi672EEvPKhiPiS1_S2_iS2_i)
        .other          _Z9sw_kernelILi32ELi672EEvPKhiPiS1_S2_iS2_i,@"STO_CUDA_ENTRY STV_DEFAULT"
_Z9sw_kernelILi32ELi672EEvPKhiPiS1_S2_iS2_i:
.text._Z9sw_kernelILi32ELi672EEvPKhiPiS1_S2_iS2_i:
        /* <DEDUP_REMOVED lines=42> */
.L_x_1392:
        /* <DEDUP_REMOVED lines=9> */
.L_x_1391:
[----:B------:R-:W-:Y:S05]  /*0330*/  BSYNC.RECONVERGENT B0 ;  /* 0x0000000000007941 */ /* 0x000fea0003800200 */
.L_x_1390:
        /* <DEDUP_REMOVED lines=22> */
.L_x_1397:
        /* <DEDUP_REMOVED lines=14> */
.L_x_1396:
[----:B------:R-:W-:Y:S05]  /*0580*/  BSYNC.RECONVERGENT B1 ;  /* 0x0000000000017941 */ /* 0x000fea0003800200 */
.L_x_1395:
        /* <DEDUP_REMOVED lines=11> */
.L_x_1398:
        /* <DEDUP_REMOVED lines=28> */
.L_x_1394:
[----:B------:R-:W-:Y:S05]  /*0800*/  BSYNC.RECONVERGENT B0 ;  /* 0x0000000000007941 */ /* 0x000fea0003800200 */
.L_x_1393:
        /* <DEDUP_REMOVED lines=20> */
[----:B--2---:R-:W-:Y:S02]  /*0950*/  PRMT R15, RZ, 0x7610, R15 ;  /* 0x00007610ff0f7816 */ /* 0x004fe4000000000f */
[----:B------:R-:W-:-:S02]  /*0960*/  PRMT R14, RZ, 0x7610, R14 ;  /* 0x00007610ff0e7816 */ /* 0x000fc4000000000e */
[----:B------:R-:W-:Y:S02]  /*0970*/  PRMT R13, RZ, 0x7610, R13 ;  /* 0x00007610ff0d7816 */ /* 0x000fe4000000000d */
[----:B------:R-:W-:Y:S02]  /*0980*/  PRMT R0, RZ, 0x7610, R0 ;  /* 0x00007610ff007816 */ /* 0x000fe40000000000 */
[----:B------:R-:W-:Y:S02]  /*0990*/  PRMT R12, RZ, 0x7610, R12 ;  /* 0x00007610ff0c7816 */ /* 0x000fe4000000000c */
[----:B------:R-:W-:Y:S02]  /*09a0*/  PRMT R11, RZ, 0x7610, R11 ;  /* 0x00007610ff0b7816 */ /* 0x000fe4000000000b */
[----:B0-----:R-:W-:Y:S02]  /*09b0*/  PRMT R10, RZ, 0x7610, R10 ;  /* 0x00007610ff0a7816 */ /* 0x001fe4000000000a */
[----:B-1----:R-:W-:-:S02]  /*09c0*/  PRMT R9, RZ, 0x7610, R9 ;  /* 0x00007610ff097816 */ /* 0x002fc40000000009 */
[----:B------:R-:W-:Y:S02]  /*09d0*/  PRMT R8, RZ, 0x7610, R8 ;  /* 0x00007610ff087816 */ /* 0x000fe40000000008 */
[----:B------:R-:W-:Y:S02]  /*09e0*/  PRMT R7, RZ, 0x7610, R7 ;  /* 0x00007610ff077816 */ /* 0x000fe40000000007 */
[----:B------:R-:W-:Y:S02]  /*09f0*/  PRMT R6, RZ, 0x7610, R6 ;  /* 0x00007610ff067816 */ /* 0x000fe40000000006 */
[----:B------:R-:W-:-:S07]  /*0a00*/  PRMT R5, RZ, 0x7610, R5 ;  /* 0x00007610ff057816 */ /* 0x000fce0000000005 */
.L_x_1423:
        /* <DEDUP_REMOVED lines=32> */
.L_x_1402:
        /* <DEDUP_REMOVED lines=20> */
.L_x_1403:
        /* <DEDUP_REMOVED lines=20> */
.L_x_1404:
        /* <DEDUP_REMOVED lines=20> */
.L_x_1405:
        /* <DEDUP_REMOVED lines=20> */
.L_x_1406:
        /* <DEDUP_REMOVED lines=20> */
.L_x_1407:
        /* <DEDUP_REMOVED lines=20> */
.L_x_1408:
        /* <DEDUP_REMOVED lines=20> */
.L_x_1409:
        /* <DEDUP_REMOVED lines=20> */
.L_x_1410:
        /* <DEDUP_REMOVED lines=20> */
.L_x_1411:
        /* <DEDUP_REMOVED lines=21> */
.L_x_1412:
        /* <DEDUP_REMOVED lines=20> */
.L_x_1413:
        /* <DEDUP_REMOVED lines=21> */
.L_x_1414:
        /* <DEDUP_REMOVED lines=20> */
.L_x_1415:
        /* <DEDUP_REMOVED lines=21> */
.L_x_1416:
        /* <DEDUP_REMOVED lines=20> */
.L_x_1417:
        /* <DEDUP_REMOVED lines=21> */
.L_x_1418:
        /* <DEDUP_REMOVED lines=20> */
.L_x_1419:
        /* <DEDUP_REMOVED lines=21> */
.L_x_1420:
        /* <DEDUP_REMOVED lines=20> */
.L_x_1421:
        /* <DEDUP_REMOVED lines=20> */
.L_x_1422:
[----:B0-----:R-:W-:-:S04]  /*2560*/  VIADDMNMX.RELU R3, R3, R2, R4, !PT ;  /* 0x0000000203037246 */ /* 0x001fc80007801104 */
[C---:B------:R-:W-:Y:S02]  /*2570*/  LOP3.LUT R27, R3.reuse, 0xffff, RZ, 0xc0, !PT ;  /* 0x0000ffff031b7812 */ /* 0x040fe400078ec0ff */
[----:B------:R-:W-:Y:S02]  /*2580*/  PRMT R24, R3, 0x7610, R24 ;  /* 0x0000761003187816 */ /* 0x000fe40000000018 */
[----:B------:R-:W-:-:S07]  /*2590*/  VIMNMX.U32 R26, PT, PT, R26, R27, !PT ;  /* 0x0000001b1a1a7248 */ /* 0x000fce0007fe0000 */
.L_x_1401:
[----:B------:R-:W-:Y:S05]  /*25a0*/  BSYNC.RECONVERGENT B0 ;  /* 0x0000000000007941 */ /* 0x000fea0003800200 */
.L_x_1400:
[----:B------:R-:W-:-:S04]  /*25b0*/  UIADD3 UR4, UP0, UPT, UR4, 0x1, URZ ;  /* 0x0000000104047890 */ /* 0x000fc8000ff1e0ff */
[----:B------:R-:W-:Y:S01]  /*25c0*/  UIADD3.X UR5, UPT, UPT, URZ, UR5, URZ, UP0, !UPT ;  /* 0x00000005ff057290 */ /* 0x000fe200087fe4ff */
[----:B------:R-:W-:Y:S11]  /*25d0*/  BRA.U UP1, `(.L_x_1423) ;  /* 0xffffffe5010c7547 */ /* 0x000ff6000b83ffff */
.L_x_1399:
        /* <DEDUP_REMOVED lines=47> */
.L_x_1424:
        /* <DEDUP_REMOVED lines=11> */
.L_x_1953:


//--------------------- .text._Z9sw_kernelILi32ELi640EEvPKhiPiS1_S2_iS2_i --------------------------
	.section	.text._Z9sw_kernelILi32ELi640EEvPKhiPiS1_S2_iS2_i,"ax",@progbits
	.align	128
        .global         _Z9sw_kernelILi32ELi640EEvPKhiPiS1_S2_iS2_i
        .type           _Z9sw_kernelILi32ELi640EEvPKhiPiS1_S2_iS2_i,@function
        .size           _Z9sw_kernelILi32ELi640EEvPKhiPiS1_S2_iS2_i,(.L_x_1954 - _Z9sw_kernelILi32ELi640EEvPKhiPiS1_S2_iS2_i)
        .other          _Z9sw_kernelILi32ELi640EEvPKhiPiS1_S2_iS2_i,@"STO_CUDA_ENTRY STV_DEFAULT"
_Z9sw_kernelILi32ELi640EEvPKhiPiS1_S2_iS2_i:
.text._Z9sw_kernelILi32ELi640EEvPKhiPiS1_S2_iS2_i:
        /* <DEDUP_REMOVED lines=43> */
.L_x_1427:
        /* <DEDUP_REMOVED lines=9> */
.L_x_1426:
[----:B------:R-:W-:Y:S05]  /*0340*/  BSYNC.RECONVERGENT B0 ;  /* 0x0000000000007941 */ /* 0x000fea0003800200 */
.L_x_1425:
        /* <DEDUP_REMOVED lines=11> */
.L_x_1430:
[----:B--2---:R-:W-:Y:S02]  /*0400*/  ISETP.GE.AND P1, PT, R5, R6, PT ;  /* 0x000000060500720c */ /* 0x004fe40003f26270 */
[----:B---3--:R-:W-:-:S11]  /*0410*/  PRMT R4, RZ, 0x7610, R4 ;  /* 0x00007610ff047816 */ /* 0x008fd60000000004 */
        /* <DEDUP_REMOVED lines=8> */
.L_x_1429:
[----:B------:R-:W-:Y:S05]  /*04a0*/  BSYNC.RECONVERGENT B0 ;  /* 0x0000000000007941 */ /* 0x000fea0003800200 */
.L_x_1428:
[----:B------:R-:W-:Y:S01]  /*04b0*/  IMAD.MOV.U32 R25, RZ, RZ, RZ ;  /* 0x000000ffff197224 */ /* 0x000fe200078e00ff */
[----:B------:R-:W-:Y:S06]  /*04c0*/  @!P0 BRA `(.L_x_1431) ;  /* 0x0000001c000c8947 */ /* 0x000fec0003800000 */
[----:B------:R-:W2:Y:S01]  /*04d0*/  LDCU.64 UR4, c[0x0][0x398] ;  /* 0x00007300ff0477ac */ /* 0x000ea20008000a00 */
[----:B------:R-:W-:Y:S01]  /*04e0*/  IMAD R24, R24, 0x14, RZ ;  /* 0x0000001418187824 */ /* 0x000fe200078e02ff */
[----:B------:R-:W-:Y:S01]  /*04f0*/  PRMT R23, RZ, 0x7610, R23 ;  /* 0x00007610ff177816 */ /* 0x000fe20000000017 */
[----:B------:R-:W-:Y:S01]  /*0500*/  IMAD.MOV.U32 R25, RZ, RZ, RZ ;  /* 0x000000ffff197224 */ /* 0x000fe200078e00ff */
[----:B------:R-:W-:Y:S01]  /*0510*/  PRMT R22, RZ, 0x7610, R22 ;  /* 0x00007610ff167816 */ /* 0x000fe20000000016 */
[----:B------:R-:W-:Y:S01]  /*0520*/  UIADD3 UR13, UPT, UPT, UR12, -UR9, URZ ;  /* 0x800000090c0d7290 */ /* 0x000fe2000fffe0ff */
[----:B0-----:R-:W-:Y:S02]  /*0530*/  VIMNMX R3, PT, PT, R24, R6, !PT ;  /* 0x0000000618037248 */ /* 0x001fe40007fe0100 */
[----:B------:R-:W-:Y:S02]  /*0540*/  PRMT R21, RZ, 0x7610, R21 ;  /* 0x00007610ff157816 */ /* 0x000fe40000000015 */
[----:B------:R-:W-:Y:S01]  /*0550*/  PRMT R20, RZ, 0x7610, R20 ;  /* 0x00007610ff147816 */ /* 0x000fe20000000014 */
[----:B------:R-:W-:Y:S01]  /*0560*/  IMAD.IADD R24, R3, 0x1, -R24 ;  /* 0x0000000103187824 */ /* 0x000fe200078e0a18 */
[----:B------:R-:W-:-:S02]  /*0570*/  PRMT R19, RZ, 0x7610, R19 ;  /* 0x00007610ff137816 */ /* 0x000fc40000000013 */
[----:B------:R-:W-:Y:S02]  /*0580*/  PRMT R18, RZ, 0x7610, R18 ;  /* 0x00007610ff127816 */ /* 0x000fe40000000012 */
[----:B------:R-:W-:Y:S01]  /*0590*/  PRMT R17, RZ, 0x7610, R17 ;  /* 0x00007610ff117816 */ /* 0x000fe20000000011 */
[----:B--2---:R-:W-:Y:S01]  /*05a0*/  UIADD3.X UR4, UP0, UPT, UR12, UR4, URZ, UPT, !UPT ;  /* 0x000000040c047290 */ /* 0x004fe2000bf1e4ff */
        /* <DEDUP_REMOVED lines=11> */
[----:B-1-3--:R-:W-:Y:S02]  /*0660*/  PRMT R7, RZ, 0x7610, R7 ;  /* 0x00007610ff077816 */ /* 0x00afe40000000007 */
[----:B------:R-:W-:Y:S02]  /*0670*/  PRMT R6, RZ, 0x7610, R6 ;  /* 0x00007610ff067816 */ /* 0x000fe40000000006 */
[----:B------:R-:W-:-:S07]  /*0680*/  PRMT R5, RZ, 0x7610, R5 ;  /* 0x00007610ff057816 */ /* 0x000fce0000000005 */
.L_x_1454:
        /* <DEDUP_REMOVED lines=32> */
.L_x_1434:
        /* <DEDUP_REMOVED lines=20> */
.L_x_1435:
        /* <DEDUP_REMOVED lines=20> */
.L_x_1436:
        /* <DEDUP_REMOVED lines=20> */
.L_x_1437:
        /* <DEDUP_REMOVED lines=20> */
.L_x_1438:
        /* <DEDUP_REMOVED lines=20> */
.L_x_1439:
        /* <DEDUP_REMOVED lines=20> */
.L_x_1440:
        /* <DEDUP_REMOVED lines=20> */
.L_x_1441:
        /* <DEDUP_REMOVED lines=20> */
.L_x_1442:
        /* <DEDUP_REMOVED lines=20> */
.L_x_1443:
        /* <DEDUP_REMOVED lines=20> */
.L_x_1444:
        /* <DEDUP_REMOVED lines=21> */
.L_x_1445:
        /* <DEDUP_REMOVED lines=20> */
.L_x_1446:
        /* <DEDUP_REMOVED lines=21> */
.L_x_1447:
        /* <DEDUP_REMOVED lines=20> */
.L_x_1448:
        /* <DEDUP_REMOVED lines=21> */
.L_x_1449:
        /* <DEDUP_REMOVED lines=20> */
.L_x_1450:
        /* <DEDUP_REMOVED lines=21> */
.L_x_1451:
        /* <DEDUP_REMOVED lines=20> */
.L_x_1452:
        /* <DEDUP_REMOVED lines=20> */
.L_x_1453:
[----:B-1----:R-:W-:-:S04]  /*2090*/  VIADDMNMX.RELU R23, R2, R3, R23, !PT ;  /* 0x0000000302177246 */ /* 0x002fc80007801117 */
[----:B------:R-:W-:-:S04]  /*20a0*/  LOP3.LUT R2, R23, 0xffff, RZ, 0xc0, !PT ;  /* 0x0000ffff17027812 */ /* 0x000fc800078ec0ff */
[----:B------:R-:W-:-:S07]  /*20b0*/  VIMNMX.U32 R25, PT, PT, R25, R2, !PT ;  /* 0x0000000219197248 */ /* 0x000fce0007fe0000 */
.L_x_1433:
[----:B------:R-:W-:Y:S05]  /*20c0*/  BSYNC.RECONVERGENT B0 ;  /* 0x0000000000007941 */ /* 0x000fea0003800200 */
.L_x_1432:
[----:B------:R-:W-:-:S04]  /*20d0*/  UIADD3 UR4, UP0, UPT, UR4, 0x1, URZ ;  /* 0x0000000104047890 */ /* 0x000fc8000ff1e0ff */
[----:B------:R-:W-:Y:S01]  /*20e0*/  UIADD3.X UR5, UPT, UPT, URZ, UR5, URZ, UP0, !UPT ;  /* 0x00000005ff057290 */ /* 0x000fe200087fe4ff */
[----:B------:R-:W-:Y:S11]  /*20f0*/  BRA.U UP1, `(.L_x_1454) ;  /* 0xffffffe501647547 */ /* 0x000ff6000b83ffff */
.L_x_1431:
[----:B------:R-:W2:Y:S01]  /*2100*/  S2R R9, SR_TID.X ;  /* 0x0000000000097919 */ /* 0x000ea20000002100 */
[----:B0--3--:R-:W-:Y:S01]  /*2110*/  MOV R4, 0x400 ;  /* 0x0000040000047802 */ /* 0x009fe20000000f00 */
[----:B------:R-:W0:Y:S04]  /*2120*/  S2R R11, SR_CgaCtaId ;  /* 0x00000000000b7919 */ /* 0x000e280000008800 */
[----:B------:R-:W-:Y:S01]  /*2130*/  VIADD R0, R4, 0x410 ;  /* 0x0000041004007836 */ /* 0x000fe20000000000 */
[C---:B--2---:R-:W-:Y:S02]  /*2140*/  ISETP.GT.U32.AND P0, PT, R9.reuse, 0xf, PT ;  /* 0x0000000f0900780c */ /* 0x044fe40003f04070 */
        /* <DEDUP_REMOVED lines=42> */
.L_x_1455:
        /* <DEDUP_REMOVED lines=9> */
.L_x_1954:


//--------------------- .text._Z9sw_kernelILi32ELi608EEvPKhiPiS1_S2_iS2_i --------------------------
	.section	.text._Z9sw_kernelILi32ELi608EEvPKhiPiS1_S2_iS2_i,"ax",@progbits
	.align	128
        .global         _Z9sw_kernelILi32ELi608EEvPKhiPiS1_S2_iS2_i
        .type           _Z9sw_kernelILi32ELi608EEvPKhiPiS1_S2_iS2_i,@function
        .size           _Z9sw_kernelILi32ELi608EEvPKhiPiS1_S2_iS2_i,(.L_x_1955 - _Z9sw_kernelILi32ELi608EEvPKhiPiS1_S2_iS2_i)
        .other          _Z9sw_kernelILi32ELi608EEvPKhiPiS1_S2_iS2_i,@"STO_CUDA_ENTRY STV_DEFAULT"
_Z9sw_kernelILi32ELi608EEvPKhiPiS1_S2_iS2_i:
.text._Z9sw_kernelILi32ELi608EEvPKhiPiS1_S2_iS2_i:
        /* <DEDUP_REMOVED lines=15> */
[----:B----4-:R-:W-:-:S11]  /*00f0*/  R2UR UR9, R6 ;  /* 0x00000000060972ca */ /* 0x010fd600000e0000 */
[----:B------:R-:W-:-:S05]  /*0100*/  LOP3.LUT R0, RZ, UR12, RZ, 0x33, !PT ;  /* 0x0000000cff007c12 */ /* 0x000fca000f8e33ff */
[----:B------:R-:W-:Y:S02]  /*0110*/  VIADD R6, R0, UR9 ;  /* 0x0000000900067c36 */ /* 0x000fe40008000000 */
[----:B--2---:R-:W-:-:S03]  /*0120*/  IMAD.U32 R0, RZ, RZ, UR4 ;  /* 0x00000004ff007e24 */ /* 0x004fc6000f8e00ff */
        /* <DEDUP_REMOVED lines=24> */
.L_x_1458:
        /* <DEDUP_REMOVED lines=9> */
.L_x_1457:
[----:B------:R-:W-:Y:S05]  /*0340*/  BSYNC.RECONVERGENT B0 ;  /* 0x0000000000007941 */ /* 0x000fea0003800200 */
.L_x_1456:
        /* <DEDUP_REMOVED lines=11> */
.L_x_1461:
        /* <DEDUP_REMOVED lines=11> */
.L_x_1460:
[----:B------:R-:W-:Y:S05]  /*04b0*/  BSYNC.RECONVERGENT B0 ;  /* 0x0000000000007941 */ /* 0x000fea0003800200 */
.L_x_1459:
        /* <DEDUP_REMOVED lines=25> */
[----:B-1-3--:R-:W-:Y:S02]  /*0650*/  PRMT R7, RZ, 0x7610, R7 ;  /* 0x00007610ff077816 */ /* 0x00afe40000000007 */
[----:B------:R-:W-:-:S02]  /*0660*/  PRMT R0, RZ, 0x7610, R0 ;  /* 0x00007610ff007816 */ /* 0x000fc40000000000 */
[----:B------:R-:W-:Y:S02]  /*0670*/  PRMT R6, RZ, 0x7610, R6 ;  /* 0x00007610ff067816 */ /* 0x000fe40000000006 */
[----:B0-----:R-:W-:-:S07]  /*0680*/  PRMT R5, RZ, 0x7610, R5 ;  /* 0x00007610ff057816 */ /* 0x001fce0000000005 */
.L_x_1484:
[----:B------:R-:W-:Y:S01]  /*0690*/  ISETP.NE.AND P0, PT, R23, RZ, PT ;  /* 0x000000ff1700720c */ /* 0x000fe20003f05270 */
[----:B------:R-:W-:Y:S01]  /*06a0*/  UIADD3 UR13, UPT, UPT, UR13, 0x1, URZ ;  /* 0x000000010d0d7890 */ /* 0x000fe2000fffe0ff */
[----:B01----:R-:W-:Y:S01]  /*06b0*/  LOP3.LUT R4, R22, 0xffff, RZ, 0xc0, !PT ;  /* 0x0000ffff16047812 */ /* 0x003fe200078ec0ff */
[----:B------:R-:W-:Y:S02]  /*06c0*/  BSSY.RECONVERGENT B0, `(.L_x_1463) ;  /* 0x0000186000007945 */ /* 0x000fe40003800200 */
[----:B------:R-:W-:Y:S02]  /*06d0*/  UISETP.NE.AND UP1, UPT, UR13, -0x1, UPT ;  /* 0xffffffff0d00788c */ /* 0x000fe4000bf25270 */
[----:B------:R0:W1:Y:S06]  /*06e0*/  SHFL.UP PT, R28, R4, 0x1, RZ ;  /* 0x04200000041c7989 */ /* 0x00006c00000e00ff */
[----:B------:R-:W-:Y:S05]  /*06f0*/  @!P0 BRA `(.L_x_1464) ;  /* 0x0000001800088947 */ /* 0x000fea0003800000 */
[----:B------:R-:W-:Y:S01]  /*0700*/  IMAD.U32 R2, RZ, RZ, UR4 ;  /* 0x00000004ff027e24 */ /* 0x000fe2000f8e00ff */
[----:B------:R-:W2:Y:S01]  /*0710*/  LDC R26, c[0x0][0x3b8] ;  /* 0x0000ee00ff1a7b82 */ /* 0x000ea20000000800 */
[----:B------:R-:W-:-:S05]  /*0720*/  IMAD.U32 R3, RZ, RZ, UR5 ;  /* 0x00000005ff037e24 */ /* 0x000fca000f8e00ff */
[----:B------:R3:W4:Y:S01]  /*0730*/  LDG.E.S8 R2, desc[UR10][R2.64] ;  /* 0x0000000a02027981 */ /* 0x000722000c1e1300 */
[----:B------:R-:W-:Y:S02]  /*0740*/  ISETP.NE.AND P1, PT, R25, RZ, PT ;  /* 0x000000ff1900720c */ /* 0x000fe40003f25270 */
[----:B-1----:R-:W-:Y:S02]  /*0750*/  LOP3.LUT R28, R28, 0xffff, RZ, 0xc0, !PT ;  /* 0x0000ffff1c1c7812 */ /* 0x002fe400078ec0ff */
[----:B------:R-:W-:Y:S02]  /*0760*/  LOP3.LUT R29, R5, 0xffff, RZ, 0xc0, !PT ;  /* 0x0000ffff051d7812 */ /* 0x000fe400078ec0ff */
[----:B------:R-:W-:Y:S01]  /*0770*/  SEL R5, R28, RZ, P1 ;  /* 0x000000ff1c057207 */ /* 0x000fe20000800000 */
[----:B---3--:R-:W-:Y:S02]  /*0780*/  IMAD.MOV.U32 R3, RZ, RZ, -0x4 ;  /* 0xfffffffcff037424 */ /* 0x008fe400078e00ff */
[----:B--2---:R-:W-:Y:S01]  /*0790*/  IMAD.IADD R28, R29, 0x1, R26 ;  /* 0x000000011d1c7824 */ /* 0x004fe200078e021a */
[----:B----4-:R-:W1:Y:S02]  /*07a0*/  LDC.U8 R27, c[0x3][R2] ;  /* 0x00c00000021b7b82 */ /* 0x010e640000000000 */
[----:B-1----:R-:W-:-:S13]  /*07b0*/  ISETP.GT.U32.AND P0, PT, R27, 0x13, PT ;  /* 0x000000131b00780c */ /* 0x002fda0003f04070 */
[----:B------:R-:W-:Y:S05]  /*07c0*/  @P0 BRA `(.L_x_1465) ;  /* 0x0000000000280947 */ /* 0x000fea0003800000 */
[----:B------:R-:W1:Y:S01]  /*07d0*/  S2UR UR8, SR_CgaCtaId ;  /* 0x00000000000879c3 */ /* 0x000e620000008800 */
[----:B------:R-:W-:Y:S02]  /*07e0*/  UMOV UR6, 0x400 ;  /* 0x0000040000067882 */ /* 0x000fe40000000000 */
[----:B------:R-:W-:-:S04]  /*07f0*/  UIADD3 UR7, UPT, UPT, UR6, 0x190, URZ ;  /* 0x0000019006077890 */ /* 0x000fc8000fffe0ff */
[----:B-1----:R-:W-:Y:S02]  /*0800*/  ULEA UR7, UR8, UR7, 0x18 ;  /* 0x0000000708077291 */ /* 0x002fe4000f8ec0ff */
[----:B------:R-:W-:-:S04]  /*0810*/  ULEA UR6, UR8, UR6, 0x18 ;  /* 0x0000000608067291 */ /* 0x000fc8000f8ec0ff */
[----:B------:R-:W-:-:S04]  /*0820*/  IMAD.U32 R2, RZ, RZ, UR7 ;  /* 0x00000007ff027e24 */ /* 0x000fc8000f8e00ff */
[----:B------:R-:W-:-:S06]  /*0830*/  IMAD R2, R25, 0x13, R2 ;  /* 0x0000001319027824 */ /* 0x000fcc00078e0202 */
[----:B------:R-:W1:Y:S02]  /*0840*/  LDS.U8 R2, [R2] ;  /* 0x0000000002027984 */ /* 0x000e640000000000 */
[----:B-1----:R-:W-:-:S06]  /*0850*/  IMAD R3, R27, 0x14, R2 ;  /* 0x000000141b037824 */ /* 0x002fcc00078e0202 */
[----:B------:R-:W1:Y:S02]  /*0860*/  LDS.S8 R3, [R3+UR6] ;  /* 0x0000000603037984 */ /* 0x000e640008000200 */
.L_x_1465:
        /* <DEDUP_REMOVED lines=20> */
.L_x_1466:
        /* <DEDUP_REMOVED lines=15> */
[----:B-1----:R-:W-:-:S04]  /*0aa0*/  IMAD.U32 R28, RZ, RZ, UR7 ;  /* 0x00000007ff1c7e24 */ /* 0x002fc8000f8e00ff */
[----:B------:R-:W-:-:S05]  /*0ab0*/  IMAD R28, R25, 0x13, R28 ;  /* 0x00000013191c7824 */ /* 0x000fca00078e021c */
[----:B------:R-:W1:Y:S02]  /*0ac0*/  LDS.U8 R0, [R28+0x2] ;  /* 0x000002001c007984 */ /* 0x000e640000000000 */
[----:B-1----:R-:W-:-:S06]  /*0ad0*/  IMAD R0, R27, 0x14, R0 ;  /* 0x000000141b007824 */ /* 0x002fcc00078e0200 */
[----:B------:R-:W2:Y:S02]  /*0ae0*/  LDS.S8 R0, [R0+UR6] ;  /* 0x0000000600007984 */ /* 0x000ea40008000200 */
.L_x_1467:
        /* <DEDUP_REMOVED lines=20> */
.L_x_1468:
        /* <DEDUP_REMOVED lines=20> */
.L_x_1469:
        /* <DEDUP_REMOVED lines=20> */
.L_x_1470:
        /* <DEDUP_REMOVED lines=20> */
.L_x_1471:
        /* <DEDUP_REMOVED lines=20> */
.L_x_1472:
        /* <DEDUP_REMOVED lines=20> */
.L_x_1473:
        /* <DEDUP_REMOVED lines=20> */
.L_x_1474:
        /* <DEDUP_REMOVED lines=20> */
.L_x_1475:
        /* <DEDUP_REMOVED lines=20> */
.L_x_1476:
        /* <DEDUP_REMOVED lines=20> */
.L_x_1477:
        /* <DEDUP_REMOVED lines=20> */
.L_x_1478:
        /* <DEDUP_REMOVED lines=20> */
.L_x_1479:
        /* <DEDUP_REMOVED lines=20> */
.L_x_1480:
        /* <DEDUP_REMOVED lines=20> */
.L_x_1481:
        /* <DEDUP_REMOVED lines=20> */
.L_x_1482:
        /* <DEDUP_REMOVED lines=16> */
[----:B0-----:R-:W0:Y:S02]  /*1eb0*/  LDS.U8 R4, [R22+0x12] ;  /* 0x0000120016047984 */ /* 0x001e240000000000 */
[----:B0-----:R-:W-:-:S05]  /*1ec0*/  IMAD R4, R27, 0x14, R4 ;  /* 0x000000141b047824 */ /* 0x001fca00078e0204 */
[----:B------:R1:W2:Y:S02]  /*1ed0*/  LDS.S8 R3, [R4+UR6] ;  /* 0x0000000604037984 */ /* 0x0002a40008000200 */
.L_x_1483:
[----:B--2---:R-:W-:-:S04]  /*1ee0*/  VIADDMNMX.RELU R3, R3, R2, R26, !PT ;  /* 0x0000000203037246 */ /* 0x004fc8000780111a */
[C---:B------:R-:W-:Y:S02]  /*1ef0*/  LOP3.LUT R27, R3.reuse, 0xffff, RZ, 0xc0, !PT ;  /* 0x0000ffff031b7812 */ /* 0x040fe400078ec0ff */
[----:B------:R-:W-:Y:S02]  /*1f00*/  PRMT R22, R3, 0x7610, R22 ;  /* 0x0000761003167816 */ /* 0x000fe40000000016 */
[----:B------:R-:W-:-:S07]  /*1f10*/  VIMNMX.U32 R24, PT, PT, R24, R27, !PT ;  /* 0x0000001b18187248 */ /* 0x000fce0007fe0000 */
.L_x_1464:
[----:B------:R-:W-:Y:S05]  /*1f20*/  BSYNC.RECONVERGENT B0 ;  /* 0x0000000000007941 */ /* 0x000fea0003800200 */
.L_x_1463:
[----:B------:R-:W-:-:S04]  /*1f30*/  UIADD3 UR4, UP0, UPT, UR4, 0x1, URZ ;  /* 0x0000000104047890 */ /* 0x000fc8000ff1e0ff */
[----:B------:R-:W-:Y:S01]  /*1f40*/  UIADD3.X UR5, UPT, UPT, URZ, UR5, URZ, UP0, !UPT ;  /* 0x00000005ff057290 */ /* 0x000fe200087fe4ff */
[----:B------:R-:W-:Y:S11]  /*1f50*/  BRA.U UP1, `(.L_x_1484) ;  /* 0xffffffe501cc7547 */ /* 0x000ff6000b83ffff */
.L_x_1462:
[----:B-1-3--:R-:W1:Y:S01]  /*1f60*/  S2R R7, SR_CgaCtaId ;  /* 0x0000000000077919 */ /* 0x00ae620000008800 */
        /* <DEDUP_REMOVED lines=45> */
.L_x_1485:
        /* <DEDUP_REMOVED lines=12> */
.L_x_1955:


//--------------------- .text._Z9sw_kernelILi32ELi576EEvPKhiPiS1_S2_iS2_i --------------------------
	.section	.text._Z9sw_kernelILi32ELi576EEvPKhiPiS1_S2_iS2_i,"ax",@progbits
	.align	128
        .global         _Z9sw_kernelILi32ELi576EEvPKhiPiS1_S2_iS2_i
        .type           _Z9sw_kernelILi32ELi576EEvPKhiPiS1_S2_iS2_i,@function
        .size           _Z9sw_kernelILi32ELi576EEvPKhiPiS1_S2_iS2_i,(.L_x_1956 - _Z9sw_kernelILi32ELi576EEvPKhiPiS1_S2_iS2_i)
        .other          _Z9sw_kernelILi32ELi576EEvPKhiPiS1_S2_iS2_i,@"STO_CUDA_ENTRY STV_DEFAULT"
_Z9sw_kernelILi32ELi576EEvPKhiPiS1_S2_iS2_i:
.text._Z9sw_kernelILi32ELi576EEvPKhiPiS1_S2_iS2_i:
        /* <DEDUP_REMOVED lines=43> */
.L_x_1488:
        /* <DEDUP_REMOVED lines=9> */
.L_x_1487:
[----:B------:R-:W-:Y:S05]  /*0340*/  BSYNC.RECONVERGENT B0 ;  /* 0x0000000000007941 */ /* 0x000fea0003800200 */
.L_x_1486:
        /* <DEDUP_REMOVED lines=11> */
.L_x_1491:
        /* <DEDUP_REMOVED lines=11> */
.L_x_1490:
[----:B------:R-:W-:Y:S05]  /*04b0*/  BSYNC.RECONVERGENT B0 ;  /* 0x0000000000007941 */ /* 0x000fea0003800200 */
.L_x_1489:
[----:B------:R-:W-:Y:S01]  /*04c0*/  IMAD.MOV.U32 R23, RZ, RZ, RZ ;  /* 0x000000ffff177224 */ /* 0x000fe200078e00ff */
[----:B------:R-:W-:Y:S06]  /*04d0*/  @!P0 BRA `(.L_x_1492) ;  /* 0x0000001800488947 */ /* 0x000fec0003800000 */
[----:B------:R-:W2:Y:S01]  /*04e0*/  LDCU.64 UR4, c[0x0][0x398] ;  /* 0x00007300ff0477ac */ /* 0x000ea20008000a00 */
[----:B0-----:R-:W-:Y:S01]  /*04f0*/  IMAD R3, R24, 0x12, RZ ;  /* 0x0000001218037824 */ /* 0x001fe200078e02ff */
        /* <DEDUP_REMOVED lines=20> */
[----:B-1-3--:R-:W-:Y:S02]  /*0640*/  PRMT R7, RZ, 0x7610, R7 ;  /* 0x00007610ff077816 */ /* 0x00afe40000000007 */
[----:B------:R-:W-:Y:S02]  /*0650*/  PRMT R6, RZ, 0x7610, R6 ;  /* 0x00007610ff067816 */ /* 0x000fe40000000006 */
[----:B------:R-:W-:-:S02]  /*0660*/  PRMT R0, RZ, 0x7610, R0 ;  /* 0x00007610ff007816 */ /* 0x000fc40000000000 */
[----:B------:R-:W-:-:S07]  /*0670*/  PRMT R5, RZ, 0x7610, R5 ;  /* 0x00007610ff057816 */ /* 0x000fce0000000005 */
.L_x_1513:
        /* <DEDUP_REMOVED lines=24> */
.L_x_1495:
        /* <DEDUP_REMOVED lines=26> */
.L_x_1496:
        /* <DEDUP_REMOVED lines=20> */
.L_x_1497:
        /* <DEDUP_REMOVED lines=20> */
.L_x_1498:
        /* <DEDUP_REMOVED lines=20> */
.L_x_1499:
        /* <DEDUP_REMOVED lines=20> */
.L_x_1500:
        /* <DEDUP_REMOVED lines=20> */
.L_x_1501:
        /* <DEDUP_REMOVED lines=20> */
.L_x_1502:
        /* <DEDUP_REMOVED lines=20> */
.L_x_1503:
        /* <DEDUP_REMOVED lines=20> */
.L_x_1504:
        /* <DEDUP_REMOVED lines=20> */
.L_x_1505:
        /* <DEDUP_REMOVED lines=20> */
.L_x_1506:
        /* <DEDUP_REMOVED lines=20> */
.L_x_1507:
        /* <DEDUP_REMOVED lines=20> */
.L_x_1508:
        /* <DEDUP_REMOVED lines=20> */
.L_x_1509:
        /* <DEDUP_REMOVED lines=20> */
.L_x_1510:
        /* <DEDUP_REMOVED lines=20> */
.L_x_1511:
        /* <DEDUP_REMOVED lines=19> */
.L_x_1512:
[----:B-1----:R-:W-:-:S04]  /*1d90*/  VIADDMNMX.RELU R21, R2, R3, R21, !PT ;  /* 0x0000000302157246 */ /* 0x002fc80007801115 */
[----:B------:R-:W-:-:S04]  /*1da0*/  LOP3.LUT R2, R21, 0xffff, RZ, 0xc0, !PT ;  /* 0x0000ffff15027812 */ /* 0x000fc800078ec0ff */
[----:B------:R-:W-:-:S07]  /*1db0*/  VIMNMX.U32 R23, PT, PT, R23, R2, !PT ;  /* 0x0000000217177248 */ /* 0x000fce0007fe0000 */
.L_x_1494:
[----:B------:R-:W-:Y:S05]  /*1dc0*/  BSYNC.RECONVERGENT B0 ;  /* 0x0000000000007941 */ /* 0x000fea0003800200 */
.L_x_1493:
[----:B------:R-:W-:-:S04]  /*1dd0*/  UIADD3 UR4, UP0, UPT, UR4, 0x1, URZ ;  /* 0x0000000104047890 */ /* 0x000fc8000ff1e0ff */
[----:B------:R-:W-:Y:S01]  /*1de0*/  UIADD3.X UR5, UPT, UPT, URZ, UR5, URZ, UP0, !UPT ;  /* 0x00000005ff057290 */ /* 0x000fe200087fe4ff */
[----:B------:R-:W-:Y:S11]  /*1df0*/  BRA.U UP1, `(.L_x_1513) ;  /* 0xffffffe901207547 */ /* 0x000ff6000b83ffff */
.L_x_1492:
[----:B------:R-:W2:Y:S01]  /*1e00*/  S2R R9, SR_CgaCtaId ;  /* 0x0000000000097919 */ /* 0x000ea20000008800 */
[----:B0-----:R-:W-:Y:S02]  /*1e10*/  MOV R4, 0x400 ;  /* 0x0000040000047802 */ /* 0x001fe40000000f00 */
[C---:B------:R-:W-:Y:S02]  /*1e20*/  ISETP.GT.U32.AND P0, PT, R24.reuse, 0xf, PT ;  /* 0x0000000f1800780c */ /* 0x040fe40003f04070 */
[----:B------:R-:W-:Y:S01]  /*1e30*/  ISETP.GT.U32.AND P1, PT, R24, 0x7, PT ;  /* 0x000000071800780c */ /* 0x000fe20003f24070 */
[----:B------:R-:W-:-:S05]  /*1e40*/  VIADD R0, R4, 0x3d0 ;  /* 0x000003d004007836 */ /* 0x000fca0000000000 */
[----:B--2---:R-:W-:-:S05]  /*1e50*/  LEA R3, R9, R0, 0x18 ;  /* 0x0000000009037211 */ /* 0x004fca00078ec0ff */
        /* <DEDUP_REMOVED lines=40> */
.L_x_1514:
        /* <DEDUP_REMOVED lines=10> */
.L_x_1956:


//--------------------- .text._Z9sw_kernelILi32ELi544EEvPKhiPiS1_S2_iS2_i --------------------------
	.section	.text._Z9sw_kernelILi32ELi544EEvPKhiPiS1_S2_iS2_i,"ax",@progbits
	.align	128
        .global         _Z9sw_kernelILi32ELi544EEvPKhiPiS1_S2_iS2_i
        .type           _Z9sw_kernelILi32ELi544EEvPKhiPiS1_S2_iS2_i,@function
        .size           _Z9sw_kernelILi32ELi544EEvPKhiPiS1_S2_iS2_i,(.L_x_1957 - _Z9sw_kernelILi32ELi544EEvPKhiPiS1_S2_iS2_i)
        .other          _Z9sw_kernelILi32ELi544EEvPKhiPiS1_S2_iS2_i,@"STO_CUDA_ENTRY STV_DEFAULT"
_Z9sw_kernelILi32ELi544EEvPKhiPiS1_S2_iS2_i:
.text._Z9sw_kernelILi32ELi544EEvPKhiPiS1_S2_iS2_i:
        /* <DEDUP_REMOVED lines=43> */
.L_x_1517:
        /* <DEDUP_REMOVED lines=9> */
.L_x_1516:
[----:B------:R-:W-:Y:S05]  /*0340*/  BSYNC.RECONVERGENT B0 ;  /* 0x0000000000007941 */ /* 0x000fea0003800200 */
.L_x_1515:
[----:B------:R-:W-:Y:S04]  /*0350*/  BSSY.RECONVERGENT B0, `(.L_x_1518) ;  /* 0x0000015000007945 */ /* 0x000fe80003800200 */
[----:B------:R-:W-:Y:S05]  /*0360*/  @P1 BRA `(.L_x_1519) ;  /* 0x00000000004c1947 */ /* 0x000fea0003800000 */
[----:B------:R-:W2:Y:S01]  /*0370*/  S2R R3, SR_CgaCtaId ;  /* 0x0000000000037919 */ /* 0x000ea20000008800 */
[----:B------:R-:W0:Y:S01]  /*0380*/  LDCU.64 UR4, c[0x0][0x380] ;  /* 0x00007000ff0477ac */ /* 0x000e220008000a00 */
[----:B------:R-:W3:Y:S01]  /*0390*/  LDC R2, c[0x0][0x388] ;  /* 0x0000e200ff027b82 */ /* 0x000ee20000000800 */
[----:B------:R-:W-:-:S05]  /*03a0*/  MOV R0, 0x400 ;  /* 0x0000040000007802 */ /* 0x000fca0000000f00 */
[----:B------:R-:W-:Y:S01]  /*03b0*/  VIADD R0, R0, 0x190 ;  /* 0x0000019000007836 */ /* 0x000fe20000000000 */
[----:B01----:R-:W-:-:S05]  /*03c0*/  IADD3 R4, P1, PT, R19, UR4, RZ ;  /* 0x0000000413047c10 */ /* 0x003fca000ff3e0ff */
[----:B------:R-:W-:Y:S01]  /*03d0*/  IMAD.X R5, RZ, RZ, UR5, P1 ;  /* 0x00000005ff057e24 */ /* 0x000fe200088e06ff */
[----:B--2---:R-:W-:Y:S01]  /*03e0*/  LEA R0, R3, R0, 0x18 ;  /* 0x0000000003007211 */ /* 0x004fe200078ec0ff */
[----:B------:R-:W-:-:S07]  /*03f0*/  IMAD.MOV.U32 R3, RZ, RZ, R19 ;  /* 0x000000ffff037224 */ /* 0x000fce00078e0013 */
.L_x_1520:
[----:B---3--:R-:W-:Y:S02]  /*0400*/  ISETP.GE.AND P1, PT, R3, R2, PT ;  /* 0x000000020300720c */ /* 0x008fe40003f26270 */
[----:B--2---:R-:W-:-:S11]  /*0410*/  PRMT R6, RZ, 0x7610, R6 ;  /* 0x00007610ff067816 */ /* 0x004fd60000000006 */
        /* <DEDUP_REMOVED lines=8> */
.L_x_1519:
[----:B------:R-:W-:Y:S05]  /*04a0*/  BSYNC.RECONVERGENT B0 ;  /* 0x0000000000007941 */ /* 0x000fea0003800200 */
.L_x_1518:
[----:B------:R-:W-:Y:S01]  /*04b0*/  IMAD.MOV.U32 R18, RZ, RZ, RZ ;  /* 0x000000ffff127224 */ /* 0x000fe200078e00ff */
[----:B------:R-:W-:Y:S06]  /*04c0*/  @!P0 BRA `(.L_x_1521) ;  /* 0x0000001400148947 */ /* 0x000fec0003800000 */
        /* <DEDUP_REMOVED lines=20> */
[----:B012---:R-:W-:Y:S01]  /*0610*/  PRMT R7, RZ, 0x7610, R7 ;  /* 0x00007610ff077816 */ /* 0x007fe20000000007 */
[----:B---3--:R-:W-:Y:S01]  /*0620*/  ULEA UR6, UR7, UR6, 0x18 ;  /* 0x0000000607067291 */ /* 0x008fe2000f8ec0ff */
[----:B------:R-:W-:-:S02]  /*0630*/  PRMT R6, RZ, 0x7610, R6 ;  /* 0x00007610ff067816 */ /* 0x000fc40000000006 */
[----:B------:R-:W-:Y:S02]  /*0640*/  PRMT R5, RZ, 0x7610, R5 ;  /* 0x00007610ff057816 */ /* 0x000fe40000000005 */
[----:B------:R-:W-:Y:S02]  /*0650*/  PRMT R4, RZ, 0x7610, R4 ;  /* 0x00007610ff047816 */ /* 0x000fe40000000004 */
[----:B------:R-:W-:Y:S02]  /*0660*/  PRMT R0, RZ, 0x7610, R0 ;  /* 0x00007610ff007816 */ /* 0x000fe40000000000 */
[----:B------:R-:W-:Y:S02]  /*0670*/  PRMT R24, RZ, 0x7610, R24 ;  /* 0x00007610ff187816 */ /* 0x000fe40000000018 */
[----:B------:R-:W-:Y:S02]  /*0680*/  PRMT R20, RZ, 0x7610, R20 ;  /* 0x00007610ff147816 */ /* 0x000fe40000000014 */
[----:B------:R-:W-:-:S07]  /*0690*/  PRMT R23, RZ, 0x7610, R23 ;  /* 0x00007610ff177816 */ /* 0x000fce0000000017 */
.L_x_1541:
        /* <DEDUP_REMOVED lines=20> */
.L_x_1524:
        /* <DEDUP_REMOVED lines=22> */
.L_x_1525:
        /* <DEDUP_REMOVED lines=16> */
.L_x_1526:
        /* <DEDUP_REMOVED lines=17> */
.L_x_1527:
        /* <DEDUP_REMOVED lines=16> */
.L_x_1528:
        /* <DEDUP_REMOVED lines=17> */
.L_x_1529:
        /* <DEDUP_REMOVED lines=16> */
.L_x_1530:
        /* <DEDUP_REMOVED lines=17> */
.L_x_1531:
        /* <DEDUP_REMOVED lines=16> */
.L_x_1532:
        /* <DEDUP_REMOVED lines=17> */
.L_x_1533:
        /* <DEDUP_REMOVED lines=16> */
.L_x_1534:
        /* <DEDUP_REMOVED lines=17> */
.L_x_1535:
        /* <DEDUP_REMOVED lines=16> */
.L_x_1536:
        /* <DEDUP_REMOVED lines=17> */
.L_x_1537:
        /* <DEDUP_REMOVED lines=16> */
.L_x_1538:
        /* <DEDUP_REMOVED lines=17> */
.L_x_1539:
        /* <DEDUP_REMOVED lines=15> */
.L_x_1540:
[----:B-1----:R-:W-:-:S04]  /*18a0*/  VIADDMNMX.RELU R3, R3, R26, R21, !PT ;  /* 0x0000001a03037246 */ /* 0x002fc80007801115 */
[C---:B------:R-:W-:Y:S02]  /*18b0*/  LOP3.LUT R21, R3.reuse, 0xffff, RZ, 0xc0, !PT ;  /* 0x0000ffff03157812 */ /* 0x040fe400078ec0ff */
[----:B------:R-:W-:Y:S02]  /*18c0*/  PRMT R16, R3, 0x7610, R16 ;  /* 0x0000761003107816 */ /* 0x000fe40000000010 */
[----:B------:R-:W-:-:S07]  /*18d0*/  VIMNMX.U32 R18, PT, PT, R18, R21, !PT ;  /* 0x0000001512127248 */ /* 0x000fce0007fe0000 */
.L_x_1523:
[----:B------:R-:W-:Y:S05]  /*18e0*/  BSYNC.RECONVERGENT B0 ;  /* 0x0000000000007941 */ /* 0x000fea0003800200 */
.L_x_1522:
[----:B------:R-:W-:-:S04]  /*18f0*/  UIADD3 UR4, UP0, UPT, UR4, 0x1, URZ ;  /* 0x0000000104047890 */ /* 0x000fc8000ff1e0ff */
[----:B------:R-:W-:Y:S01]  /*1900*/  UIADD3.X UR5, UPT, UPT, URZ, UR5, URZ, UP0, !UPT ;  /* 0x00000005ff057290 */ /* 0x000fe200087fe4ff */
[----:B------:R-:W-:Y:S11]  /*1910*/  BRA.U UP1, `(.L_x_1541) ;  /* 0xffffffed01607547 */ /* 0x000ff6000b83ffff */
.L_x_1521:
        /* <DEDUP_REMOVED lines=46> */
.L_x_1542:
        /* <DEDUP_REMOVED lines=16> */
.L_x_1957:


//--------------------- .text._Z9sw_kernelILi32ELi512EEvPKhiPiS1_S2_iS2_i --------------------------
	.section	.text._Z9sw_kernelILi32ELi512EEvPKhiPiS1_S2_iS2_i,"ax",@progbits
	.align	128
        .global         _Z9sw_kernelILi32ELi512EEvPKhiPiS1_S2_iS2_i
        .type           _Z9sw_kernelILi32ELi512EEvPKhiPiS1_S2_iS2_i,@function
        .size           _Z9sw_kernelILi32ELi512EEvPKhiPiS1_S2_iS2_i,(.L_x_1958 - _Z9sw_kernelILi32ELi512EEvPKhiPiS1_S2_iS2_i)
        .other          _Z9sw_kernelILi32ELi512EEvPKhiPiS1_S2_iS2_i,@"STO_CUDA_ENTRY STV_DEFAULT"
_Z9sw_kernelILi32ELi512EEvPKhiPiS1_S2_iS2_i:
.text._Z9sw_kernelILi32ELi512EEvPKhiPiS1_S2_iS2_i:
        /* <DEDUP_REMOVED lines=43> */
.L_x_1545:
[----:B-1----:R0:W2:Y:S01]  /*02b0*/  LDG.E.U8 R2, desc[UR10][R4.64] ;  /* 0x0000000a04027981 */ /* 0x0020a2000c1e1100 */
[----:B------:R-:W-:Y:S01]  /*02c0*/  IMAD.IADD R9, R0, 0x1, R7 ;  /* 0x0000000100097824 */ /* 0x000fe200078e0207 */
[C---:B------:R-:W-:Y:S01]  /*02d0*/  ISETP.GE.U32.AND P2, PT, R7.reuse, 0x170, PT ;  /* 0x000001700700780c */ /* 0x040fe20003f46070 */
[----:B------:R-:W-:Y:S01]  /*02e0*/  VIADD R7, R7, 0x20 ;  /* 0x0000002007077836 */ /* 0x000fe20000000000 */
[----:B0-----:R-:W-:-:S05]  /*02f0*/  IADD3 R4, P3, PT, R4, 0x20, RZ ;  /* 0x0000002004047810 */ /* 0x001fca0007f7e0ff */
[----:B------:R-:W-:Y:S01]  /*0300*/  IMAD.X R5, RZ, RZ, R5, P3 ;  /* 0x000000ffff057224 */ /* 0x000fe200018e0605 */
[----:B--2---:R1:W-:Y:S05]  /*0310*/  STS.U8 [R9], R2 ;  /* 0x0000000209007388 */ /* 0x0043ea0000000000 */
[----:B------:R-:W-:Y:S05]  /*0320*/  @!P2 BRA `(.L_x_1545) ;  /* 0xfffffffc00e0a947 */ /* 0x000fea000383ffff */
.L_x_1544:
[----:B------:R-:W-:Y:S05]  /*0330*/  BSYNC.RECONVERGENT B0 ;  /* 0x0000000000007941 */ /* 0x000fea0003800200 */
.L_x_1543:
[----:B------:R-:W-:Y:S04]  /*0340*/  BSSY.RECONVERGENT B0, `(.L_x_1546) ;  /* 0x0000016000007945 */ /* 0x000fe80003800200 */
[----:B------:R-:W-:Y:S05]  /*0350*/  @P1 BRA `(.L_x_1547) ;  /* 0x0000000000501947 */ /* 0x000fea0003800000 */
[----:B------:R-:W2:Y:S01]  /*0360*/  S2R R3, SR_CgaCtaId ;  /* 0x0000000000037919 */ /* 0x000ea20000008800 */
[----:B------:R-:W0:Y:S01]  /*0370*/  LDCU.64 UR4, c[0x0][0x380] ;  /* 0x00007000ff0477ac */ /* 0x000e220008000a00 */
[----:B------:R-:W3:Y:S01]  /*0380*/  LDC R8, c[0x0][0x388] ;  /* 0x0000e200ff087b82 */ /* 0x000ee20000000800 */
[----:B------:R-:W-:Y:S01]  /*0390*/  MOV R0, 0x400 ;  /* 0x0000040000007802 */ /* 0x000fe20000000f00 */
[----:B-1----:R-:W-:-:S04]  /*03a0*/  IMAD.MOV.U32 R2, RZ, RZ, R18 ;  /* 0x000000ffff027224 */ /* 0x002fc800078e0012 */
[----:B------:R-:W-:Y:S01]  /*03b0*/  VIADD R0, R0, 0x190 ;  /* 0x0000019000007836 */ /* 0x000fe20000000000 */
[----:B0-----:R-:W-:-:S05]  /*03c0*/  IADD3 R4, P1, PT, R18, UR4, RZ ;  /* 0x0000000412047c10 */ /* 0x001fca000ff3e0ff */
[----:B------:R-:W-:Y:S01]  /*03d0*/  IMAD.X R5, RZ, RZ, UR5, P1 ;  /* 0x00000005ff057e24 */ /* 0x000fe200088e06ff */
[----:B--2---:R-:W-:-:S07]  /*03e0*/  LEA R0, R3, R0, 0x18 ;  /* 0x0000000003007211 */ /* 0x004fce00078ec0ff */
.L_x_1548:
[----:B---3--:R-:W-:Y:S01]  /*03f0*/  IMAD.MOV.U32 R3, RZ, RZ, R8 ;  /* 0x000000ffff037224 */ /* 0x008fe200078e0008 */
[----:B--2---:R-:W-:-:S04]  /*0400*/  PRMT R6, RZ, 0x7610, R6 ;  /* 0x00007610ff067816 */ /* 0x004fc80000000006 */
        /* <DEDUP_REMOVED lines=9> */
.L_x_1547:
[----:B------:R-:W-:Y:S05]  /*04a0*/  BSYNC.RECONVERGENT B0 ;  /* 0x0000000000007941 */ /* 0x000fea0003800200 */
.L_x_1546:
        /* <DEDUP_REMOVED lines=17> */
[----:B-1----:R-:W-:Y:S01]  /*05c0*/  PRMT R9, RZ, 0x7610, R9 ;  /* 0x00007610ff097816 */ /* 0x002fe20000000009 */
[----:B----4-:R-:W-:Y:S01]  /*05d0*/  UIADD3.X UR4, UP0, UPT, UR9, UR4, URZ, UPT, !UPT ;  /* 0x0000000409047290 */ /* 0x010fe2000bf1e4ff */
[----:B------:R-:W-:Y:S02]  /*05e0*/  PRMT R8, RZ, 0x7610, R8 ;  /* 0x00007610ff087816 */ /* 0x000fe40000000008 */
[----:B0-2---:R-:W-:Y:S01]  /*05f0*/  PRMT R7, RZ, 0x7610, R7 ;  /* 0x00007610ff077816 */ /* 0x005fe20000000007 */
        /* <DEDUP_REMOVED lines=8> */
[----:B------:R-:W-:-:S07]  /*0680*/  PRMT R23, RZ, 0x7610, R23 ;  /* 0x00007610ff177816 */ /* 0x000fce0000000017 */
.L_x_1568:
        /* <DEDUP_REMOVED lines=20> */
.L_x_1552:
        /* <DEDUP_REMOVED lines=22> */
.L_x_1553:
        /* <DEDUP_REMOVED lines=16> */
.L_x_1554:
        /* <DEDUP_REMOVED lines=17> */
.L_x_1555:
        /* <DEDUP_REMOVED lines=16> */
.L_x_1556:
        /* <DEDUP_REMOVED lines=17> */
.L_x_1557:
        /* <DEDUP_REMOVED lines=16> */
.L_x_1558:
        /* <DEDUP_REMOVED lines=17> */
.L_x_1559:
        /* <DEDUP_REMOVED lines=16> */
.L_x_1560:
        /* <DEDUP_REMOVED lines=17> */
.L_x_1561:
        /* <DEDUP_REMOVED lines=16> */
.L_x_1562:
        /* <DEDUP_REMOVED lines=17> */
.L_x_1563:
        /* <DEDUP_REMOVED lines=16> */
.L_x_1564:
        /* <DEDUP_REMOVED lines=17> */
.L_x_1565:
        /* <DEDUP_REMOVED lines=16> */
.L_x_1566:
        /* <DEDUP_REMOVED lines=16> */
.L_x_1567:
[----:B0-----:R-:W-:-:S04]  /*1790*/  VIADDMNMX.RELU R2, R2, R3, R21, !PT ;  /* 0x0000000302027246 */ /* 0x001fc80007801115 */
[C---:B------:R-:W-:Y:S02]  /*17a0*/  LOP3.LUT R26, R2.reuse, 0xffff, RZ, 0xc0, !PT ;  /* 0x0000ffff021a7812 */ /* 0x040fe400078ec0ff */
[----:B------:R-:W-:Y:S02]  /*17b0*/  PRMT R15, R2, 0x7610, R15 ;  /* 0x00007610020f7816 */ /* 0x000fe4000000000f */
[----:B------:R-:W-:-:S07]  /*17c0*/  VIMNMX.U32 R17, PT, PT, R17, R26, !PT ;  /* 0x0000001a11117248 */ /* 0x000fce0007fe0000 */
.L_x_1551:
[----:B------:R-:W-:Y:S05]  /*17d0*/  BSYNC.RECONVERGENT B0 ;  /* 0x0000000000007941 */ /* 0x000fea0003800200 */
.L_x_1550:
[----:B------:R-:W-:-:S04]  /*17e0*/  UIADD3 UR4, UP0, UPT, UR4, 0x1, URZ ;  /* 0x0000000104047890 */ /* 0x000fc8000ff1e0ff */
[----:B------:R-:W-:Y:S01]  /*17f0*/  UIADD3.X UR5, UPT, UPT, URZ, UR5, URZ, UP0, !UPT ;  /* 0x00000005ff057290 */ /* 0x000fe200087fe4ff */
[----:B------:R-:W-:Y:S11]  /*1800*/  BRA.U UP1, `(.L_x_1568) ;  /* 0xffffffed01a07547 */ /* 0x000ff6000b83ffff */
.L_x_1549:
[----:B-1----:R-:W1:Y:S01]  /*1810*/  S2R R9, SR_CgaCtaId ;  /* 0x0000000000097919 */ /* 0x002e620000008800 */
[----:B0-----:R-:W-:Y:S02]  /*1820*/  MOV R4, 0x400 ;  /* 0x0000040000047802 */ /* 0x001fe40000000f00 */
[C---:B------:R-:W-:Y:S02]  /*1830*/  ISETP.GT.U32.AND P0, PT, R18.reuse, 0xf, PT ;  /* 0x0000000f1200780c */ /* 0x040fe40003f04070 */
[----:B------:R-:W-:Y:S01]  /*1840*/  ISETP.GT.U32.AND P1, PT, R18, 0x7, PT ;  /* 0x000000071200780c */ /* 0x000fe20003f24070 */
[----:B------:R-:W-:-:S05]  /*1850*/  VIADD R0, R4, 0x390 ;  /* 0x0000039004007836 */ /* 0x000fca0000000000 */
        /* <DEDUP_REMOVED lines=40> */
.L_x_1569:
        /* <DEDUP_REMOVED lines=10> */
.L_x_1958:


//--------------------- .text._Z9sw_kernelILi32ELi480EEvPKhiPiS1_S2_iS2_i --------------------------
	.section	.text._Z9sw_kernelILi32ELi480EEvPKhiPiS1_S2_iS2_i,"ax",@progbits
	.align	128
        .global         _Z9sw_kernelILi32ELi480EEvPKhiPiS1_S2_iS2_i
        .type           _Z9sw_kernelILi32ELi480EEvPKhiPiS1_S2_iS2_i,@function
        .size           _Z9sw_kernelILi32ELi480EEvPKhiPiS1_S2_iS2_i,(.L_x_1959 - _Z9sw_kernelILi32ELi480EEvPKhiPiS1_S2_iS2_i)
        .other          _Z9sw_kernelILi32ELi480EEvPKhiPiS1_S2_iS2_i,@"STO_CUDA_ENTRY STV_DEFAULT"
_Z9sw_kernelILi32ELi480EEvPKhiPiS1_S2_iS2_i:
.text._Z9sw_kernelILi32ELi480EEvPKhiPiS1_S2_iS2_i:
        /* <DEDUP_REMOVED lines=43> */
.L_x_1572:
        /* <DEDUP_REMOVED lines=9> */
.L_x_1571:
[----:B------:R-:W-:Y:S05]  /*0340*/  BSYNC.RECONVERGENT B0 ;  /* 0x0000000000007941 */ /* 0x000fea0003800200 */
.L_x_1570:
[----:B------:R-:W-:Y:S04]  /*0350*/  BSSY.RECONVERGENT B0, `(.L_x_1573) ;  /* 0x0000015000007945 */ /* 0x000fe80003800200 */
[----:B------:R-:W-:Y:S05]  /*0360*/  @P1 BRA `(.L_x_1574) ;  /* 0x00000000004c1947 */ /* 0x000fea0003800000 */
[----:B0-----:R-:W0:Y:S01]  /*0370*/  S2R R3, SR_CgaCtaId ;  /* 0x0000000000037919 */ /* 0x001e220000008800 */
[----:B------:R-:W1:Y:S01]  /*0380*/  LDCU.64 UR4, c[0x0][0x380] ;  /* 0x00007000ff0477ac */ /* 0x000e620008000a00 */
[----:B------:R-:W2:Y:S01]  /*0390*/  LDC R2, c[0x0][0x388] ;  /* 0x0000e200ff027b82 */ /* 0x000ea20000000800 */
[----:B------:R-:W-:-:S05]  /*03a0*/  MOV R0, 0x400 ;  /* 0x0000040000007802 */ /* 0x000fca0000000f00 */
[----:B------:R-:W-:Y:S01]  /*03b0*/  VIADD R0, R0, 0x190 ;  /* 0x0000019000007836 */ /* 0x000fe20000000000 */
[----:B-1----:R-:W-:-:S05]  /*03c0*/  IADD3 R4, P1, PT, R17, UR4, RZ ;  /* 0x0000000411047c10 */ /* 0x002fca000ff3e0ff */
[----:B------:R-:W-:Y:S01]  /*03d0*/  IMAD.X R5, RZ, RZ, UR5, P1 ;  /* 0x00000005ff057e24 */ /* 0x000fe200088e06ff */
[----:B0-----:R-:W-:Y:S01]  /*03e0*/  LEA R0, R3, R0, 0x18 ;  /* 0x0000000003007211 */ /* 0x001fe200078ec0ff */
[----:B------:R-:W-:-:S07]  /*03f0*/  IMAD.MOV.U32 R3, RZ, RZ, R17 ;  /* 0x000000ffff037224 */ /* 0x000fce00078e0011 */
.L_x_1575:
        /* <DEDUP_REMOVED lines=10> */
.L_x_1574:
[----:B------:R-:W-:Y:S05]  /*04a0*/  BSYNC.RECONVERGENT B0 ;  /* 0x0000000000007941 */ /* 0x000fea0003800200 */
.L_x_1573:
[----:B------:R-:W-:Y:S01]  /*04b0*/  IMAD.MOV.U32 R16, RZ, RZ, RZ ;  /* 0x000000ffff107224 */ /* 0x000fe200078e00ff */
[----:B------:R-:W-:Y:S06]  /*04c0*/  @!P0 BRA `(.L_x_1576) ;  /* 0x0000001000888947 */ /* 0x000fec0003800000 */
[----:B------:R-:W2:Y:S01]  /*04d0*/  S2UR UR7, SR_CgaCtaId ;  /* 0x00000000000779c3 */ /* 0x000ea20000008800 */
        /* <DEDUP_REMOVED lines=16> */
[----:B-1-3--:R-:W-:Y:S02]  /*05e0*/  PRMT R7, RZ, 0x7610, R7 ;  /* 0x00007610ff077816 */ /* 0x00afe40000000007 */
[----:B------:R-:W-:Y:S01]  /*05f0*/  PRMT R6, RZ, 0x7610, R6 ;  /* 0x00007610ff067816 */ /* 0x000fe20000000006 */
[----:B------:R-:W-:Y:S01]  /*0600*/  ULEA.HI.X.SX32 UR5, UR9, UR5, 0x1, UP0 ;  /* 0x0000000509057291 */ /* 0x000fe200080f0eff */
[----:B0-----:R-:W-:Y:S01]  /*0610*/  PRMT R5, RZ, 0x7610, R5 ;  /* 0x00007610ff057816 */ /* 0x001fe20000000005 */
[----:B--2---:R-:W-:Y:S01]  /*0620*/  ULEA UR6, UR7, UR6, 0x18 ;  /* 0x0000000607067291 */ /* 0x004fe2000f8ec0ff */
[----:B------:R-:W-:-:S02]  /*0630*/  PRMT R4, RZ, 0x7610, R4 ;  /* 0x00007610ff047816 */ /* 0x000fc40000000004 */
[----:B------:R-:W-:Y:S02]  /*0640*/  PRMT R0, RZ, 0x7610, R0 ;  /* 0x00007610ff007816 */ /* 0x000fe40000000000 */
[----:B------:R-:W-:Y:S02]  /*0650*/  PRMT R23, RZ, 0x7610, R23 ;  /* 0x00007610ff177816 */ /* 0x000fe40000000017 */
[----:B------:R-:W-:Y:S02]  /*0660*/  PRMT R22, RZ, 0x7610, R22 ;  /* 0x00007610ff167816 */ /* 0x000fe40000000016 */
[----:B------:R-:W-:-:S07]  /*0670*/  PRMT R21, RZ, 0x7610, R21 ;  /* 0x00007610ff157816 */ /* 0x000fce0000000015 */
.L_x_1594:
        /* <DEDUP_REMOVED lines=20> */
.L_x_1579:
[----:B------:R-:W4:Y:S01]  /*07c0*/  LDC R2, c[0x0][0x3b8] ;  /* 0x0000ee00ff027b82 */ /* 0x000f220000000800 */
[----:B------:R-:W-:Y:S02]  /*07d0*/  ISETP.NE.AND P1, PT, R17, RZ, PT ;  /* 0x000000ff1100720c */ /* 0x000fe40003f25270 */
[----:B-1----:R-:W-:Y:S02]  /*07e0*/  LOP3.LUT R25, R25, 0xffff, RZ, 0xc0, !PT ;  /* 0x0000ffff19197812 */ /* 0x002fe400078ec0ff */
[----:B--2---:R-:W-:Y:S02]  /*07f0*/  LOP3.LUT R3, R21, 0xffff, RZ, 0xc0, !PT ;  /* 0x0000ffff15037812 */ /* 0x004fe400078ec0ff */
[----:B------:R-:W-:Y:S02]  /*0800*/  SEL R25, R25, RZ, P1 ;  /* 0x000000ff19197207 */ /* 0x000fe40000800000 */
[----:B------:R-:W-:Y:S01]  /*0810*/  ISETP.NE.AND P1, PT, R20, 0x1, PT ;  /* 0x000000011400780c */ /* 0x000fe20003f25270 */
[----:B----4-:R-:W-:-:S05]  /*0820*/  IMAD.IADD R21, R3, 0x1, R2 ;  /* 0x0000000103157824 */ /* 0x010fca00078e0202 */
        /* <DEDUP_REMOVED lines=14> */
[----:B------:R1:W2:Y:S03]  /*0910*/  LDS.S8 R22, [R27+UR7] ;  /* 0x000000071b167984 */ /* 0x0002a60008000200 */
.L_x_1580:
[----:B------:R-:W-:Y:S02]  /*0920*/  ISETP.NE.AND P1, PT, R20, 0x2, PT ;  /* 0x000000021400780c */ /* 0x000fe40003f25270 */
[----:B--2---:R-:W-:-:S04]  /*0930*/  VIADDMNMX.RELU R22, R22, R3, R26, !PT ;  /* 0x0000000316167246 */ /* 0x004fc8000780111a */
[----:B------:R-:W-:-:S04]  /*0940*/  LOP3.LUT R26, R22, 0xffff, RZ, 0xc0, !PT ;  /* 0x0000ffff161a7812 */ /* 0x000fc800078ec0ff */
[----:B------:R-:W-:-:S03]  /*0950*/  VIMNMX.U32 R16, PT, PT, R16, R26, !PT ;  /* 0x0000001a10107248 */ /* 0x000fc60007fe0000 */
[----:B------:R-:W-:Y:S05]  /*0960*/  @!P1 BRA `(.L_x_1578) ;  /* 0x0000000c00509947 */ /* 0x000fea0003800000 */
[----:B------:R-:W-:-:S04]  /*0970*/  LOP3.LUT R3, R23, 0xffff, RZ, 0xc0, !PT ;  /* 0x0000ffff17037812 */ /* 0x000fc800078ec0ff */
[----:B------:R-:W-:Y:S01]  /*0980*/  VIMNMX.U32 R23, PT, PT, R26, R3, !PT ;  /* 0x000000031a177248 */ /* 0x000fe20007fe0000 */
[----:B------:R-:W-:-:S04]  /*0990*/  IMAD.MOV.U32 R26, RZ, RZ, -0x4 ;  /* 0xfffffffcff1a7424 */ /* 0x000fc800078e00ff */
[----:B-1----:R-:W-:Y:S01]  /*09a0*/  IMAD.IADD R27, R23, 0x1, R2 ;  /* 0x00000001171b7824 */ /* 0x002fe200078e0202 */
[----:B------:R-:W-:Y:S06]  /*09b0*/  @P0 BRA `(.L_x_1581) ;  /* 0x0000000000180947 */ /* 0x000fec0003800000 */
[----:B------:R-:W1:Y:S01]  /*09c0*/  LDS.U8 R23, [R15+UR6+0x2] ;  /* 0x000002060f177984 */ /* 0x000e620008000000 */
[----:B------:R-:W2:Y:S01]  /*09d0*/  S2UR UR8, SR_CgaCtaId ;  /* 0x00000000000879c3 */ /* 0x000ea20000008800 */
[----:B------:R-:W-:Y:S02]  /*09e0*/  UMOV UR7, 0x400 ;  /* 0x0000040000077882 */ /* 0x000fe40000000000 */
[----:B--2---:R-:W-:Y:S01]  /*09f0*/  ULEA UR7, UR8, UR7, 0x18 ;  /* 0x0000000708077291 */ /* 0x004fe2000f8ec0ff */
[----:B-1----:R-:W-:-:S08]  /*0a00*/  IMAD R23, R24, 0x14, R23 ;  /* 0x0000001418177824 */ /* 0x002fd000078e0217 */
[----:B------:R1:W2:Y:S03]  /*0a10*/  LDS.S8 R26, [R23+UR7] ;  /* 0x00000007171a7984 */ /* 0x0002a60008000200 */
.L_x_1581:
        /* <DEDUP_REMOVED lines=17> */
.L_x_1582:
        /* <DEDUP_REMOVED lines=16> */
.L_x_1583:
        /* <DEDUP_REMOVED lines=16> */
.L_x_1584:
        /* <DEDUP_REMOVED lines=17> */
.L_x_1585:
        /* <DEDUP_REMOVED lines=16> */
.L_x_1586:
        /* <DEDUP_REMOVED lines=17> */
.L_x_1587:
        /* <DEDUP_REMOVED lines=16> */
.L_x_1588:
        /* <DEDUP_REMOVED lines=17> */
.L_x_1589:
        /* <DEDUP_REMOVED lines=16> */
.L_x_1590:
        /* <DEDUP_REMOVED lines=17> */
.L_x_1591:
        /* <DEDUP_REMOVED lines=16> */
.L_x_1592:
        /* <DEDUP_REMOVED lines=16> */
.L_x_1593:
[----:B-1----:R-:W-:-:S04]  /*1670*/  VIADDMNMX.RELU R2, R2, R25, R19, !PT ;  /* 0x0000001902027246 */ /* 0x002fc80007801113 */
[C---:B0-----:R-:W-:Y:S02]  /*1680*/  LOP3.LUT R3, R2.reuse, 0xffff, RZ, 0xc0, !PT ;  /* 0x0000ffff02037812 */ /* 0x041fe400078ec0ff */
[----:B------:R-:W-:Y:S02]  /*1690*/  PRMT R14, R2, 0x7610, R14 ;  /* 0x00007610020e7816 */ /* 0x000fe4000000000e */
[----:B------:R-:W-:-:S07]  /*16a0*/  VIMNMX.U32 R16, PT, PT, R16, R3, !PT ;  /* 0x0000000310107248 */ /* 0x000fce0007fe0000 */
.L_x_1578:
[----:B------:R-:W-:Y:S05]  /*16b0*/  BSYNC.RECONVERGENT B0 ;  /* 0x0000000000007941 */ /* 0x000fea0003800200 */
.L_x_1577:
[----:B------:R-:W-:-:S04]  /*16c0*/  UIADD3 UR4, UP0, UPT, UR4, 0x1, URZ ;  /* 0x0000000104047890 */ /* 0x000fc8000ff1e0ff */
[----:B------:R-:W-:Y:S01]  /*16d0*/  UIADD3.X UR5, UPT, UPT, URZ, UR5, URZ, UP0, !UPT ;  /* 0x00000005ff057290 */ /* 0x000fe200087fe4ff */
[----:B------:R-:W-:Y:S11]  /*16e0*/  BRA.U UP1, `(.L_x_1594) ;  /* 0xffffffed01e47547 */ /* 0x000ff6000b83ffff */
.L_x_1576:
        /* <DEDUP_REMOVED lines=45> */
.L_x_1595:
        /* <DEDUP_REMOVED lines=12> */
.L_x_1959:


//--------------------- .text._Z9sw_kernelILi32ELi448EEvPKhiPiS1_S2_iS2_i --------------------------
	.section	.text._Z9sw_kernelILi32ELi448EEvPKhiPiS1_S2_iS2_i,"ax",@progbits
	.align	128
        .global         _Z9sw_kernelILi32ELi448EEvPKhiPiS1_S2_iS2_i
        .type           _Z9sw_kernelILi32ELi448EEvPKhiPiS1_S2_iS2_i,@function
        .size           _Z9sw_kernelILi32ELi448EEvPKhiPiS1_S2_iS2_i,(.L_x_1960 - _Z9sw_kernelILi32ELi448EEvPKhiPiS1_S2_iS2_i)
        .other          _Z9sw_kernelILi32ELi448EEvPKhiPiS1_S2_iS2_i,@"STO_CUDA_ENTRY STV_DEFAULT"
_Z9sw_kernelILi32ELi448EEvPKhiPiS1_S2_iS2_i:
.text._Z9sw_kernelILi32ELi448EEvPKhiPiS1_S2_iS2_i:
        /* <DEDUP_REMOVED lines=15> */
[----:B---3--:R-:W-:-:S13]  /*00f0*/  R2UR UR9, R0 ;  /* 0x00000000000972ca */ /* 0x008fda00000e0000 */
[----:B------:R-:W-:-:S05]  /*0100*/  LOP3.LUT R0, RZ, UR9, RZ, 0x33, !PT ;  /* 0x00000009ff007c12 */ /* 0x000fca000f8e33ff */
[----:B----4-:R-:W-:-:S05]  /*0110*/  IMAD.IADD R0, R15, 0x1, R0 ;  /* 0x000000010f007824 */ /* 0x010fca00078e0200 */
[----:B------:R-:W-:-:S04]  /*0120*/  ISETP.NE.AND P0, PT, R0, RZ, PT ;  /* 0x000000ff0000720c */ /* 0x000fc80003f05270 */
[----:B------:R-:W-:-:S04]  /*0130*/  ISETP.NE.AND P0, PT, R3, RZ, P0 ;  /* 0x000000ff0300720c */ /* 0x000fc80000705270 */
[----:B------:R-:W-:-:S04]  /*0140*/  ISETP.LT.AND P0, PT, R3, 0x1c1, P0 ;  /* 0x000001c10300780c */ /* 0x000fc80000701270 */
[----:B------:R-:W-:-:S13]  /*0150*/  ISETP.GE.AND P0, PT, R15, UR9, P0 ;  /* 0x000000090f007c0c */ /* 0x000fda0008706270 */
        /* <DEDUP_REMOVED lines=18> */
.L_x_1598:
        /* <DEDUP_REMOVED lines=8> */
.L_x_1597:
[----:B------:R-:W-:Y:S05]  /*0300*/  BSYNC.RECONVERGENT B0 ;  /* 0x0000000000007941 */ /* 0x000fea0003800200 */
.L_x_1596:
        /* <DEDUP_REMOVED lines=11> */
.L_x_1601:
        /* <DEDUP_REMOVED lines=11> */
.L_x_1600:
[----:B------:R-:W-:Y:S05]  /*0470*/  BSYNC.RECONVERGENT B0 ;  /* 0x0000000000007941 */ /* 0x000fea0003800200 */
.L_x_1599:
[----:B------:R-:W-:Y:S01]  /*0480*/  IMAD.MOV.U32 R16, RZ, RZ, RZ ;  /* 0x000000ffff107224 */ /* 0x000fe200078e00ff */
[----:B------:R-:W-:Y:S06]  /*0490*/  @!P0 BRA `(.L_x_1602) ;  /* 0x0000001000408947 */ /* 0x000fec0003800000 */
[----:B------:R-:W3:Y:S01]  /*04a0*/  S2UR UR7, SR_CgaCtaId ;  /* 0x00000000000779c3 */ /* 0x000ee20000008800 */
[----:B------:R-:W4:Y:S01]  /*04b0*/  LDCU.64 UR4, c[0x0][0x398] ;  /* 0x00007300ff0477ac */ /* 0x000f220008000a00 */
[----:B------:R-:W-:Y:S01]  /*04c0*/  IMAD R14, R17, 0xe, RZ ;  /* 0x0000000e110e7824 */ /* 0x000fe200078e02ff */
[----:B------:R-:W-:Y:S01]  /*04d0*/  IADD3 R15, PT, PT, -R15, UR9, RZ ;  /* 0x000000090f0f7c10 */ /* 0x000fe2000fffe1ff */
[----:B------:R-:W-:Y:S01]  /*04e0*/  IMAD.MOV.U32 R16, RZ, RZ, RZ ;  /* 0x000000ffff107224 */ /* 0x000fe200078e00ff */
[----:B------:R-:W-:Y:S01]  /*04f0*/  UMOV UR6, 0x400 ;  /* 0x0000040000067882 */ /* 0x000fe20000000000 */
[----:B------:R-:W-:Y:S01]  /*0500*/  PRMT R13, RZ, 0x7610, R13 ;  /* 0x00007610ff0d7816 */ /* 0x000fe2000000000d */
[----:B------:R-:W-:Y:S01]  /*0510*/  UIADD3 UR6, UPT, UPT, UR6, 0x190, URZ ;  /* 0x0000019006067890 */ /* 0x000fe2000fffe0ff */
[----:B------:R-:W-:Y:S02]  /*0520*/  VIMNMX R3, PT, PT, R14, R3, !PT ;  /* 0x000000030e037248 */ /* 0x000fe40007fe0100 */
[----:B------:R-:W-:-:S02]  /*0530*/  PRMT R12, RZ, 0x7610, R12 ;  /* 0x00007610ff0c7816 */ /* 0x000fc4000000000c */
[----:B------:R-:W-:Y:S01]  /*0540*/  PRMT R11, RZ, 0x7610, R11 ;  /* 0x00007610ff0b7816 */ /* 0x000fe2000000000b */
[----:B------:R-:W-:Y:S01]  /*0550*/  IMAD.IADD R20, R3, 0x1, -R14 ;  /* 0x0000000103147824 */ /* 0x000fe200078e0a0e */
[----:B------:R-:W-:Y:S02]  /*0560*/  PRMT R10, RZ, 0x7610, R10 ;  /* 0x00007610ff0a7816 */ /* 0x000fe4000000000a */
[----:B-1----:R-:W-:Y:S02]  /*0570*/  PRMT R9, RZ, 0x7610, R9 ;  /* 0x00007610ff097816 */ /* 0x002fe40000000009 */
[----:B------:R-:W-:Y:S01]  /*0580*/  PRMT R8, RZ, 0x7610, R8 ;  /* 0x00007610ff087816 */ /* 0x000fe20000000008 */
[----:B----4-:R-:W-:Y:S01]  /*0590*/  UIADD3.X UR4, UP0, UPT, UR9, UR4, URZ, UPT, !UPT ;  /* 0x0000000409047290 */ /* 0x010fe2000bf1e4ff */
[----:B0-2---:R-:W-:Y:S02]  /*05a0*/  PRMT R7, RZ, 0x7610, R7 ;  /* 0x00007610ff077816 */ /* 0x005fe40000000007 */
        /* <DEDUP_REMOVED lines=8> */
[----:B------:R-:W-:-:S07]  /*0630*/  PRMT R21, RZ, 0x7610, R21 ;  /* 0x00007610ff157816 */ /* 0x000fce0000000015 */
.L_x_1619:
[----:B------:R-:W-:Y:S01]  /*0640*/  ISETP.NE.AND P1, PT, R20, RZ, PT ;  /* 0x000000ff1400720c */ /* 0x000fe20003f25270 */
[----:B------:R-:W-:Y:S01]  /*0650*/  VIADD R15, R15, 0x1 ;  /* 0x000000010f0f7836 */ /* 0x000fe20000000000 */
[----:B0-----:R-:W-:Y:S01]  /*0660*/  LOP3.LUT R19, R13, 0xffff, RZ, 0xc0, !PT ;  /* 0x0000ffff0d137812 */ /* 0x001fe200078ec0ff */
[----:B------:R-:W-:Y:S03]  /*0670*/  BSSY.RECONVERGENT B0, `(.L_x_1603) ;  /* 0x00000ef000007945 */ /* 0x000fe60003800200 */
[----:B------:R-:W-:Y:S01]  /*0680*/  ISETP.NE.AND P0, PT, R15, -0x1, PT ;  /* 0xffffffff0f00780c */ /* 0x000fe20003f05270 */
[----:B-1----:R0:W1:Y:S06]  /*0690*/  SHFL.UP PT, R25, R19, 0x1, RZ ;  /* 0x0420000013197989 */ /* 0x00206c00000e00ff */
[----:B------:R-:W-:Y:S06]  /*06a0*/  @!P1 BRA `(.L_x_1604) ;  /* 0x0000000c00ac9947 */ /* 0x000fec0003800000 */
        /* <DEDUP_REMOVED lines=13> */
.L_x_1605:
        /* <DEDUP_REMOVED lines=22> */
.L_x_1606:
        /* <DEDUP_REMOVED lines=16> */
.L_x_1607:
        /* <DEDUP_REMOVED lines=17> */
.L_x_1608:
        /* <DEDUP_REMOVED lines=16> */
.L_x_1609:
        /* <DEDUP_REMOVED lines=16> */
.L_x_1610:
        /* <DEDUP_REMOVED lines=17> */
.L_x_1611:
        /* <DEDUP_REMOVED lines=16> */
.L_x_1612:
        /* <DEDUP_REMOVED lines=17> */
.L_x_1613:
        /* <DEDUP_REMOVED lines=16> */
.L_x_1614:
        /* <DEDUP_REMOVED lines=17> */
.L_x_1615:
        /* <DEDUP_REMOVED lines=16> */
.L_x_1616:
        /* <DEDUP_REMOVED lines=17> */
.L_x_1617:
[----:B------:R-:W-:Y:S02]  /*1430*/  ISETP.NE.AND P2, PT, R20, 0xd, PT ;  /* 0x0000000d1400780c */ /* 0x000fe40003f45270 */
[----:B--2---:R-:W-:-:S04]  /*1440*/  VIADDMNMX.RELU R12, R12, R25, R26, !PT ;  /* 0x000000190c0c7246 */ /* 0x004fc8000780111a */
[----:B------:R-:W-:-:S04]  /*1450*/  LOP3.LUT R25, R12, 0xffff, RZ, 0xc0, !PT ;  /* 0x0000ffff0c197812 */ /* 0x000fc800078ec0ff */
[----:B------:R-:W-:-:S03]  /*1460*/  VIMNMX.U32 R16, PT, PT, R16, R25, !PT ;  /* 0x0000001910107248 */ /* 0x000fc60007fe0000 */
[----:B------:R-:W-:Y:S05]  /*1470*/  @!P2 BRA `(.L_x_1604) ;  /* 0x000000000038a947 */ /* 0x000fea0003800000 */
[----:B0-----:R-:W-:-:S05]  /*1480*/  VIMNMX.U32 R19, PT, PT, R19, R25, !PT ;  /* 0x0000001913137248 */ /* 0x001fca0007fe0000 */
[----:B------:R-:W-:Y:S02]  /*1490*/  IMAD.IADD R19, R19, 0x1, R2 ;  /* 0x0000000113137824 */ /* 0x000fe400078e0202 */
[----:B------:R-:W-:Y:S01]  /*14a0*/  IMAD.MOV.U32 R2, RZ, RZ, -0x4 ;  /* 0xfffffffcff027424 */ /* 0x000fe200078e00ff */
[----:B------:R-:W-:Y:S06]  /*14b0*/  @P1 BRA `(.L_x_1618) ;  /* 0x0000000000181947 */ /* 0x000fec0003800000 */
[----:B------:R-:W0:Y:S01]  /*14c0*/  LDS.U8 R13, [R14+UR6+0xd] ;  /* 0x00000d060e0d7984 */ /* 0x000e220008000000 */
[----:B------:R-:W2:Y:S01]  /*14d0*/  S2UR UR8, SR_CgaCtaId ;  /* 0x00000000000879c3 */ /* 0x000ea20000008800 */
[----:B------:R-:W-:Y:S02]  /*14e0*/  UMOV UR7, 0x400 ;  /* 0x0000040000077882 */ /* 0x000fe40000000000 */
[----:B--2---:R-:W-:Y:S01]  /*14f0*/  ULEA UR7, UR8, UR7, 0x18 ;  /* 0x0000000708077291 */ /* 0x004fe2000f8ec0ff */
[----:B0-----:R-:W-:-:S08]  /*1500*/  IMAD R13, R24, 0x14, R13 ;  /* 0x00000014180d7824 */ /* 0x001fd000078e020d */
[----:B------:R0:W2:Y:S03]  /*1510*/  LDS.S8 R2, [R13+UR7] ;  /* 0x000000070d027984 */ /* 0x0000a60008000200 */
.L_x_1618:
[----:B--2---:R-:W-:-:S04]  /*1520*/  VIADDMNMX.RELU R2, R2, R3, R19, !PT ;  /* 0x0000000302027246 */ /* 0x004fc80007801113 */
[C---:B------:R-:W-:Y:S02]  /*1530*/  LOP3.LUT R3, R2.reuse, 0xffff, RZ, 0xc0, !PT ;  /* 0x0000ffff02037812 */ /* 0x040fe400078ec0ff */
[----:B0-----:R-:W-:Y:S02]  /*1540*/  PRMT R13, R2, 0x7610, R13 ;  /* 0x00007610020d7816 */ /* 0x001fe4000000000d */
[----:B------:R-:W-:-:S07]  /*1550*/  VIMNMX.U32 R16, PT, PT, R16, R3, !PT ;  /* 0x0000000310107248 */ /* 0x000fce0007fe0000 */
.L_x_1604:
[----:B------:R-:W-:Y:S05]  /*1560*/  BSYNC.RECONVERGENT B0 ;  /* 0x0000000000007941 */ /* 0x000fea0003800200 */
.L_x_1603:
[----:B------:R-:W-:-:S04]  /*1570*/  UIADD3 UR4, UP0, UPT, UR4, 0x1, URZ ;  /* 0x0000000104047890 */ /* 0x000fc8000ff1e0ff */
[----:B------:R-:W-:Y:S01]  /*1580*/  UIADD3.X UR5, UPT, UPT, URZ, UR5, URZ, UP0, !UPT ;  /* 0x00000005ff057290 */ /* 0x000fe200087fe4ff */
[----:B------:R-:W-:Y:S11]  /*1590*/  @P0 BRA `(.L_x_1619) ;  /* 0xfffffff000280947 */ /* 0x000ff6000383ffff */
.L_x_1602:
[----:B0-2---:R-:W0:Y:S01]  /*15a0*/  S2R R7, SR_CgaCtaId ;  /* 0x0000000000077919 */ /* 0x005e220000008800 */
        /* <DEDUP_REMOVED lines=44> */
.L_x_1620:
        /* <DEDUP_REMOVED lines=9> */
.L_x_1960:


//--------------------- .text._Z9sw_kernelILi32ELi416EEvPKhiPiS1_S2_iS2_i --------------------------
	.section	.text._Z9sw_kernelILi32ELi416EEvPKhiPiS1_S2_iS2_i,"ax",@progbits
	.align	128
        .global         _Z9sw_kernelILi32ELi416EEvPKhiPiS1_S2_iS2_i
        .type           _Z9sw_kernelILi32ELi416EEvPKhiPiS1_S2_iS2_i,@function
        .size           _Z9sw_kernelILi32ELi416EEvPKhiPiS1_S2_iS2_i,(.L_x_1961 - _Z9sw_kernelILi32ELi416EEvPKhiPiS1_S2_iS2_i)
        .other          _Z9sw_kernelILi32ELi416EEvPKhiPiS1_S2_iS2_i,@"STO_CUDA_ENTRY STV_DEFAULT"
_Z9sw_kernelILi32ELi416EEvPKhiPiS1_S2_iS2_i:
.text._Z9sw_kernelILi32ELi416EEvPKhiPiS1_S2_iS2_i:
        /* <DEDUP_REMOVED lines=40> */
.L_x_1623:
        /* <DEDUP_REMOVED lines=9> */
.L_x_1622:
[----:B------:R-:W-:Y:S05]  /*0310*/  BSYNC.RECONVERGENT B0 ;  /* 0x0000000000007941 */ /* 0x000fea0003800200 */
.L_x_1621:
        /* <DEDUP_REMOVED lines=11> */
.L_x_1626:
        /* <DEDUP_REMOVED lines=10> */
.L_x_1625:
[----:B------:R-:W-:Y:S05]  /*0470*/  BSYNC.RECONVERGENT B0 ;  /* 0x0000000000007941 */ /* 0x000fea0003800200 */
.L_x_1624:
        /* <DEDUP_REMOVED lines=15> */
[----:B------:R-:W-:Y:S02]  /*0570*/  PRMT R8, RZ, 0x7610, R8 ;  /* 0x00007610ff087816 */ /* 0x000fe40000000008 */
[----:B012---:R-:W-:Y:S01]  /*0580*/  PRMT R7, RZ, 0x7610, R7 ;  /* 0x00007610ff077816 */ /* 0x007fe20000000007 */
        /* <DEDUP_REMOVED lines=9> */
[----:B------:R-:W-:-:S07]  /*0620*/  PRMT R20, RZ, 0x7610, R20 ;  /* 0x00007610ff147816 */ /* 0x000fce0000000014 */
.L_x_1643:
[----:B------:R-:W-:Y:S01]  /*0630*/  ISETP.NE.AND P1, PT, R19, RZ, PT ;  /* 0x000000ff1300720c */ /* 0x000fe20003f25270 */
[----:B------:R-:W-:Y:S01]  /*0640*/  VIADD R14, R14, 0x1 ;  /* 0x000000010e0e7836 */ /* 0x000fe20000000000 */
[----:B0-----:R-:W-:Y:S01]  /*0650*/  LOP3.LUT R18, R12, 0xffff, RZ, 0xc0, !PT ;  /* 0x0000ffff0c127812 */ /* 0x001fe200078ec0ff */
[----:B------:R-:W-:Y:S03]  /*0660*/  BSSY.RECONVERGENT B0, `(.L_x_1628) ;  /* 0x00000df000007945 */ /* 0x000fe60003800200 */
[----:B------:R-:W-:Y:S01]  /*0670*/  ISETP.NE.AND P0, PT, R14, -0x1, PT ;  /* 0xffffffff0e00780c */ /* 0x000fe20003f05270 */
[----:B-1----:R0:W1:Y:S06]  /*0680*/  SHFL.UP PT, R25, R18, 0x1, RZ ;  /* 0x0420000012197989 */ /* 0x00206c00000e00ff */
[----:B------:R-:W-:Y:S06]  /*0690*/  @!P1 BRA `(.L_x_1629) ;  /* 0x0000000c006c9947 */ /* 0x000fec0003800000 */
[----:B------:R-:W-:Y:S01]  /*06a0*/  IMAD.U32 R2, RZ, RZ, UR4 ;  /* 0x00000004ff027e24 */ /* 0x000fe2000f8e00ff */
[----:B------:R-:W2:Y:S01]  /*06b0*/  LDC R23, c[0x0][0x3b8] ;  /* 0x0000ee00ff177b82 */ /* 0x000ea20000000800 */
[----:B------:R-:W-:-:S05]  /*06c0*/  IMAD.U32 R3, RZ, RZ, UR5 ;  /* 0x00000005ff037e24 */ /* 0x000fca000f8e00ff */
[----:B------:R-:W3:Y:S01]  /*06d0*/  LDG.E.S8 R2, desc[UR10][R2.64] ;  /* 0x0000000a02027981 */ /* 0x000ee2000c1e1300 */
[----:B------:R-:W-:Y:S02]  /*06e0*/  ISETP.NE.AND P2, PT, R16, RZ, PT ;  /* 0x000000ff1000720c */ /* 0x000fe40003f45270 */
[----:B-1----:R-:W-:Y:S02]  /*06f0*/  LOP3.LUT R25, R25, 0xffff, RZ, 0xc0, !PT ;  /* 0x0000ffff19197812 */ /* 0x002fe400078ec0ff */
[----:B------:R-:W-:Y:S01]  /*0700*/  LOP3.LUT R26, R20, 0xffff, RZ, 0xc0, !PT ;  /* 0x0000ffff141a7812 */ /* 0x000fe200078ec0ff */
[----:B------:R-:W-:Y:S01]  /*0710*/  IMAD.MOV.U32 R20, RZ, RZ, -0x4 ;  /* 0xfffffffcff147424 */ /* 0x000fe200078e00ff */
[----:B------:R-:W-:Y:S01]  /*0720*/  SEL R25, R25, RZ, P2 ;  /* 0x000000ff19197207 */ /* 0x000fe20001000000 */
[----:B---3--:R-:W1:Y:S02]  /*0730*/  LDC.U8 R24, c[0x3][R2] ;  /* 0x00c0000002187b82 */ /* 0x008e640000000000 */
[----:B-1----:R-:W-:-:S13]  /*0740*/  ISETP.GT.U32.AND P1, PT, R24, 0x13, PT ;  /* 0x000000131800780c */ /* 0x002fda0003f24070 */
[----:B--2---:R-:W-:Y:S05]  /*0750*/  @P1 BRA `(.L_x_1630) ;  /* 0x0000000000181947 */ /* 0x004fea0003800000 */
[----:B------:R-:W1:Y:S01]  /*0760*/  LDS.U8 R3, [R13+UR6] ;  /* 0x000000060d037984 */ /* 0x000e620008000000 */
[----:B------:R-:W2:Y:S01]  /*0770*/  S2UR UR8, SR_CgaCtaId ;  /* 0x00000000000879c3 */ /* 0x000ea20000008800 */
[----:B------:R-:W-:Y:S02]  /*0780*/  UMOV UR7, 0x400 ;  /* 0x0000040000077882 */ /* 0x000fe40000000000 */
[----:B--2---:R-:W-:Y:S01]  /*0790*/  ULEA UR7, UR8, UR7, 0x18 ;  /* 0x0000000708077291 */ /* 0x004fe2000f8ec0ff */
[----:B-1----:R-:W-:-:S08]  /*07a0*/  IMAD R3, R24, 0x14, R3 ;  /* 0x0000001418037824 */ /* 0x002fd000078e0203 */
[----:B------:R1:W2:Y:S03]  /*07b0*/  LDS.S8 R20, [R3+UR7] ;  /* 0x0000000703147984 */ /* 0x0002a60008000200 */
.L_x_1630:
[----:B------:R-:W-:Y:S01]  /*07c0*/  ISETP.NE.AND P2, PT, R19, 0x1, PT ;  /* 0x000000011300780c */ /* 0x000fe20003f45270 */
[----:B------:R-:W-:-:S05]  /*07d0*/  IMAD.IADD R2, R26, 0x1, R23 ;  /* 0x000000011a027824 */ /* 0x000fca00078e0217 */
[----:B--2---:R-:W-:-:S04]  /*07e0*/  VIADDMNMX.RELU R20, R20, R25, R2, !PT ;  /* 0x0000001914147246 */ /* 0x004fc80007801102 */
[----:B------:R-:W-:-:S04]  /*07f0*/  LOP3.LUT R28, R20, 0xffff, RZ, 0xc0, !PT ;  /* 0x0000ffff141c7812 */ /* 0x000fc800078ec0ff */
[----:B------:R-:W-:Y:S01]  /*0800*/  VIMNMX R15, PT, PT, R15, R28, !PT ;  /* 0x0000001c0f0f7248 */ /* 0x000fe20007fe0100 */
[----:B------:R-:W-:Y:S06]  /*0810*/  @!P2 BRA `(.L_x_1629) ;  /* 0x0000000c000ca947 */ /* 0x000fec0003800000 */
[----:B------:R-:W-:Y:S01]  /*0820*/  LOP3.LUT R2, R21, 0xffff, RZ, 0xc0, !PT ;  /* 0x0000ffff15027812 */ /* 0x000fe200078ec0ff */
[----:B-1----:R-:W-:-:S03]  /*0830*/  IMAD.MOV.U32 R3, RZ, RZ, -0x4 ;  /* 0xfffffffcff037424 */ /* 0x002fc600078e00ff */
        /* <DEDUP_REMOVED lines=9> */
.L_x_1631:
[----:B------:R-:W-:Y:S02]  /*08d0*/  ISETP.NE.AND P2, PT, R19, 0x2, PT ;  /* 0x000000021300780c */ /* 0x000fe40003f45270 */
[----:B-1----:R-:W-:-:S04]  /*08e0*/  VIADDMNMX.RELU R3, R3, R26, R28, !PT ;  /* 0x0000001a03037246 */ /* 0x002fc8000780111c */
[C---:B------:R-:W-:Y:S02]  /*08f0*/  LOP3.LUT R26, R3.reuse, 0xffff, RZ, 0xc0, !PT ;  /* 0x0000ffff031a7812 */ /* 0x040fe400078ec0ff */
[----:B------:R-:W-:Y:S02]  /*0900*/  PRMT R21, R3, 0x7610, R21 ;  /* 0x0000761003157816 */ /* 0x000fe40000000015 */
        /* <DEDUP_REMOVED lines=13> */
.L_x_1632:
        /* <DEDUP_REMOVED lines=16> */
.L_x_1633:
        /* <DEDUP_REMOVED lines=16> */
.L_x_1634:
        /* <DEDUP_REMOVED lines=16> */
.L_x_1635:
        /* <DEDUP_REMOVED lines=17> */
.L_x_1636:
        /* <DEDUP_REMOVED lines=16> */
.L_x_1637:
        /* <DEDUP_REMOVED lines=17> */
.L_x_1638:
        /* <DEDUP_REMOVED lines=16> */
.L_x_1639:
        /* <DEDUP_REMOVED lines=17> */
.L_x_1640:
        /* <DEDUP_REMOVED lines=16> */
.L_x_1641:
        /* <DEDUP_REMOVED lines=15> */
[----:B------:R-:W0:Y:S03]  /*1400*/  LDS.S8 R3, [R3+UR7] ;  /* 0x0000000703037984 */ /* 0x000e260008000200 */
.L_x_1642:
[----:B0-----:R-:W-:-:S04]  /*1410*/  VIADDMNMX.RELU R3, R3, R2, R18, !PT ;  /* 0x0000000203037246 */ /* 0x001fc80007801112 */
[C---:B------:R-:W-:Y:S02]  /*1420*/  LOP3.LUT R2, R3.reuse, 0xffff, RZ, 0xc0, !PT ;  /* 0x0000ffff03027812 */ /* 0x040fe400078ec0ff */
[----:B------:R-:W-:Y:S02]  /*1430*/  PRMT R12, R3, 0x7610, R12 ;  /* 0x00007610030c7816 */ /* 0x000fe4000000000c */
[----:B------:R-:W-:-:S07]  /*1440*/  VIMNMX.U32 R15, PT, PT, R15, R2, !PT ;  /* 0x000000020f0f7248 */ /* 0x000fce0007fe0000 */
.L_x_1629:
[----:B------:R-:W-:Y:S05]  /*1450*/  BSYNC.RECONVERGENT B0 ;  /* 0x0000000000007941 */ /* 0x000fea0003800200 */
.L_x_1628:
[----:B------:R-:W-:-:S04]  /*1460*/  UIADD3 UR4, UP0, UPT, UR4, 0x1, URZ ;  /* 0x0000000104047890 */ /* 0x000fc8000ff1e0ff */
[----:B------:R-:W-:Y:S01]  /*1470*/  UIADD3.X UR5, UPT, UPT, URZ, UR5, URZ, UP0, !UPT ;  /* 0x00000005ff057290 */ /* 0x000fe200087fe4ff */
[----:B------:R-:W-:Y:S11]  /*1480*/  @P0 BRA `(.L_x_1643) ;  /* 0xfffffff000680947 */ /* 0x000ff6000383ffff */
.L_x_1627:
[----:B------:R-:W3:Y:S01]  /*1490*/  S2R R9, SR_CgaCtaId ;  /* 0x0000000000097919 */ /* 0x000ee20000008800 */
[----:B01----:R-:W-:Y:S02]  /*14a0*/  MOV R4, 0x400 ;  /* 0x0000040000047802 */ /* 0x003fe40000000f00 */
[C---:B------:R-:W-:Y:S02]  /*14b0*/  ISETP.GT.U32.AND P0, PT, R16.reuse, 0xf, PT ;  /* 0x0000000f1000780c */ /* 0x040fe40003f04070 */
[----:B------:R-:W-:Y:S01]  /*14c0*/  ISETP.GT.U32.AND P1, PT, R16, 0x7, PT ;  /* 0x000000071000780c */ /* 0x000fe20003f24070 */
[----:B------:R-:W-:-:S05]  /*14d0*/  VIADD R0, R4, 0x330 ;  /* 0x0000033004007836 */ /* 0x000fca0000000000 */
[----:B---3--:R-:W-:-:S05]  /*14e0*/  LEA R3, R9, R0, 0x18 ;  /* 0x0000000009037211 */ /* 0x008fca00078ec0ff */
        /* <DEDUP_REMOVED lines=39> */
.L_x_1644:
        /* <DEDUP_REMOVED lines=10> */
.L_x_1961:


//--------------------- .text._Z9sw_kernelILi32ELi384EEvPKhiPiS1_S2_iS2_i --------------------------
	.section	.text._Z9sw_kernelILi32ELi384EEvPKhiPiS1_S2_iS2_i,"ax",@progbits
	.align	128
        .global         _Z9sw_kernelILi32ELi384EEvPKhiPiS1_S2_iS2_i
        .type           _Z9sw_kernelILi32ELi384EEvPKhiPiS1_S2_iS2_i,@function
        .size           _Z9sw_kernelILi32ELi384EEvPKhiPiS1_S2_iS2_i,(.L_x_1962 - _Z9sw_kernelILi32ELi384EEvPKhiPiS1_S2_iS2_i)
        .other          _Z9sw_kernelILi32ELi384EEvPKhiPiS1_S2_iS2_i,@"STO_CUDA_ENTRY STV_DEFAULT"
_Z9sw_kernelILi32ELi384EEvPKhiPiS1_S2_iS2_i:
.text._Z9sw_kernelILi32ELi384EEvPKhiPiS1_S2_iS2_i:
        /* <DEDUP_REMOVED lines=39> */
.L_x_1647:
        /* <DEDUP_REMOVED lines=8> */
.L_x_1646:
[----:B------:R-:W-:Y:S05]  /*02f0*/  BSYNC.RECONVERGENT B0 ;  /* 0x0000000000007941 */ /* 0x000fea0003800200 */
.L_x_1645:
[----:B------:R-:W-:Y:S04]  /*0300*/  BSSY.RECONVERGENT B0, `(.L_x_1648) ;  /* 0x0000015000007945 */ /* 0x000fe80003800200 */
[----:B------:R-:W-:Y:S05]  /*0310*/  @P1 BRA `(.L_x_1649) ;  /* 0x00000000004c1947 */ /* 0x000fea0003800000 */
[----:B------:R-:W1:Y:S01]  /*0320*/  S2R R7, SR_CgaCtaId ;  /* 0x0000000000077919 */ /* 0x000e620000008800 */
[----:B------:R-:W2:Y:S01]  /*0330*/  LDCU.64 UR4, c[0x0][0x380] ;  /* 0x00007000ff0477ac */ /* 0x000ea20008000a00 */
[----:B------:R-:W3:Y:S01]  /*0340*/  LDC R17, c[0x0][0x388] ;  /* 0x0000e200ff117b82 */ /* 0x000ee20000000800 */
[----:B------:R-:W-:Y:S01]  /*0350*/  MOV R2, 0x400 ;  /* 0x0000040000027802 */ /* 0x000fe20000000f00 */
[----:B0-----:R-:W-:-:S04]  /*0360*/  IMAD.MOV.U32 R4, RZ, RZ, R5 ;  /* 0x000000ffff047224 */ /* 0x001fc800078e0005 */
[----:B------:R-:W-:Y:S01]  /*0370*/  VIADD R2, R2, 0x190 ;  /* 0x0000019002027836 */ /* 0x000fe20000000000 */
[----:B--2---:R-:W-:-:S05]  /*0380*/  IADD3 R8, P1, PT, R5, UR4, RZ ;  /* 0x0000000405087c10 */ /* 0x004fca000ff3e0ff */
[----:B------:R-:W-:Y:S01]  /*0390*/  IMAD.X R9, RZ, RZ, UR5, P1 ;  /* 0x00000005ff097e24 */ /* 0x000fe200088e06ff */
[----:B-1----:R-:W-:-:S07]  /*03a0*/  LEA R2, R7, R2, 0x18 ;  /* 0x0000000207027211 */ /* 0x002fce00078ec0ff */
.L_x_1650:
[----:B---3--:R-:W-:Y:S02]  /*03b0*/  ISETP.GE.AND P1, PT, R4, R17, PT ;  /* 0x000000110400720c */ /* 0x008fe40003f26270 */
[----:B-1----:R-:W-:-:S11]  /*03c0*/  PRMT R7, RZ, 0x7610, R7 ;  /* 0x00007610ff077816 */ /* 0x002fd60000000007 */
        /* <DEDUP_REMOVED lines=8> */
.L_x_1649:
[----:B------:R-:W-:Y:S05]  /*0450*/  BSYNC.RECONVERGENT B0 ;  /* 0x0000000000007941 */ /* 0x000fea0003800200 */
.L_x_1648:
[----:B0-----:R-:W-:Y:S01]  /*0460*/  IMAD.MOV.U32 R4, RZ, RZ, RZ ;  /* 0x000000ffff047224 */ /* 0x001fe200078e00ff */
[----:B------:R-:W-:Y:S06]  /*0470*/  @!P0 BRA `(.L_x_1651) ;  /* 0x0000000c00ac8947 */ /* 0x000fec0003800000 */
[----:B------:R-:W0:Y:S01]  /*0480*/  LDC.64 R8, c[0x0][0x398] ;  /* 0x0000e600ff087b82 */ /* 0x000e220000000a00 */
[----:B------:R-:W-:Y:S01]  /*0490*/  IMAD R16, R5, 0xc, RZ ;  /* 0x0000000c05107824 */ /* 0x000fe200078e02ff */
[----:B------:R-:W-:Y:S01]  /*04a0*/  UMOV UR4, 0x400 ;  /* 0x0000040000047882 */ /* 0x000fe20000000000 */
[----:B------:R-:W-:Y:S01]  /*04b0*/  IMAD.IADD R0, R3, 0x1, -R0 ;  /* 0x0000000103007824 */ /* 0x000fe200078e0a00 */
[----:B------:R-:W-:Y:S01]  /*04c0*/  UIADD3 UR4, UPT, UPT, UR4, 0x190, URZ ;  /* 0x0000019004047890 */ /* 0x000fe2000fffe0ff */
[----:B------:R-:W-:Y:S01]  /*04d0*/  IMAD.MOV.U32 R4, RZ, RZ, RZ ;  /* 0x000000ffff047224 */ /* 0x000fe200078e00ff */
[----:B------:R-:W-:Y:S02]  /*04e0*/  VIMNMX R17, PT, PT, R16, R17, !PT ;  /* 0x0000001110117248 */ /* 0x000fe40007fe0100 */
[----:B------:R-:W2:Y:S01]  /*04f0*/  S2UR UR5, SR_CgaCtaId ;  /* 0x00000000000579c3 */ /* 0x000ea20000008800 */
[----:B------:R-:W-:Y:S02]  /*0500*/  PRMT R15, RZ, 0x7610, R15 ;  /* 0x00007610ff0f7816 */ /* 0x000fe4000000000f */
[----:B------:R-:W-:Y:S01]  /*0510*/  PRMT R14, RZ, 0x7610, R14 ;  /* 0x00007610ff0e7816 */ /* 0x000fe2000000000e */
[----:B------:R-:W-:Y:S01]  /*0520*/  IMAD.IADD R18, R17, 0x1, -R16 ;  /* 0x0000000111127824 */ /* 0x000fe200078e0a10 */
[----:B------:R-:W-:-:S02]  /*0530*/  PRMT R13, RZ, 0x7610, R13 ;  /* 0x00007610ff0d7816 */ /* 0x000fc4000000000d */
[----:B------:R-:W-:Y:S02]  /*0540*/  PRMT R12, RZ, 0x7610, R12 ;  /* 0x00007610ff0c7816 */ /* 0x000fe4000000000c */
[----:B------:R-:W-:Y:S02]  /*0550*/  PRMT R11, RZ, 0x7610, R11 ;  /* 0x00007610ff0b7816 */ /* 0x000fe4000000000b */
[----:B-1----:R-:W-:Y:S02]  /*0560*/  PRMT R10, RZ, 0x7610, R10 ;  /* 0x00007610ff0a7816 */ /* 0x002fe4000000000a */
[----:B------:R-:W-:Y:S02]  /*0570*/  PRMT R7, RZ, 0x7610, R7 ;  /* 0x00007610ff077816 */ /* 0x000fe40000000007 */
[----:B------:R-:W-:Y:S02]  /*0580*/  PRMT R21, RZ, 0x7610, R21 ;  /* 0x00007610ff157816 */ /* 0x000fe40000000015 */
[----:B0-----:R-:W-:-:S02]  /*0590*/  IADD3.X R2, P0, PT, R3, R8, RZ, PT, !PT ;  /* 0x0000000803027210 */ /* 0x001fc40003f1e4ff */
[----:B------:R-:W-:Y:S02]  /*05a0*/  PRMT R8, RZ, 0x7610, R8 ;  /* 0x00007610ff087816 */ /* 0x000fe40000000008 */
[----:B------:R-:W-:Y:S02]  /*05b0*/  LEA.HI.X.SX32 R3, R3, R9, 0x1, P0 ;  /* 0x0000000903037211 */ /* 0x000fe400000f0eff */
[----:B------:R-:W-:Y:S01]  /*05c0*/  PRMT R9, RZ, 0x7610, R9 ;  /* 0x00007610ff097816 */ /* 0x000fe20000000009 */
[----:B--2---:R-:W-:Y:S01]  /*05d0*/  ULEA UR4, UR5, UR4, 0x18 ;  /* 0x0000000405047291 */ /* 0x004fe2000f8ec0ff */
[----:B------:R-:W-:Y:S02]  /*05e0*/  PRMT R20, RZ, 0x7610, R20 ;  /* 0x00007610ff147816 */ /* 0x000fe40000000014 */
[----:B------:R-:W-:-:S09]  /*05f0*/  PRMT R19, RZ, 0x7610, R19 ;  /* 0x00007610ff137816 */ /* 0x000fd20000000013 */
.L_x_1666:
[----:B------:R-:W-:Y:S01]  /*0600*/  ISETP.NE.AND P1, PT, R18, RZ, PT ;  /* 0x000000ff1200720c */ /* 0x000fe20003f25270 */
[----:B------:R-:W-:Y:S01]  /*0610*/  VIADD R0, R0, 0x1 ;  /* 0x0000000100007836 */ /* 0x000fe20000000000 */
[----:B0-----:R-:W-:Y:S01]  /*0620*/  LOP3.LUT R17, R15, 0xffff, RZ, 0xc0, !PT ;  /* 0x0000ffff0f117812 */ /* 0x001fe200078ec0ff */
[----:B------:R-:W-:Y:S03]  /*0630*/  BSSY.RECONVERGENT B0, `(.L_x_1652) ;  /* 0x00000cc000007945 */ /* 0x000fe60003800200 */
[----:B------:R-:W-:Y:S01]  /*0640*/  ISETP.NE.AND P0, PT, R0, -0x1, PT ;  /* 0xffffffff0000780c */ /* 0x000fe20003f05270 */
[----:B-1----:R0:W1:Y:S06]  /*0650*/  SHFL.UP PT, R24, R17, 0x1, RZ ;  /* 0x0420000011187989 */ /* 0x00206c00000e00ff */
[----:B------:R-:W-:Y:S06]  /*0660*/  @!P1 BRA `(.L_x_1653) ;  /* 0x0000000c00209947 */ /* 0x000fec0003800000 */
        /* <DEDUP_REMOVED lines=11> */
.L_x_1654:
        /* <DEDUP_REMOVED lines=22> */
.L_x_1655:
        /* <DEDUP_REMOVED lines=16> */
.L_x_1656:
        /* <DEDUP_REMOVED lines=16> */
.L_x_1657:
        /* <DEDUP_REMOVED lines=16> */
.L_x_1658:
        /* <DEDUP_REMOVED lines=17> */
.L_x_1659:
        /* <DEDUP_REMOVED lines=16> */
.L_x_1660:
        /* <DEDUP_REMOVED lines=17> */
.L_x_1661:
        /* <DEDUP_REMOVED lines=16> */
.L_x_1662:
        /* <DEDUP_REMOVED lines=17> */
.L_x_1663:
        /* <DEDUP_REMOVED lines=16> */
.L_x_1664:
        /* <DEDUP_REMOVED lines=16> */
.L_x_1665:
[----:B0-----:R-:W-:-:S04]  /*12b0*/  VIADDMNMX.RELU R17, R22, R25, R17, !PT ;  /* 0x0000001916117246 */ /* 0x001fc80007801111 */
[C---:B------:R-:W-:Y:S02]  /*12c0*/  LOP3.LUT R23, R17.reuse, 0xffff, RZ, 0xc0, !PT ;  /* 0x0000ffff11177812 */ /* 0x040fe400078ec0ff */
[----:B------:R-:W-:Y:S02]  /*12d0*/  PRMT R15, R17, 0x7610, R15 ;  /* 0x00007610110f7816 */ /* 0x000fe4000000000f */
[----:B------:R-:W-:-:S07]  /*12e0*/  VIMNMX.U32 R4, PT, PT, R4, R23, !PT ;  /* 0x0000001704047248 */ /* 0x000fce0007fe0000 */
.L_x_1653:
[----:B------:R-:W-:Y:S05]  /*12f0*/  BSYNC.RECONVERGENT B0 ;  /* 0x0000000000007941 */ /* 0x000fea0003800200 */
.L_x_1652:
[----:B------:R-:W-:-:S05]  /*1300*/  IADD3 R2, P1, PT, R2, 0x1, RZ ;  /* 0x0000000102027810 */ /* 0x000fca0007f3e0ff */
[----:B------:R-:W-:Y:S01]  /*1310*/  IMAD.X R3, RZ, RZ, R3, P1 ;  /* 0x000000ffff037224 */ /* 0x000fe200008e0603 */
[----:B------:R-:W-:Y:S07]  /*1320*/  @P0 BRA `(.L_x_1666) ;  /* 0xfffffff000b40947 */ /* 0x000fee000383ffff */
.L_x_1651:
[----:B------:R-:W2:Y:S01]  /*1330*/  S2R R9, SR_CgaCtaId ;  /* 0x0000000000097919 */ /* 0x000ea20000008800 */
[----:B------:R-:W-:Y:S02]  /*1340*/  MOV R8, 0x400 ;  /* 0x0000040000087802 */ /* 0x000fe40000000f00 */
[C---:B------:R-:W-:Y:S02]  /*1350*/  ISETP.GT.U32.AND P0, PT, R5.reuse, 0xf, PT ;  /* 0x0000000f0500780c */ /* 0x040fe40003f04070 */
[----:B------:R-:W-:Y:S01]  /*1360*/  ISETP.GT.U32.AND P1, PT, R5, 0x7, PT ;  /* 0x000000070500780c */ /* 0x000fe20003f24070 */
[----:B------:R-:W-:-:S05]  /*1370*/  VIADD R0, R8, 0x310 ;  /* 0x0000031008007836 */ /* 0x000fca0000000000 */
[----:B--2---:R-:W-:-:S05]  /*1380*/  LEA R0, R9, R0, 0x18 ;  /* 0x0000000009007211 */ /* 0x004fca00078ec0ff */
[----:B-1----:R-:W-:-:S05]  /*1390*/  IMAD R7, R5, 0x4, R0 ;  /* 0x0000000405077824 */ /* 0x002fca00078e0200 */
[----:B------:R-:W-:Y:S01]  /*13a0*/  STS [R7], R4 ;  /* 0x0000000407007388 */ /* 0x000fe20000000800 */
[----:B------:R-:W-:-:S03]  /*13b0*/  NOP ;  /* 0x0000000000007918 */ /* 0x000fc60000000000 */
[----:B------:R-:W-:Y:S04]  /*13c0*/  @!P0 LDS R0, [R7] ;  /* 0x0000000007008984 */ /* 0x000fe80000000800 */
[----:B------:R-:W1:Y:S02]  /*13d0*/  @!P0 LDS R3, [R7+0x40] ;  /* 0x0000400007038984 */ /* 0x000e640000000800 */
[----:B-1----:R-:W-:-:S05]  /*13e0*/  @!P0 VIMNMX R0, PT, PT, R0, R3, !PT ;  /* 0x0000000300008248 */ /* 0x002fca0007fe0100 */
[----:B------:R-:W-:Y:S01]  /*13f0*/  @!P0 STS [R7], R0 ;  /* 0x0000000007008388 */ /* 0x000fe20000000800 */
[----:B------:R-:W-:-:S03]  /*1400*/  NOP ;  /* 0x0000000000007918 */ /* 0x000fc60000000000 */
[----:B------:R-:W-:Y:S01]  /*1410*/  @!P1 LDS R2, [R7] ;  /* 0x0000000007029984 */ /* 0x000fe20000000800 */
[----:B------:R-:W-:-:S03]  /*1420*/  ISETP.GT.U32.AND P0, PT, R5, 0x3, PT ;  /* 0x000000030500780c */ /* 0x000fc60003f04070 */
        /* <DEDUP_REMOVED lines=11> */
[----:B------:R-:W-:-:S03]  /*14e0*/  ISETP.NE.AND P0, PT, R5, RZ, PT ;  /* 0x000000ff0500720c */ /* 0x000fc60003f05270 */
[----:B------:R-:W1:Y:S10]  /*14f0*/  @!P1 LDS R3, [R7+0x8] ;  /* 0x0000080007039984 */ /* 0x000e740000000800 */
[----:B------:R-:W-:-:S02]  /*1500*/  @!P0 LEA R10, R9, R8, 0x18 ;  /* 0x00000008090a8211 */ /* 0x000fc400078ec0ff */
[----:B------:R-:W-:Y:S02]  /*1510*/  @!P0 LEA R5, R9, R8, 0x18 ;  /* 0x0000000809058211 */ /* 0x000fe400078ec0ff */
[----:B-1----:R-:W-:-:S05]  /*1520*/  @!P1 VIMNMX R0, PT, PT, R0, R3, !PT ;  /* 0x0000000300009248 */ /* 0x002fca0007fe0100 */
[----:B------:R-:W-:Y:S01]  /*1530*/  @!P1 STS [R7], R0 ;  /* 0x0000000007009388 */ /* 0x000fe20000000800 */
[----:B------:R-:W-:-:S03]  /*1540*/  NOP ;  /* 0x0000000000007918 */ /* 0x000fc60000000000 */
[----:B------:R-:W-:Y:S04]  /*1550*/  @!P0 LDS R3, [R10+0x314] ;  /* 0x000314000a038984 */ /* 0x000fe80000000800 */
[----:B------:R-:W1:Y:S02]  /*1560*/  @!P0 LDS R2, [R7] ;  /* 0x0000000007028984 */ /* 0x000e640000000800 */
[----:B-1----:R-:W-:Y:S02]  /*1570*/  @!P0 VIMNMX R4, PT, PT, R2, R3, !PT ;  /* 0x0000000302048248 */ /* 0x002fe40007fe0100 */
[----:B------:R-:W1:Y:S03]  /*1580*/  @!P0 LDC.64 R2, c[0x0][0x3b0] ;  /* 0x0000ec00ff028b82 */ /* 0x000e660000000a00 */
[----:B------:R-:W-:Y:S01]  /*1590*/  @!P0 STS [R7], R4 ;  /* 0x0000000407008388 */ /* 0x000fe20000000800 */
[----:B------:R-:W-:-:S03]  /*15a0*/  NOP ;  /* 0x0000000000007918 */ /* 0x000fc60000000000 */
[----:B------:R-:W2:Y:S01]  /*15b0*/  @!P0 LDS R5, [R5+0x310] ;  /* 0x0003100005058984 */ /* 0x000ea20000000800 */
[----:B-1----:R-:W-:-:S05]  /*15c0*/  @!P0 IMAD.WIDE.U32 R2, R6, 0x4, R2 ;  /* 0x0000000406028825 */ /* 0x002fca00078e0002 */
[----:B--2---:R-:W-:Y:S01]  /*15d0*/  @!P0 STG.E desc[UR8][R2.64], R5 ;  /* 0x0000000502008986 */ /* 0x004fe2000c101908 */
[----:B------:R-:W-:Y:S06]  /*15e0*/  BAR.SYNC.DEFER_BLOCKING 0x0 ;  /* 0x0000000000007b1d */ /* 0x000fec0000010000 */
[----:B------:R-:W-:Y:S05]  /*15f0*/  EXIT ;  /* 0x000000000000794d */ /* 0x000fea0003800000 */
.L_x_1667:
        /* <DEDUP_REMOVED lines=16> */
.L_x_1962:


//--------------------- .text._Z9sw_kernelILi32ELi352EEvPKhiPiS1_S2_iS2_i --------------------------
	.section	.text._Z9sw_kernelILi32ELi352EEvPKhiPiS1_S2_iS2_i,"ax",@progbits
	.align	128
        .global         _Z9sw_kernelILi32ELi352EEvPKhiPiS1_S2_iS2_i
        .type           _Z9sw_kernelILi32ELi352EEvPKhiPiS1_S2_iS2_i,@function
        .size           _Z9sw_kernelILi32ELi352EEvPKhiPiS1_S2_iS2_i,(.L_x_1963 - _Z9sw_kernelILi32ELi352EEvPKhiPiS1_S2_iS2_i)
        .other          _Z9sw_kernelILi32ELi352EEvPKhiPiS1_S2_iS2_i,@"STO_CUDA_ENTRY STV_DEFAULT"
_Z9sw_kernelILi32ELi352EEvPKhiPiS1_S2_iS2_i:
.text._Z9sw_kernelILi32ELi352EEvPKhiPiS1_S2_iS2_i:
        /* <DEDUP_REMOVED lines=39> */
.L_x_1670:
        /* <DEDUP_REMOVED lines=8> */
.L_x_1669:
[----:B------:R-:W-:Y:S05]  /*02f0*/  BSYNC.RECONVERGENT B0 ;  /* 0x0000000000007941 */ /* 0x000fea0003800200 */
.L_x_1668:
[----:B------:R-:W-:Y:S04]  /*0300*/  BSSY.RECONVERGENT B0, `(.L_x_1671) ;  /* 0x0000015000007945 */ /* 0x000fe80003800200 */
[----:B------:R-:W-:Y:S05]  /*0310*/  @P1 BRA `(.L_x_1672) ;  /* 0x00000000004c1947 */ /* 0x000fea0003800000 */
[----:B------:R-:W1:Y:S01]  /*0320*/  S2R R7, SR_CgaCtaId ;  /* 0x0000000000077919 */ /* 0x000e620000008800 */
[----:B------:R-:W2:Y:S01]  /*0330*/  LDCU.64 UR4, c[0x0][0x380] ;  /* 0x00007000ff0477ac */ /* 0x000ea20008000a00 */
[----:B------:R-:W3:Y:S01]  /*0340*/  LDC R16, c[0x0][0x388] ;  /* 0x0000e200ff107b82 */ /* 0x000ee20000000800 */
[----:B------:R-:W-:-:S05]  /*0350*/  MOV R2, 0x400 ;  /* 0x0000040000027802 */ /* 0x000fca0000000f00 */
[----:B------:R-:W-:Y:S01]  /*0360*/  VIADD R2, R2, 0x190 ;  /* 0x0000019002027836 */ /* 0x000fe20000000000 */
[----:B--2---:R-:W-:-:S05]  /*0370*/  IADD3 R8, P1, PT, R5, UR4, RZ ;  /* 0x0000000405087c10 */ /* 0x004fca000ff3e0ff */
[----:B------:R-:W-:Y:S01]  /*0380*/  IMAD.X R9, RZ, RZ, UR5, P1 ;  /* 0x00000005ff097e24 */ /* 0x000fe200088e06ff */
[----:B-1----:R-:W-:Y:S01]  /*0390*/  LEA R2, R7, R2, 0x18 ;  /* 0x0000000207027211 */ /* 0x002fe200078ec0ff */
[----:B------:R-:W-:-:S07]  /*03a0*/  IMAD.MOV.U32 R7, RZ, RZ, R5 ;  /* 0x000000ffff077224 */ /* 0x000fce00078e0005 */
.L_x_1673:
[----:B---3--:R-:W-:Y:S02]  /*03b0*/  ISETP.GE.AND P1, PT, R7, R16, PT ;  /* 0x000000100700720c */ /* 0x008fe40003f26270 */
[----:B01----:R-:W-:-:S11]  /*03c0*/  PRMT R4, RZ, 0x7610, R4 ;  /* 0x00007610ff047816 */ /* 0x003fd60000000004 */
        /* <DEDUP_REMOVED lines=8> */
.L_x_1672:
[----:B------:R-:W-:Y:S05]  /*0450*/  BSYNC.RECONVERGENT B0 ;  /* 0x0000000000007941 */ /* 0x000fea0003800200 */
.L_x_1671:
[----:B01----:R-:W-:Y:S01]  /*0460*/  IMAD.MOV.U32 R4, RZ, RZ, RZ ;  /* 0x000000ffff047224 */ /* 0x003fe200078e00ff */
        /* <DEDUP_REMOVED lines=8> */
[----:B------:R-:W1:Y:S01]  /*04f0*/  S2UR UR5, SR_CgaCtaId ;  /* 0x00000000000579c3 */ /* 0x000e620000008800 */
[----:B------:R-:W-:Y:S02]  /*0500*/  PRMT R14, RZ, 0x7610, R14 ;  /* 0x00007610ff0e7816 */ /* 0x000fe4000000000e */
[----:B------:R-:W-:Y:S01]  /*0510*/  PRMT R13, RZ, 0x7610, R13 ;  /* 0x00007610ff0d7816 */ /* 0x000fe2000000000d */
[----:B------:R-:W-:Y:S01]  /*0520*/  IMAD.IADD R17, R16, 0x1, -R15 ;  /* 0x0000000110117824 */ /* 0x000fe200078e0a0f */
[----:B------:R-:W-:-:S02]  /*0530*/  PRMT R12, RZ, 0x7610, R12 ;  /* 0x00007610ff0c7816 */ /* 0x000fc4000000000c */
[----:B------:R-:W-:Y:S02]  /*0540*/  PRMT R11, RZ, 0x7610, R11 ;  /* 0x00007610ff0b7816 */ /* 0x000fe4000000000b */
[----:B------:R-:W-:Y:S02]  /*0550*/  PRMT R10, RZ, 0x7610, R10 ;  /* 0x00007610ff0a7816 */ /* 0x000fe4000000000a */
[----:B------:R-:W-:Y:S02]  /*0560*/  PRMT R7, RZ, 0x7610, R7 ;  /* 0x00007610ff077816 */ /* 0x000fe40000000007 */
[----:B------:R-:W-:Y:S02]  /*0570*/  PRMT R20, RZ, 0x7610, R20 ;  /* 0x00007610ff147816 */ /* 0x000fe40000000014 */
[----:B------:R-:W-:Y:S02]  /*0580*/  PRMT R19, RZ, 0x7610, R19 ;  /* 0x00007610ff137816 */ /* 0x000fe40000000013 */
[----:B0-----:R-:W-:-:S02]  /*0590*/  IADD3.X R2, P0, PT, R3, R8, RZ, PT, !PT ;  /* 0x0000000803027210 */ /* 0x001fc40003f1e4ff */
[----:B------:R-:W-:Y:S02]  /*05a0*/  PRMT R8, RZ, 0x7610, R8 ;  /* 0x00007610ff087816 */ /* 0x000fe40000000008 */
[----:B------:R-:W-:Y:S02]  /*05b0*/  LEA.HI.X.SX32 R3, R3, R9, 0x1, P0 ;  /* 0x0000000903037211 */ /* 0x000fe400000f0eff */
[----:B------:R-:W-:Y:S01]  /*05c0*/  PRMT R9, RZ, 0x7610, R9 ;  /* 0x00007610ff097816 */ /* 0x000fe20000000009 */
[----:B-1----:R-:W-:Y:S01]  /*05d0*/  ULEA UR4, UR5, UR4, 0x18 ;  /* 0x0000000405047291 */ /* 0x002fe2000f8ec0ff */
[----:B------:R-:W-:-:S11]  /*05e0*/  PRMT R18, RZ, 0x7610, R18 ;  /* 0x00007610ff127816 */ /* 0x000fd60000000012 */
.L_x_1688:
        /* <DEDUP_REMOVED lines=8> */
[----:B------:R-:W3:Y:S01]  /*0670*/  LDC R21, c[0x0][0x3b8] ;  /* 0x0000ee00ff157b82 */ /* 0x000ee20000000800 */
[----:B------:R-:W-:Y:S02]  /*0680*/  ISETP.NE.AND P2, PT, R5, RZ, PT ;  /* 0x000000ff0500720c */ /* 0x000fe40003f45270 */
[----:B-1----:R-:W-:Y:S02]  /*0690*/  LOP3.LUT R23, R23, 0xffff, RZ, 0xc0, !PT ;  /* 0x0000ffff17177812 */ /* 0x002fe400078ec0ff */
[----:B------:R-:W-:Y:S01]  /*06a0*/  LOP3.LUT R24, R18, 0xffff, RZ, 0xc0, !PT ;  /* 0x0000ffff12187812 */ /* 0x000fe200078ec0ff */
[----:B------:R-:W-:Y:S01]  /*06b0*/  IMAD.MOV.U32 R18, RZ, RZ, -0x4 ;  /* 0xfffffffcff127424 */ /* 0x000fe200078e00ff */
[----:B------:R-:W-:Y:S01]  /*06c0*/  SEL R25, R23, RZ, P2 ;  /* 0x000000ff17197207 */ /* 0x000fe20001000000 */
[----:B--2---:R-:W1:Y:S02]  /*06d0*/  LDC.U8 R22, c[0x3][R22] ;  /* 0x00c0000016167b82 */ /* 0x004e640000000000 */
[----:B-1----:R-:W-:-:S13]  /*06e0*/  ISETP.GT.U32.AND P1, PT, R22, 0x13, PT ;  /* 0x000000131600780c */ /* 0x002fda0003f24070 */
[----:B---3--:R-:W-:Y:S05]  /*06f0*/  @P1 BRA `(.L_x_1677) ;  /* 0x0000000000181947 */ /* 0x008fea0003800000 */
[----:B------:R-:W1:Y:S01]  /*0700*/  LDS.U8 R23, [R15+UR4] ;  /* 0x000000040f177984 */ /* 0x000e620008000000 */
[----:B------:R-:W2:Y:S01]  /*0710*/  S2UR UR6, SR_CgaCtaId ;  /* 0x00000000000679c3 */ /* 0x000ea20000008800 */
[----:B------:R-:W-:Y:S02]  /*0720*/  UMOV UR5, 0x400 ;  /* 0x0000040000057882 */ /* 0x000fe40000000000 */
[----:B--2---:R-:W-:Y:S01]  /*0730*/  ULEA UR5, UR6, UR5, 0x18 ;  /* 0x0000000506057291 */ /* 0x004fe2000f8ec0ff */
[----:B-1----:R-:W-:-:S08]  /*0740*/  IMAD R23, R22, 0x14, R23 ;  /* 0x0000001416177824 */ /* 0x002fd000078e0217 */
[----:B------:R1:W2:Y:S03]  /*0750*/  LDS.S8 R18, [R23+UR5] ;  /* 0x0000000517127984 */ /* 0x0002a60008000200 */
.L_x_1677:
[----:B------:R-:W-:Y:S01]  /*0760*/  ISETP.NE.AND P2, PT, R17, 0x1, PT ;  /* 0x000000011100780c */ /* 0x000fe20003f45270 */
[----:B-1----:R-:W-:-:S05]  /*0770*/  IMAD.IADD R23, R24, 0x1, R21 ;  /* 0x0000000118177824 */ /* 0x002fca00078e0215 */
[----:B--2---:R-:W-:-:S04]  /*0780*/  VIADDMNMX.RELU R18, R18, R25, R23, !PT ;  /* 0x0000001912127246 */ /* 0x004fc80007801117 */
        /* <DEDUP_REMOVED lines=14> */
.L_x_1678:
        /* <DEDUP_REMOVED lines=16> */
.L_x_1679:
[----:B------:R-:W-:Y:S02]  /*0970*/  ISETP.NE.AND P2, PT, R17, 0x3, PT ;  /* 0x000000031100780c */ /* 0x000fe40003f45270 */
[----:B--2---:R-:W-:-:S04]  /*0980*/  VIADDMNMX.RELU R20, R20, R23, R26, !PT ;  /* 0x0000001714147246 */ /* 0x004fc8000780111a */
[----:B-1----:R-:W-:-:S04]  /*0990*/  LOP3.LUT R25, R20, 0xffff, RZ, 0xc0, !PT ;  /* 0x0000ffff14197812 */ /* 0x002fc800078ec0ff */
        /* <DEDUP_REMOVED lines=13> */
.L_x_1680:
        /* <DEDUP_REMOVED lines=16> */
.L_x_1681:
        /* <DEDUP_REMOVED lines=17> */
.L_x_1682:
        /* <DEDUP_REMOVED lines=16> */
.L_x_1683:
        /* <DEDUP_REMOVED lines=10> */
[----:B------:R-:W2:Y:S01]  /*0e20*/  LDS.U8 R11, [R15+UR4+0x7] ;  /* 0x000007040f0b7984 */ /* 0x000ea20008000000 */
[----:B------:R-:W3:Y:S01]  /*0e30*/  S2UR UR6, SR_CgaCtaId ;  /* 0x00000000000679c3 */ /* 0x000ee20000008800 */
[----:B------:R-:W-:Y:S02]  /*0e40*/  UMOV UR5, 0x400 ;  /* 0x0000040000057882 */ /* 0x000fe40000000000 */
[----:B---3--:R-:W-:Y:S01]  /*0e50*/  ULEA UR5, UR6, UR5, 0x18 ;  /* 0x0000000506057291 */ /* 0x008fe2000f8ec0ff */
[----:B--2---:R-:W-:-:S08]  /*0e60*/  IMAD R11, R22, 0x14, R11 ;  /* 0x00000014160b7824 */ /* 0x004fd000078e020b */
[----:B------:R-:W2:Y:S03]  /*0e70*/  LDS.S8 R11, [R11+UR5] ;  /* 0x000000050b0b7984 */ /* 0x000ea60008000200 */
.L_x_1684:
        /* <DEDUP_REMOVED lines=16> */
.L_x_1685:
        /* <DEDUP_REMOVED lines=16> */
.L_x_1686:
[----:B------:R-:W-:Y:S02]  /*1080*/  ISETP.NE.AND P2, PT, R17, 0xa, PT ;  /* 0x0000000a1100780c */ /* 0x000fe40003f45270 */
[----:B--2---:R-:W-:-:S04]  /*1090*/  VIADDMNMX.RELU R13, R13, R24, R26, !PT ;  /* 0x000000180d0d7246 */ /* 0x004fc8000780111a */
[----:B-1----:R-:W-:-:S04]  /*10a0*/  LOP3.LUT R25, R13, 0xffff, RZ, 0xc0, !PT ;  /* 0x0000ffff0d197812 */ /* 0x002fc800078ec0ff */
        /* <DEDUP_REMOVED lines=12> */
.L_x_1687:
[----:B-1----:R-:W-:-:S04]  /*1170*/  VIADDMNMX.RELU R14, R14, R23, R16, !PT ;  /* 0x000000170e0e7246 */ /* 0x002fc80007801110 */
[----:B0-----:R-:W-:-:S04]  /*1180*/  LOP3.LUT R21, R14, 0xffff, RZ, 0xc0, !PT ;  /* 0x0000ffff0e157812 */ /* 0x001fc800078ec0ff */
[----:B------:R-:W-:-:S07]  /*1190*/  VIMNMX.U32 R4, PT, PT, R4, R21, !PT ;  /* 0x0000001504047248 */ /* 0x000fce0007fe0000 */
.L_x_1676:
[----:B------:R-:W-:Y:S05]  /*11a0*/  BSYNC.RECONVERGENT B0 ;  /* 0x0000000000007941 */ /* 0x000fea0003800200 */
.L_x_1675:
[----:B------:R-:W-:-:S05]  /*11b0*/  IADD3 R2, P1, PT, R2, 0x1, RZ ;  /* 0x0000000102027810 */ /* 0x000fca0007f3e0ff */
[----:B------:R-:W-:Y:S01]  /*11c0*/  IMAD.X R3, RZ, RZ, R3, P1 ;  /* 0x000000ffff037224 */ /* 0x000fe200008e0603 */
[----:B------:R-:W-:Y:S07]  /*11d0*/  @P0 BRA `(.L_x_1688) ;  /* 0xfffffff400040947 */ /* 0x000fee000383ffff */
.L_x_1674:
        /* <DEDUP_REMOVED lines=27> */
[----:B------:R-:W-:-:S03]  /*1390*/  ISETP.NE.AND P0, PT, R5, RZ, PT ;  /* 0x000000ff0500720c */ /* 0x000fc60003f05270 */
[----:B------:R-:W2:Y:S10]  /*13a0*/  @!P1 LDS R3, [R7+0x8] ;  /* 0x0000080007039984 */ /* 0x000eb40000000800 */
[----:B------:R-:W-:-:S02]  /*13b0*/  @!P0 LEA R10, R9, R8, 0x18 ;  /* 0x00000008090a8211 */ /* 0x000fc400078ec0ff */
[----:B------:R-:W-:Y:S02]  /*13c0*/  @!P0 LEA R5, R9, R8, 0x18 ;  /* 0x0000000809058211 */ /* 0x000fe400078ec0ff */
[----:B--2---:R-:W-:-:S05]  /*13d0*/  @!P1 VIMNMX R0, PT, PT, R0, R3, !PT ;  /* 0x0000000300009248 */ /* 0x004fca0007fe0100 */
[----:B------:R-:W-:Y:S01]  /*13e0*/  @!P1 STS [R7], R0 ;  /* 0x0000000007009388 */ /* 0x000fe20000000800 */
[----:B------:R-:W-:-:S03]  /*13f0*/  NOP ;  /* 0x0000000000007918 */ /* 0x000fc60000000000 */
[----:B------:R-:W-:Y:S04]  /*1400*/  @!P0 LDS R3, [R10+0x2f4] ;  /* 0x0002f4000a038984 */ /* 0x000fe80000000800 */
[----:B------:R-:W2:Y:S02]  /*1410*/  @!P0 LDS R2, [R7] ;  /* 0x0000000007028984 */ /* 0x000ea40000000800 */
[----:B--2---:R-:W-:Y:S02]  /*1420*/  @!P0 VIMNMX R4, PT, PT, R2, R3, !PT ;  /* 0x0000000302048248 */ /* 0x004fe40007fe0100 */
[----:B------:R-:W2:Y:S03]  /*1430*/  @!P0 LDC.64 R2, c[0x0][0x3b0] ;  /* 0x0000ec00ff028b82 */ /* 0x000ea60000000a00 */
[----:B------:R-:W-:Y:S01]  /*1440*/  @!P0 STS [R7], R4 ;  /* 0x0000000407008388 */ /* 0x000fe20000000800 */
[----:B------:R-:W-:-:S03]  /*1450*/  NOP ;  /* 0x0000000000007918 */ /* 0x000fc60000000000 */
[----:B------:R-:W3:Y:S01]  /*1460*/  @!P0 LDS R5, [R5+0x2f0] ;  /* 0x0002f00005058984 */ /* 0x000ee20000000800 */
[----:B--2---:R-:W-:-:S05]  /*1470*/  @!P0 IMAD.WIDE.U32 R2, R6, 0x4, R2 ;  /* 0x0000000406028825 */ /* 0x004fca00078e0002 */
[----:B---3--:R-:W-:Y:S01]  /*1480*/  @!P0 STG.E desc[UR8][R2.64], R5 ;  /* 0x0000000502008986 */ /* 0x008fe2000c101908 */
[----:B------:R-:W-:Y:S06]  /*1490*/  BAR.SYNC.DEFER_BLOCKING 0x0 ;  /* 0x0000000000007b1d */ /* 0x000fec0000010000 */
[----:B------:R-:W-:Y:S05]  /*14a0*/  EXIT ;  /* 0x000000000000794d */ /* 0x000fea0003800000 */
.L_x_1689:
        /* <DEDUP_REMOVED lines=13> */
.L_x_1963:


//--------------------- .text._Z9sw_kernelILi32ELi320EEvPKhiPiS1_S2_iS2_i --------------------------
	.section	.text._Z9sw_kernelILi32ELi320EEvPKhiPiS1_S2_iS2_i,"ax",@progbits
	.align	128
        .global         _Z9sw_kernelILi32ELi320EEvPKhiPiS1_S2_iS2_i
        .type           _Z9sw_kernelILi32ELi320EEvPKhiPiS1_S2_iS2_i,@function
        .size           _Z9sw_kernelILi32ELi320EEvPKhiPiS1_S2_iS2_i,(.L_x_1964 - _Z9sw_kernelILi32ELi320EEvPKhiPiS1_S2_iS2_i)
        .other          _Z9sw_kernelILi32ELi320EEvPKhiPiS1_S2_iS2_i,@"STO_CUDA_ENTRY STV_DEFAULT"
_Z9sw_kernelILi32ELi320EEvPKhiPiS1_S2_iS2_i:
.text._Z9sw_kernelILi32ELi320EEvPKhiPiS1_S2_iS2_i:
        /* <DEDUP_REMOVED lines=39> */
.L_x_1692:
        /* <DEDUP_REMOVED lines=8> */
.L_x_1691:
[----:B------:R-:W-:Y:S05]  /*02f0*/  BSYNC.RECONVERGENT B0 ;  /* 0x0000000000007941 */ /* 0x000fea0003800200 */
.L_x_1690:
        /* <DEDUP_REMOVED lines=11> */
.L_x_1695:
        /* <DEDUP_REMOVED lines=10> */
.L_x_1694:
[----:B------:R-:W-:Y:S05]  /*0450*/  BSYNC.RECONVERGENT B0 ;  /* 0x0000000000007941 */ /* 0x000fea0003800200 */
.L_x_1693:
        /* <DEDUP_REMOVED lines=14> */
[----:B-1----:R-:W-:Y:S02]  /*0540*/  PRMT R10, RZ, 0x7610, R10 ;  /* 0x00007610ff0a7816 */ /* 0x002fe4000000000a */
        /* <DEDUP_REMOVED lines=8> */
[----:B--2---:R-:W-:-:S12]  /*05d0*/  ULEA UR4, UR5, UR4, 0x18 ;  /* 0x0000000405047291 */ /* 0x004fd8000f8ec0ff */
.L_x_1709:
        /* <DEDUP_REMOVED lines=9> */
[----:B------:R-:W-:Y:S01]  /*0670*/  LOP3.LUT R23, R17, 0xffff, RZ, 0xc0, !PT ;  /* 0x0000ffff11177812 */ /* 0x000fe200078ec0ff */
[----:B------:R-:W-:Y:S01]  /*0680*/  IMAD.MOV.U32 R17, RZ, RZ, -0x4 ;  /* 0xfffffffcff117424 */ /* 0x000fe200078e00ff */
[----:B------:R-:W-:Y:S02]  /*0690*/  ISETP.NE.AND P2, PT, R5, RZ, PT ;  /* 0x000000ff0500720c */ /* 0x000fe40003f45270 */
[----:B-1----:R-:W-:-:S04]  /*06a0*/  LOP3.LUT R22, R22, 0xffff, RZ, 0xc0, !PT ;  /* 0x0000ffff16167812 */ /* 0x002fc800078ec0ff */
[----:B------:R-:W-:Y:S01]  /*06b0*/  SEL R24, R22, RZ, P2 ;  /* 0x000000ff16187207 */ /* 0x000fe20001000000 */
[----:B---3--:R-:W-:Y:S01]  /*06c0*/  IMAD.IADD R25, R23, 0x1, R20 ;  /* 0x0000000117197824 */ /* 0x008fe200078e0214 */
[----:B--2---:R-:W1:Y:S02]  /*06d0*/  LDC.U8 R21, c[0x3][R21] ;  /* 0x00c0000015157b82 */ /* 0x004e640000000000 */
[----:B-1----:R-:W-:-:S13]  /*06e0*/  ISETP.GT.U32.AND P1, PT, R21, 0x13, PT ;  /* 0x000000131500780c */ /* 0x002fda0003f24070 */
[----:B------:R-:W-:Y:S05]  /*06f0*/  @P1 BRA `(.L_x_1699) ;  /* 0x0000000000181947 */ /* 0x000fea0003800000 */
[----:B------:R-:W1:Y:S01]  /*0700*/  LDS.U8 R22, [R14+UR4] ;  /* 0x000000040e167984 */ /* 0x000e620008000000 */
[----:B------:R-:W2:Y:S01]  /*0710*/  S2UR UR6, SR_CgaCtaId ;  /* 0x00000000000679c3 */ /* 0x000ea20000008800 */
[----:B------:R-:W-:Y:S02]  /*0720*/  UMOV UR5, 0x400 ;  /* 0x0000040000057882 */ /* 0x000fe40000000000 */
[----:B--2---:R-:W-:Y:S01]  /*0730*/  ULEA UR5, UR6, UR5, 0x18 ;  /* 0x0000000506057291 */ /* 0x004fe2000f8ec0ff */
[----:B-1----:R-:W-:-:S08]  /*0740*/  IMAD R22, R21, 0x14, R22 ;  /* 0x0000001415167824 */ /* 0x002fd000078e0216 */
[----:B------:R1:W2:Y:S03]  /*0750*/  LDS.S8 R17, [R22+UR5] ;  /* 0x0000000516117984 */ /* 0x0002a60008000200 */
.L_x_1699:
[----:B------:R-:W-:Y:S02]  /*0760*/  ISETP.NE.AND P2, PT, R16, 0x1, PT ;  /* 0x000000011000780c */ /* 0x000fe40003f45270 */
[----:B--2---:R-:W-:-:S04]  /*0770*/  VIADDMNMX.RELU R17, R17, R24, R25, !PT ;  /* 0x0000001811117246 */ /* 0x004fc80007801119 */
[----:B------:R-:W-:-:S04]  /*0780*/  LOP3.LUT R25, R17, 0xffff, RZ, 0xc0, !PT ;  /* 0x0000ffff11197812 */ /* 0x000fc800078ec0ff */
[----:B------:R-:W-:-:S03]  /*0790*/  VIMNMX R4, PT, PT, R4, R25, !PT ;  /* 0x0000001904047248 */ /* 0x000fc60007fe0100 */
[----:B------:R-:W-:Y:S05]  /*07a0*/  @!P2 BRA `(.L_x_1698) ;  /* 0x000000080040a947 */ /* 0x000fea0003800000 */
[----:B-1----:R-:W-:Y:S01]  /*07b0*/  LOP3.LUT R22, R18, 0xffff, RZ, 0xc0, !PT ;  /* 0x0000ffff12167812 */ /* 0x002fe200078ec0ff */
        /* <DEDUP_REMOVED lines=10> */
.L_x_1700:
        /* <DEDUP_REMOVED lines=16> */
.L_x_1701:
        /* <DEDUP_REMOVED lines=16> */
.L_x_1702:
        /* <DEDUP_REMOVED lines=16> */
.L_x_1703:
        /* <DEDUP_REMOVED lines=16> */
.L_x_1704:
        /* <DEDUP_REMOVED lines=16> */
.L_x_1705:
        /* <DEDUP_REMOVED lines=17> */
.L_x_1706:
        /* <DEDUP_REMOVED lines=16> */
.L_x_1707:
        /* <DEDUP_REMOVED lines=16> */
.L_x_1708:
[----:B0-----:R-:W-:-:S04]  /*1070*/  VIADDMNMX.RELU R15, R20, R23, R15, !PT ;  /* 0x00000017140f7246 */ /* 0x001fc8000780110f */
[C---:B------:R-:W-:Y:S02]  /*1080*/  LOP3.LUT R21, R15.reuse, 0xffff, RZ, 0xc0, !PT ;  /* 0x0000ffff0f157812 */ /* 0x040fe400078ec0ff */
[----:B------:R-:W-:Y:S02]  /*1090*/  PRMT R13, R15, 0x7610, R13 ;  /* 0x000076100f0d7816 */ /* 0x000fe4000000000d */
[----:B------:R-:W-:-:S07]  /*10a0*/  VIMNMX.U32 R4, PT, PT, R4, R21, !PT ;  /* 0x0000001504047248 */ /* 0x000fce0007fe0000 */
.L_x_1698:
[----:B------:R-:W-:Y:S05]  /*10b0*/  BSYNC.RECONVERGENT B0 ;  /* 0x0000000000007941 */ /* 0x000fea0003800200 */
.L_x_1697:
[----:B------:R-:W-:-:S05]  /*10c0*/  IADD3 R2, P1, PT, R2, 0x1, RZ ;  /* 0x0000000102027810 */ /* 0x000fca0007f3e0ff */
[----:B------:R-:W-:Y:S01]  /*10d0*/  IMAD.X R3, RZ, RZ, R3, P1 ;  /* 0x000000ffff037224 */ /* 0x000fe200008e0603 */
[----:B------:R-:W-:Y:S07]  /*10e0*/  @P0 BRA `(.L_x_1709) ;  /* 0xfffffff4003c0947 */ /* 0x000fee000383ffff */
.L_x_1696:
        /* <DEDUP_REMOVED lines=45> */
.L_x_1710:
        /* <DEDUP_REMOVED lines=12> */
.L_x_1964:


//--------------------- .text._Z9sw_kernelILi32ELi288EEvPKhiPiS1_S2_iS2_i --------------------------
	.section	.text._Z9sw_kernelILi32ELi288EEvPKhiPiS1_S2_iS2_i,"ax",@progbits
	.align	128
        .global         _Z9sw_kernelILi32ELi288EEvPKhiPiS1_S2_iS2_i
        .type           _Z9sw_kernelILi32ELi288EEvPKhiPiS1_S2_iS2_i,@function
        .size           _Z9sw_kernelILi32ELi288EEvPKhiPiS1_S2_iS2_i,(.L_x_1965 - _Z9sw_kernelILi32ELi288EEvPKhiPiS1_S2_iS2_i)
        .other          _Z9sw_kernelILi32ELi288EEvPKhiPiS1_S2_iS2_i,@"STO_CUDA_ENTRY STV_DEFAULT"
_Z9sw_kernelILi32ELi288EEvPKhiPiS1_S2_iS2_i:
.text._Z9sw_kernelILi32ELi288EEvPKhiPiS1_S2_iS2_i:
        /* <DEDUP_REMOVED lines=39> */
.L_x_1713:
        /* <DEDUP_REMOVED lines=8> */
.L_x_1712:
[----:B------:R-:W-:Y:S05]  /*02f0*/  BSYNC.RECONVERGENT B0 ;  /* 0x0000000000007941 */ /* 0x000fea0003800200 */
.L_x_1711:
        /* <DEDUP_REMOVED lines=11> */
.L_x_1716:
        /* <DEDUP_REMOVED lines=10> */
.L_x_1715:
[----:B------:R-:W-:Y:S05]  /*0450*/  BSYNC.RECONVERGENT B0 ;  /* 0x0000000000007941 */ /* 0x000fea0003800200 */
.L_x_1714:
        /* <DEDUP_REMOVED lines=18> */
[----:B0-----:R-:W-:Y:S02]  /*0580*/  IADD3.X R2, P0, PT, R3, R8, RZ, PT, !PT ;  /* 0x0000000803027210 */ /* 0x001fe40003f1e4ff */
[----:B------:R-:W-:-:S02]  /*0590*/  PRMT R8, RZ, 0x7610, R8 ;  /* 0x00007610ff087816 */ /* 0x000fc40000000008 */
[----:B------:R-:W-:Y:S02]  /*05a0*/  LEA.HI.X.SX32 R3, R3, R9, 0x1, P0 ;  /* 0x0000000903037211 */ /* 0x000fe400000f0eff */
[----:B------:R-:W-:Y:S01]  /*05b0*/  PRMT R9, RZ, 0x7610, R9 ;  /* 0x00007610ff097816 */ /* 0x000fe20000000009 */
[----:B-1----:R-:W-:-:S12]  /*05c0*/  ULEA UR4, UR5, UR4, 0x18 ;  /* 0x0000000405047291 */ /* 0x002fd8000f8ec0ff */
.L_x_1729:
[----:B------:R-:W-:Y:S01]  /*05d0*/  ISETP.NE.AND P1, PT, R15, RZ, PT ;  /* 0x000000ff0f00720c */ /* 0x000fe20003f25270 */
[----:B------:R-:W-:Y:S01]  /*05e0*/  VIADD R0, R0, 0x1 ;  /* 0x0000000100007836 */ /* 0x000fe20000000000 */
[----:B0-----:R-:W-:Y:S01]  /*05f0*/  LOP3.LUT R14, R12, 0xffff, RZ, 0xc0, !PT ;  /* 0x0000ffff0c0e7812 */ /* 0x001fe200078ec0ff */
[----:B------:R-:W-:Y:S03]  /*0600*/  BSSY.RECONVERGENT B0, `(.L_x_1718) ;  /* 0x0000099000007945 */ /* 0x000fe60003800200 */
[----:B------:R-:W-:Y:S01]  /*0610*/  ISETP.NE.AND P0, PT, R0, -0x1, PT ;  /* 0xffffffff0000780c */ /* 0x000fe20003f05270 */
[----:B-1----:R0:W1:Y:S06]  /*0620*/  SHFL.UP PT, R22, R14, 0x1, RZ ;  /* 0x042000000e167989 */ /* 0x00206c00000e00ff */
[----:B--2---:R-:W-:Y:S06]  /*0630*/  @!P1 BRA `(.L_x_1719) ;  /* 0x0000000800549947 */ /* 0x004fec0003800000 */
[----:B------:R-:W2:Y:S01]  /*0640*/  LDG.E.S8 R19, desc[UR8][R2.64] ;  /* 0x0000000802137981 */ /* 0x000ea2000c1e1300 */
[----:B------:R-:W3:Y:S01]  /*0650*/  LDC R20, c[0x0][0x3b8] ;  /* 0x0000ee00ff147b82 */ /* 0x000ee20000000800 */
[----:B------:R-:W-:Y:S02]  /*0660*/  ISETP.NE.AND P2, PT, R5, RZ, PT ;  /* 0x000000ff0500720c */ /* 0x000fe40003f45270 */
[----:B-1----:R-:W-:Y:S02]  /*0670*/  LOP3.LUT R22, R22, 0xffff, RZ, 0xc0, !PT ;  /* 0x0000ffff16167812 */ /* 0x002fe400078ec0ff */
[----:B------:R-:W-:Y:S01]  /*0680*/  LOP3.LUT R21, R16, 0xffff, RZ, 0xc0, !PT ;  /* 0x0000ffff10157812 */ /* 0x000fe200078ec0ff */
[----:B------:R-:W-:Y:S01]  /*0690*/  IMAD.MOV.U32 R16, RZ, RZ, -0x4 ;  /* 0xfffffffcff107424 */ /* 0x000fe200078e00ff */
[----:B------:R-:W-:-:S03]  /*06a0*/  SEL R23, R22, RZ, P2 ;  /* 0x000000ff16177207 */ /* 0x000fc60001000000 */
        /* <DEDUP_REMOVED lines=9> */
[----:B------:R-:W1:Y:S03]  /*0740*/  LDS.S8 R16, [R16+UR5] ;  /* 0x0000000510107984 */ /* 0x000e660008000200 */
.L_x_1720:
        /* <DEDUP_REMOVED lines=16> */
.L_x_1721:
        /* <DEDUP_REMOVED lines=16> */
.L_x_1722:
        /* <DEDUP_REMOVED lines=17> */
.L_x_1723:
        /* <DEDUP_REMOVED lines=16> */
.L_x_1724:
        /* <DEDUP_REMOVED lines=16> */
.L_x_1725:
[----:B------:R-:W-:Y:S02]  /*0c60*/  ISETP.NE.AND P2, PT, R15, 0x6, PT ;  /* 0x000000060f00780c */ /* 0x000fe40003f45270 */
[----:B--2---:R-:W-:-:S04]  /*0c70*/  VIADDMNMX.RELU R10, R10, R21, R23, !PT ;  /* 0x000000150a0a7246 */ /* 0x004fc80007801117 */
        /* <DEDUP_REMOVED lines=8> */
[----:B-1----:R-:W1:Y:S01]  /*0d00*/  LDS.U8 R24, [R13+UR4+0x6] ;  /* 0x000006040d187984 */ /* 0x002e620008000000 */
[----:B------:R-:W2:Y:S01]  /*0d10*/  S2UR UR6, SR_CgaCtaId ;  /* 0x00000000000679c3 */ /* 0x000ea20000008800 */
[----:B------:R-:W-:Y:S02]  /*0d20*/  UMOV UR5, 0x400 ;  /* 0x0000040000057882 */ /* 0x000fe40000000000 */
[----:B--2---:R-:W-:Y:S01]  /*0d30*/  ULEA UR5, UR6, UR5, 0x18 ;  /* 0x0000000506057291 */ /* 0x004fe2000f8ec0ff */
[----:B-1----:R-:W-:-:S08]  /*0d40*/  IMAD R24, R19, 0x14, R24 ;  /* 0x0000001413187824 */ /* 0x002fd000078e0218 */
[----:B------:R2:W3:Y:S03]  /*0d50*/  LDS.S8 R7, [R24+UR5] ;  /* 0x0000000518077984 */ /* 0x0004e60008000200 */
.L_x_1726:
[----:B------:R-:W-:Y:S02]  /*0d60*/  ISETP.NE.AND P2, PT, R15, 0x7, PT ;  /* 0x000000070f00780c */ /* 0x000fe40003f45270 */
[----:B---3--:R-:W-:-:S04]  /*0d70*/  VIADDMNMX.RELU R7, R7, R22, R23, !PT ;  /* 0x0000001607077246 */ /* 0x008fc80007801117 */
[----:B------:R-:W-:-:S04]  /*0d80*/  LOP3.LUT R23, R7, 0xffff, RZ, 0xc0, !PT ;  /* 0x0000ffff07177812 */ /* 0x000fc800078ec0ff */
[----:B------:R-:W-:-:S03]  /*0d90*/  VIMNMX.U32 R4, PT, PT, R4, R23, !PT ;  /* 0x0000001704047248 */ /* 0x000fc60007fe0000 */
[----:B------:R-:W-:Y:S05]  /*0da0*/  @!P2 BRA `(.L_x_1719) ;  /* 0x000000000078a947 */ /* 0x000fea0003800000 */
[----:B------:R-:W-:Y:S01]  /*0db0*/  LOP3.LUT R22, R11, 0xffff, RZ, 0xc0, !PT ;  /* 0x0000ffff0b167812 */ /* 0x000fe200078ec0ff */
[----:B-12---:R-:W-:-:S03]  /*0dc0*/  IMAD.MOV.U32 R24, RZ, RZ, -0x4 ;  /* 0xfffffffcff187424 */ /* 0x006fc600078e00ff */
        /* <DEDUP_REMOVED lines=9> */
.L_x_1727:
        /* <DEDUP_REMOVED lines=15> */
.L_x_1728:
[----:B--2---:R-:W-:-:S04]  /*0f50*/  VIADDMNMX.RELU R20, R21, R22, R20, !PT ;  /* 0x0000001615147246 */ /* 0x004fc80007801114 */
[C---:B------:R-:W-:Y:S02]  /*0f60*/  LOP3.LUT R19, R20.reuse, 0xffff, RZ, 0xc0, !PT ;  /* 0x0000ffff14137812 */ /* 0x040fe400078ec0ff */
[----:B-1----:R-:W-:Y:S02]  /*0f70*/  PRMT R12, R20, 0x7610, R12 ;  /* 0x00007610140c7816 */ /* 0x002fe4000000000c */
[----:B------:R-:W-:-:S07]  /*0f80*/  VIMNMX.U32 R4, PT, PT, R4, R19, !PT ;  /* 0x0000001304047248 */ /* 0x000fce0007fe0000 */
.L_x_1719:
[----:B------:R-:W-:Y:S05]  /*0f90*/  BSYNC.RECONVERGENT B0 ;  /* 0x0000000000007941 */ /* 0x000fea0003800200 */
.L_x_1718:
[----:B------:R-:W-:-:S05]  /*0fa0*/  IADD3 R2, P1, PT, R2, 0x1, RZ ;  /* 0x0000000102027810 */ /* 0x000fca0007f3e0ff */
[----:B------:R-:W-:Y:S01]  /*0fb0*/  IMAD.X R3, RZ, RZ, R3, P1 ;  /* 0x000000ffff037224 */ /* 0x000fe200008e0603 */
[----:B------:R-:W-:Y:S07]  /*0fc0*/  @P0 BRA `(.L_x_1729) ;  /* 0xfffffff400800947 */ /* 0x000fee000383ffff */
.L_x_1717:
        /* <DEDUP_REMOVED lines=10> */
[----:B------:R-:W3:Y:S02]  /*1070*/  @!P0 LDS R3, [R7+0x40] ;  /* 0x0000400007038984 */ /* 0x000ee40000000800 */
[----:B---3--:R-:W-:-:S05]  /*1080*/  @!P0 VIMNMX R0, PT, PT, R0, R3, !PT ;  /* 0x0000000300008248 */ /* 0x008fca0007fe0100 */
[----:B------:R-:W-:Y:S01]  /*1090*/  @!P0 STS [R7], R0 ;  /* 0x0000000007008388 */ /* 0x000fe20000000800 */
[----:B------:R-:W-:-:S03]  /*10a0*/  NOP ;  /* 0x0000000000007918 */ /* 0x000fc60000000000 */
[----:B------:R-:W-:Y:S01]  /*10b0*/  @!P1 LDS R2, [R7] ;  /* 0x0000000007029984 */ /* 0x000fe20000000800 */
[----:B------:R-:W-:-:S03]  /*10c0*/  ISETP.GT.U32.AND P0, PT, R5, 0x3, PT ;  /* 0x000000030500780c */ /* 0x000fc60003f04070 */
        /* <DEDUP_REMOVED lines=11> */
[----:B------:R-:W-:-:S03]  /*1180*/  ISETP.NE.AND P0, PT, R5, RZ, PT ;  /* 0x000000ff0500720c */ /* 0x000fc60003f05270 */
[----:B------:R-:W3:Y:S10]  /*1190*/  @!P1 LDS R3, [R7+0x8] ;  /* 0x0000080007039984 */ /* 0x000ef40000000800 */
[----:B------:R-:W-:-:S02]  /*11a0*/  @!P0 LEA R10, R9, R8, 0x18 ;  /* 0x00000008090a8211 */ /* 0x000fc400078ec0ff */
[----:B------:R-:W-:Y:S02]  /*11b0*/  @!P0 LEA R5, R9, R8, 0x18 ;  /* 0x0000000809058211 */ /* 0x000fe400078ec0ff */
[----:B---3--:R-:W-:-:S05]  /*11c0*/  @!P1 VIMNMX R0, PT, PT, R0, R3, !PT ;  /* 0x0000000300009248 */ /* 0x008fca0007fe0100 */
[----:B------:R-:W-:Y:S01]  /*11d0*/  @!P1 STS [R7], R0 ;  /* 0x0000000007009388 */ /* 0x000fe20000000800 */
[----:B------:R-:W-:-:S03]  /*11e0*/  NOP ;  /* 0x0000000000007918 */ /* 0x000fc60000000000 */
[----:B------:R-:W-:Y:S04]  /*11f0*/  @!P0 LDS R3, [R10+0x2b4] ;  /* 0x0002b4000a038984 */ /* 0x000fe80000000800 */
[----:B------:R-:W3:Y:S02]  /*1200*/  @!P0 LDS R2, [R7] ;  /* 0x0000000007028984 */ /* 0x000ee40000000800 */
[----:B---3--:R-:W-:Y:S02]  /*1210*/  @!P0 VIMNMX R4, PT, PT, R2, R3, !PT ;  /* 0x0000000302048248 */ /* 0x008fe40007fe0100 */
[----:B------:R-:W3:Y:S03]  /*1220*/  @!P0 LDC.64 R2, c[0x0][0x3b0] ;  /* 0x0000ec00ff028b82 */ /* 0x000ee60000000a00 */
[----:B------:R-:W-:Y:S01]  /*1230*/  @!P0 STS [R7], R4 ;  /* 0x0000000407008388 */ /* 0x000fe20000000800 */
[----:B------:R-:W-:-:S03]  /*1240*/  NOP ;  /* 0x0000000000007918 */ /* 0x000fc60000000000 */
[----:B------:R-:W4:Y:S01]  /*1250*/  @!P0 LDS R5, [R5+0x2b0] ;  /* 0x0002b00005058984 */ /* 0x000f220000000800 */
[----:B---3--:R-:W-:-:S05]  /*1260*/  @!P0 IMAD.WIDE.U32 R2, R6, 0x4, R2 ;  /* 0x0000000406028825 */ /* 0x008fca00078e0002 */
[----:B----4-:R-:W-:Y:S01]  /*1270*/  @!P0 STG.E desc[UR8][R2.64], R5 ;  /* 0x0000000502008986 */ /* 0x010fe2000c101908 */
[----:B------:R-:W-:Y:S06]  /*1280*/  BAR.SYNC.DEFER_BLOCKING 0x0 ;  /* 0x0000000000007b1d */ /* 0x000fec0000010000 */
[----:B------:R-:W-:Y:S05]  /*1290*/  EXIT ;  /* 0x000000000000794d */ /* 0x000fea0003800000 */
.L_x_1730:
        /* <DEDUP_REMOVED lines=14> */
.L_x_1965:


//--------------------- .text._Z9sw_kernelILi32ELi256EEvPKhiPiS1_S2_iS2_i --------------------------
	.section	.text._Z9sw_kernelILi32ELi256EEvPKhiPiS1_S2_iS2_i,"ax",@progbits
	.align	128
        .global         _Z9sw_kernelILi32ELi256EEvPKhiPiS1_S2_iS2_i
        .type           _Z9sw_kernelILi32ELi256EEvPKhiPiS1_S2_iS2_i,@function
        .size           _Z9sw_kernelILi32ELi256EEvPKhiPiS1_S2_iS2_i,(.L_x_1966 - _Z9sw_kernelILi32ELi256EEvPKhiPiS1_S2_iS2_i)
        .other          _Z9sw_kernelILi32ELi256EEvPKhiPiS1_S2_iS2_i,@"STO_CUDA_ENTRY STV_DEFAULT"
_Z9sw_kernelILi32ELi256EEvPKhiPiS1_S2_iS2_i:
.text._Z9sw_kernelILi32ELi256EEvPKhiPiS1_S2_iS2_i:
        /* <DEDUP_REMOVED lines=39> */
.L_x_1733:
        /* <DEDUP_REMOVED lines=9> */
.L_x_1732:
[----:B------:R-:W-:Y:S05]  /*0300*/  BSYNC.RECONVERGENT B0 ;  /* 0x0000000000007941 */ /* 0x000fea0003800200 */
.L_x_1731:
        /* <DEDUP_REMOVED lines=11> */
.L_x_1736:
[----:B---3--:R-:W-:Y:S01]  /*03c0*/  IMAD.MOV.U32 R3, RZ, RZ, R12 ;  /* 0x000000ffff037224 */ /* 0x008fe200078e000c */
        /* <DEDUP_REMOVED lines=10> */
.L_x_1735:
[----:B------:R-:W-:Y:S05]  /*0470*/  BSYNC.RECONVERGENT B0 ;  /* 0x0000000000007941 */ /* 0x000fea0003800200 */
.L_x_1734:
[----:B-1----:R-:W-:Y:S01]  /*0480*/  IMAD.MOV.U32 R4, RZ, RZ, RZ ;  /* 0x000000ffff047224 */ /* 0x002fe200078e00ff */
[----:B------:R-:W-:Y:S06]  /*0490*/  @!P0 BRA `(.L_x_1737) ;  /* 0x0000000800988947 */ /* 0x000fec0003800000 */
[----:B------:R-:W1:Y:S01]  /*04a0*/  LDC.64 R10, c[0x0][0x398] ;  /* 0x0000e600ff0a7b82 */ /* 0x000e620000000a00 */
[----:B------:R-:W-:Y:S01]  /*04b0*/  IMAD.IADD R7, R8, 0x1, -R7 ;  /* 0x0000000108077824 */ /* 0x000fe200078e0a07 */
[----:B------:R-:W-:Y:S01]  /*04c0*/  UMOV UR4, 0x400 ;  /* 0x0000040000047882 */ /* 0x000fe20000000000 */
[----:B------:R-:W-:Y:S01]  /*04d0*/  IMAD.MOV.U32 R4, RZ, RZ, RZ ;  /* 0x000000ffff047224 */ /* 0x000fe200078e00ff */
[----:B------:R-:W-:Y:S01]  /*04e0*/  UIADD3 UR4, UPT, UPT, UR4, 0x190, URZ ;  /* 0x0000019004047890 */ /* 0x000fe2000fffe0ff */
[----:B------:R-:W-:Y:S02]  /*04f0*/  PRMT R12, RZ, 0x7610, R12 ;  /* 0x00007610ff0c7816 */ /* 0x000fe4000000000c */
[----:B0-----:R-:W-:Y:S01]  /*0500*/  PRMT R13, RZ, 0x7610, R13 ;  /* 0x00007610ff0d7816 */ /* 0x001fe2000000000d */
[----:B------:R-:W0:Y:S01]  /*0510*/  S2UR UR5, SR_CgaCtaId ;  /* 0x00000000000579c3 */ /* 0x000e220000008800 */
[----:B------:R-:W-:Y:S02]  /*0520*/  PRMT R14, RZ, 0x7610, R14 ;  /* 0x00007610ff0e7816 */ /* 0x000fe4000000000e */
[----:B------:R-:W-:-:S02]  /*0530*/  PRMT R15, RZ, 0x7610, R15 ;  /* 0x00007610ff0f7816 */ /* 0x000fc4000000000f */
[----:B------:R-:W-:Y:S02]  /*0540*/  PRMT R16, RZ, 0x7610, R16 ;  /* 0x00007610ff107816 */ /* 0x000fe40000000010 */
[----:B------:R-:W-:Y:S01]  /*0550*/  PRMT R17, RZ, 0x7610, R17 ;  /* 0x00007610ff117816 */ /* 0x000fe20000000011 */
[----:B------:R-:W2:Y:S01]  /*0560*/  LDC R0, c[0x0][0x3b8] ;  /* 0x0000ee00ff007b82 */ /* 0x000ea20000000800 */
[C---:B-1----:R-:W-:Y:S02]  /*0570*/  IADD3.X R2, P0, PT, R8.reuse, R10, RZ, PT, !PT ;  /* 0x0000000a08027210 */ /* 0x042fe40003f1e4ff */
[----:B------:R-:W-:Y:S02]  /*0580*/  PRMT R10, RZ, 0x7610, R10 ;  /* 0x00007610ff0a7816 */ /* 0x000fe4000000000a */
[----:B------:R-:W-:Y:S01]  /*0590*/  LEA.HI.X.SX32 R9, R8, R11, 0x1, P0 ;  /* 0x0000000b08097211 */ /* 0x000fe200000f0eff */
[----:B------:R-:W-:Y:S01]  /*05a0*/  IMAD.SHL.U32 R8, R5, 0x8, RZ ;  /* 0x0000000805087824 */ /* 0x000fe200078e00ff */
[----:B------:R-:W-:Y:S01]  /*05b0*/  PRMT R11, RZ, 0x7610, R11 ;  /* 0x00007610ff0b7816 */ /* 0x000fe2000000000b */
[----:B0-----:R-:W-:-:S03]  /*05c0*/  ULEA UR4, UR5, UR4, 0x18 ;  /* 0x0000000405047291 */ /* 0x001fc6000f8ec0ff */
[----:B------:R-:W-:-:S05]  /*05d0*/  VIMNMX R19, PT, PT, R8, R3, !PT ;  /* 0x0000000308137248 */ /* 0x000fca0007fe0100 */
[----:B------:R-:W-:-:S07]  /*05e0*/  IMAD.IADD R19, R19, 0x1, -R8 ;  /* 0x0000000113137824 */ /* 0x000fce00078e0a08 */
.L_x_1748:
[----:B------:R-:W-:Y:S01]  /*05f0*/  ISETP.NE.AND P1, PT, R19, RZ, PT ;  /* 0x000000ff1300720c */ /* 0x000fe20003f25270 */
[----:B------:R-:W-:Y:S01]  /*0600*/  VIADD R7, R7, 0x1 ;  /* 0x0000000107077836 */ /* 0x000fe20000000000 */
[----:B0-----:R-:W-:Y:S01]  /*0610*/  LOP3.LUT R18, R10, 0xffff, RZ, 0xc0, !PT ;  /* 0x0000ffff0a127812 */ /* 0x001fe200078ec0ff */
[----:B------:R-:W-:Y:S03]  /*0620*/  BSSY.RECONVERGENT B0, `(.L_x_1738) ;  /* 0x000008a000007945 */ /* 0x000fe60003800200 */
[----:B------:R-:W-:Y:S01]  /*0630*/  ISETP.NE.AND P0, PT, R7, -0x1, PT ;  /* 0xffffffff0700780c */ /* 0x000fe20003f05270 */
[----:B-1----:R0:W1:Y:S06]  /*0640*/  SHFL.UP PT, R22, R18, 0x1, RZ ;  /* 0x0420000012167989 */ /* 0x00206c00000e00ff */
[----:B------:R-:W-:Y:S06]  /*0650*/  @!P1 BRA `(.L_x_1739) ;  /* 0x0000000800189947 */ /* 0x000fec0003800000 */
[----:B------:R-:W-:-:S05]  /*0660*/  IMAD.MOV.U32 R3, RZ, RZ, R9 ;  /* 0x000000ffff037224 */ /* 0x000fca00078e0009 */
[----:B------:R-:W3:Y:S01]  /*0670*/  LDG.E.S8 R20, desc[UR8][R2.64] ;  /* 0x0000000802147981 */ /* 0x000ee2000c1e1300 */
[----:B------:R-:W-:Y:S01]  /*0680*/  LOP3.LUT R21, R17, 0xffff, RZ, 0xc0, !PT ;  /* 0x0000ffff11157812 */ /* 0x000fe200078ec0ff */
[----:B------:R-:W-:Y:S01]  /*0690*/  IMAD.MOV.U32 R17, RZ, RZ, -0x4 ;  /* 0xfffffffcff117424 */ /* 0x000fe200078e00ff */
[----:B------:R-:W-:Y:S02]  /*06a0*/  ISETP.NE.AND P2, PT, R5, RZ, PT ;  /* 0x000000ff0500720c */ /* 0x000fe40003f45270 */
[----:B-1----:R-:W-:Y:S01]  /*06b0*/  LOP3.LUT R22, R22, 0xffff, RZ, 0xc0, !PT ;  /* 0x0000ffff16167812 */ /* 0x002fe200078ec0ff */
[----:B--2---:R-:W-:-:S03]  /*06c0*/  IMAD.IADD R23, R21, 0x1, R0 ;  /* 0x0000000115177824 */ /* 0x004fc600078e0200 */
[----:B------:R-:W-:Y:S01]  /*06d0*/  SEL R22, R22, RZ, P2 ;  /* 0x000000ff16167207 */ /* 0x000fe20001000000 */
[----:B---3--:R-:W1:Y:S02]  /*06e0*/  LDC.U8 R20, c[0x3][R20] ;  /* 0x00c0000014147b82 */ /* 0x008e640000000000 */
        /* <DEDUP_REMOVED lines=8> */
.L_x_1740:
        /* <DEDUP_REMOVED lines=16> */
.L_x_1741:
        /* <DEDUP_REMOVED lines=16> */
.L_x_1742:
        /* <DEDUP_REMOVED lines=17> */
.L_x_1743:
        /* <DEDUP_REMOVED lines=16> */
.L_x_1744:
        /* <DEDUP_REMOVED lines=17> */
.L_x_1745:
        /* <DEDUP_REMOVED lines=16> */
.L_x_1746:
        /* <DEDUP_REMOVED lines=8> */
[----:B0-----:R-:W-:Y:S01]  /*0e10*/  IMAD.IADD R18, R3, 0x1, R0 ;  /* 0x0000000103127824 */ /* 0x001fe200078e0200 */
[----:B------:R-:W-:Y:S06]  /*0e20*/  @P1 BRA `(.L_x_1747) ;  /* 0x0000000000181947 */ /* 0x000fec0003800000 */
[----:B------:R-:W0:Y:S01]  /*0e30*/  LDS.U8 R3, [R8+UR4+0x7] ;  /* 0x0000070408037984 */ /* 0x000e220008000000 */
[----:B------:R-:W1:Y:S01]  /*0e40*/  S2UR UR6, SR_CgaCtaId ;  /* 0x00000000000679c3 */ /* 0x000e620000008800 */
[----:B------:R-:W-:Y:S02]  /*0e50*/  UMOV UR5, 0x400 ;  /* 0x0000040000057882 */ /* 0x000fe40000000000 */
[----:B-1----:R-:W-:Y:S01]  /*0e60*/  ULEA UR5, UR6, UR5, 0x18 ;  /* 0x0000000506057291 */ /* 0x002fe2000f8ec0ff */
[----:B0-----:R-:W-:-:S08]  /*0e70*/  IMAD R3, R20, 0x14, R3 ;  /* 0x0000001414037824 */ /* 0x001fd000078e0203 */
[----:B------:R0:W1:Y:S03]  /*0e80*/  LDS.S8 R10, [R3+UR5] ;  /* 0x00000005030a7984 */ /* 0x0000660008000200 */
.L_x_1747:
[----:B-1----:R-:W-:-:S04]  /*0e90*/  VIADDMNMX.RELU R10, R10, R21, R18, !PT ;  /* 0x000000150a0a7246 */ /* 0x002fc80007801112 */
[----:B0-----:R-:W-:-:S04]  /*0ea0*/  LOP3.LUT R3, R10, 0xffff, RZ, 0xc0, !PT ;  /* 0x0000ffff0a037812 */ /* 0x001fc800078ec0ff */
[----:B------:R-:W-:-:S07]  /*0eb0*/  VIMNMX.U32 R4, PT, PT, R4, R3, !PT ;  /* 0x0000000304047248 */ /* 0x000fce0007fe0000 */
.L_x_1739:
[----:B------:R-:W-:Y:S05]  /*0ec0*/  BSYNC.RECONVERGENT B0 ;  /* 0x0000000000007941 */ /* 0x000fea0003800200 */
.L_x_1738:
[----:B------:R-:W-:-:S05]  /*0ed0*/  IADD3 R2, P1, PT, R2, 0x1, RZ ;  /* 0x0000000102027810 */ /* 0x000fca0007f3e0ff */
[----:B------:R-:W-:Y:S01]  /*0ee0*/  IMAD.X R9, RZ, RZ, R9, P1 ;  /* 0x000000ffff097224 */ /* 0x000fe200008e0609 */
[----:B------:R-:W-:Y:S07]  /*0ef0*/  @P0 BRA `(.L_x_1748) ;  /* 0xfffffff400bc0947 */ /* 0x000fee000383ffff */
.L_x_1737:
[----:B------:R-:W3:Y:S01]  /*0f00*/  S2R R9, SR_CgaCtaId ;  /* 0x0000000000097919 */ /* 0x000ee20000008800 */
[----:B------:R-:W-:Y:S02]  /*0f10*/  MOV R8, 0x400 ;  /* 0x0000040000087802 */ /* 0x000fe40000000f00 */
[C---:B------:R-:W-:Y:S02]  /*0f20*/  ISETP.GT.U32.AND P0, PT, R5.reuse, 0xf, PT ;  /* 0x0000000f0500780c */ /* 0x040fe40003f04070 */
[----:B------:R-:W-:Y:S01]  /*0f30*/  ISETP.GT.U32.AND P1, PT, R5, 0x7, PT ;  /* 0x000000070500780c */ /* 0x000fe20003f24070 */
[----:B--2---:R-:W-:-:S05]  /*0f40*/  VIADD R0, R8, 0x290 ;  /* 0x0000029008007836 */ /* 0x004fca0000000000 */
[----:B---3--:R-:W-:-:S05]  /*0f50*/  LEA R0, R9, R0, 0x18 ;  /* 0x0000000009007211 */ /* 0x008fca00078ec0ff */
[----:B------:R-:W-:-:S05]  /*0f60*/  IMAD R7, R5, 0x4, R0 ;  /* 0x0000000405077824 */ /* 0x000fca00078e0200 */
[----:B------:R-:W-:Y:S01]  /*0f70*/  STS [R7], R4 ;  /* 0x0000000407007388 */ /* 0x000fe20000000800 */
[----:B------:R-:W-:-:S03]  /*0f80*/  NOP ;  /* 0x0000000000007918 */ /* 0x000fc60000000000 */
[----:B------:R-:W-:Y:S04]  /*0f90*/  @!P0 LDS R0, [R7] ;  /* 0x0000000007008984 */ /* 0x000fe80000000800 */
[----:B-1----:R-:W1:Y:S02]  /*0fa0*/  @!P0 LDS R3, [R7+0x40] ;  /* 0x0000400007038984 */ /* 0x002e640000000800 */
[----:B-1----:R-:W-:-:S05]  /*0fb0*/  @!P0 VIMNMX R0, PT, PT, R0, R3, !PT ;  /* 0x0000000300008248 */ /* 0x002fca0007fe0100 */
[----:B------:R-:W-:Y:S01]  /*0fc0*/  @!P0 STS [R7], R0 ;  /* 0x0000000007008388 */ /* 0x000fe20000000800 */
[----:B------:R-:W-:-:S03]  /*0fd0*/  NOP ;  /* 0x0000000000007918 */ /* 0x000fc60000000000 */
[----:B0-----:R-:W-:Y:S01]  /*0fe0*/  @!P1 LDS R2, [R7] ;  /* 0x0000000007029984 */ /* 0x001fe20000000800 */
        /* <DEDUP_REMOVED lines=30> */
.L_x_1749:
        /* <DEDUP_REMOVED lines=11> */
.L_x_1966:


//--------------------- .text._Z9sw_kernelILi32ELi224EEvPKhiPiS1_S2_iS2_i --------------------------
	.section	.text._Z9sw_kernelILi32ELi224EEvPKhiPiS1_S2_iS2_i,"ax",@progbits
	.align	128
        .global         _Z9sw_kernelILi32ELi224EEvPKhiPiS1_S2_iS2_i
        .type           _Z9sw_kernelILi32ELi224EEvPKhiPiS1_S2_iS2_i,@function
        .size           _Z9sw_kernelILi32ELi224EEvPKhiPiS1_S2_iS2_i,(.L_x_1967 - _Z9sw_kernelILi32ELi224EEvPKhiPiS1_S2_iS2_i)
        .other          _Z9sw_kernelILi32ELi224EEvPKhiPiS1_S2_iS2_i,@"STO_CUDA_ENTRY STV_DEFAULT"
_Z9sw_kernelILi32ELi224EEvPKhiPiS1_S2_iS2_i:
.text._Z9sw_kernelILi32ELi224EEvPKhiPiS1_S2_iS2_i:
        /* <DEDUP_REMOVED lines=36> */
[----:B-1----:R-:W-:-:S05]  /*0240*/  IADD3 R11, P2, PT, R4, UR4, RZ ;  /* 0x00000004040b7c10 */ /* 0x002fca000ff5e0ff */
[----:B------:R-:W-:Y:S01]  /*0250*/  IMAD.X R14, RZ, RZ, UR5, P2 ;  /* 0x00000005ff0e7e24 */ /* 0x000fe200090e06ff */
[----:B0-----:R-:W-:-:S07]  /*0260*/  LEA R5, R8, R5, 0x18 ;  /* 0x0000000508057211 */ /* 0x001fce00078ec0ff */
.L_x_1752:
[----:B------:R-:W-:Y:S02]  /*0270*/  IMAD.MOV.U32 R8, RZ, RZ, R11 ;  /* 0x000000ffff087224 */ /* 0x000fe400078e000b */
[----:B------:R-:W-:-:S05]  /*0280*/  IMAD.MOV.U32 R9, RZ, RZ, R14 ;  /* 0x000000ffff097224 */ /* 0x000fca00078e000e */
[----:B0-----:R-:W2:Y:S01]  /*0290*/  LDG.E.U8 R7, desc[UR8][R8.64] ;  /* 0x0000000808077981 */ /* 0x001ea2000c1e1100 */
[----:B------:R-:W-:Y:S01]  /*02a0*/  IMAD.IADD R12, R5, 0x1, R10 ;  /* 0x00000001050c7824 */ /* 0x000fe200078e020a */
[C---:B------:R-:W-:Y:S01]  /*02b0*/  ISETP.GE.U32.AND P2, PT, R10.reuse, 0x170, PT ;  /* 0x000001700a00780c */ /* 0x040fe20003f46070 */
[----:B------:R-:W-:Y:S01]  /*02c0*/  VIADD R10, R10, 0x20 ;  /* 0x000000200a0a7836 */ /* 0x000fe20000000000 */
[----:B------:R-:W-:-:S05]  /*02d0*/  IADD3 R11, P3, PT, R11, 0x20, RZ ;  /* 0x000000200b0b7810 */ /* 0x000fca0007f7e0ff */
[----:B------:R-:W-:Y:S01]  /*02e0*/  IMAD.X R14, RZ, RZ, R14, P3 ;  /* 0x000000ffff0e7224 */ /* 0x000fe200018e060e */
[----:B--2---:R0:W-:Y:S05]  /*02f0*/  STS.U8 [R12], R7 ;  /* 0x000000070c007388 */ /* 0x0041ea0000000000 */
[----:B------:R-:W-:Y:S05]  /*0300*/  @!P2 BRA `(.L_x_1752) ;  /* 0xfffffffc00d8a947 */ /* 0x000fea000383ffff */
.L_x_1751:
[----:B------:R-:W-:Y:S05]  /*0310*/  BSYNC.RECONVERGENT B0 ;  /* 0x0000000000007941 */ /* 0x000fea0003800200 */
.L_x_1750:
[----:B------:R-:W-:Y:S04]  /*0320*/  BSSY.RECONVERGENT B0, `(.L_x_1753) ;  /* 0x0000016000007945 */ /* 0x000fe80003800200 */
[----:B------:R-:W-:Y:S05]  /*0330*/  @P1 BRA `(.L_x_1754) ;  /* 0x0000000000501947 */ /* 0x000fea0003800000 */
[----:B------:R-:W1:Y:S01]  /*0340*/  S2R R5, SR_CgaCtaId ;  /* 0x0000000000057919 */ /* 0x000e620000008800 */
[----:B------:R-:W2:Y:S01]  /*0350*/  LDCU.64 UR4, c[0x0][0x380] ;  /* 0x00007000ff0477ac */ /* 0x000ea20008000a00 */
[----:B0-----:R-:W0:Y:S01]  /*0360*/  LDC R12, c[0x0][0x388] ;  /* 0x0000e200ff0c7b82 */ /* 0x001e220000000800 */
[----:B------:R-:W-:Y:S01]  /*0370*/  MOV R2, 0x400 ;  /* 0x0000040000027802 */ /* 0x000fe20000000f00 */
[----:B------:R-:W-:-:S04]  /*0380*/  IMAD.MOV.U32 R7, RZ, RZ, R4 ;  /* 0x000000ffff077224 */ /* 0x000fc800078e0004 */
[----:B------:R-:W-:Y:S01]  /*0390*/  VIADD R2, R2, 0x190 ;  /* 0x0000019002027836 */ /* 0x000fe20000000000 */
[----:B--2---:R-:W-:-:S05]  /*03a0*/  IADD3 R8, P1, PT, R4, UR4, RZ ;  /* 0x0000000404087c10 */ /* 0x004fca000ff3e0ff */
[----:B------:R-:W-:Y:S01]  /*03b0*/  IMAD.X R9, RZ, RZ, UR5, P1 ;  /* 0x00000005ff097e24 */ /* 0x000fe200088e06ff */
[----:B-1----:R-:W-:-:S07]  /*03c0*/  LEA R5, R5, R2, 0x18 ;  /* 0x0000000205057211 */ /* 0x002fce00078ec0ff */
.L_x_1755:
[----:B0-----:R-:W-:Y:S01]  /*03d0*/  IMAD.MOV.U32 R2, RZ, RZ, R12 ;  /* 0x000000ffff027224 */ /* 0x001fe200078e000c */
        /* <DEDUP_REMOVED lines=10> */
.L_x_1754:
[----:B------:R-:W-:Y:S05]  /*0480*/  BSYNC.RECONVERGENT B0 ;  /* 0x0000000000007941 */ /* 0x000fea0003800200 */
.L_x_1753:
[----:B------:R-:W-:Y:S01]  /*0490*/  IMAD.MOV.U32 R5, RZ, RZ, RZ ;  /* 0x000000ffff057224 */ /* 0x000fe200078e00ff */
[----:B------:R-:W-:Y:S06]  /*04a0*/  @!P0 BRA `(.L_x_1756) ;  /* 0x00000008004c8947 */ /* 0x000fec0003800000 */
[----:B------:R-:W2:Y:S01]  /*04b0*/  LDC.64 R8, c[0x0][0x398] ;  /* 0x0000e600ff087b82 */ /* 0x000ea20000000a00 */
[----:B------:R-:W-:Y:S01]  /*04c0*/  IMAD R13, R4, 0x7, RZ ;  /* 0x00000007040d7824 */ /* 0x000fe200078e02ff */
[----:B------:R-:W-:Y:S01]  /*04d0*/  UMOV UR4, 0x400 ;  /* 0x0000040000047882 */ /* 0x000fe20000000000 */
[----:B------:R-:W-:Y:S01]  /*04e0*/  IMAD.IADD R6, R3, 0x1, -R6 ;  /* 0x0000000103067824 */ /* 0x000fe200078e0a06 */
[----:B------:R-:W-:Y:S01]  /*04f0*/  UIADD3 UR4, UPT, UPT, UR4, 0x190, URZ ;  /* 0x0000019004047890 */ /* 0x000fe2000fffe0ff */
[----:B------:R-:W-:Y:S01]  /*0500*/  IMAD.MOV.U32 R5, RZ, RZ, RZ ;  /* 0x000000ffff057224 */ /* 0x000fe200078e00ff */
[----:B------:R-:W-:Y:S02]  /*0510*/  VIMNMX R16, PT, PT, R13, R2, !PT ;  /* 0x000000020d107248 */ /* 0x000fe40007fe0100 */
[----:B------:R-:W3:Y:S01]  /*0520*/  S2UR UR5, SR_CgaCtaId ;  /* 0x00000000000579c3 */ /* 0x000ee20000008800 */
[----:B0-----:R-:W-:Y:S02]  /*0530*/  PRMT R12, RZ, 0x7610, R12 ;  /* 0x00007610ff0c7816 */ /* 0x001fe4000000000c */
[----:B-1----:R-:W-:Y:S01]  /*0540*/  PRMT R11, RZ, 0x7610, R11 ;  /* 0x00007610ff0b7816 */ /* 0x002fe2000000000b */
[----:B------:R-:W-:Y:S01]  /*0550*/  IMAD.IADD R16, R16, 0x1, -R13 ;  /* 0x0000000110107824 */ /* 0x000fe200078e0a0d */
[----:B------:R-:W-:-:S02]  /*0560*/  PRMT R10, RZ, 0x7610, R10 ;  /* 0x00007610ff0a7816 */ /* 0x000fc4000000000a */
[----:B------:R-:W-:Y:S02]  /*0570*/  PRMT R14, RZ, 0x7610, R14 ;  /* 0x00007610ff0e7816 */ /* 0x000fe4000000000e */
[----:B------:R-:W-:Y:S02]  /*0580*/  PRMT R15, RZ, 0x7610, R15 ;  /* 0x00007610ff0f7816 */ /* 0x000fe4000000000f */
[----:B------:R-:W-:Y:S02]  /*0590*/  PRMT R19, RZ, 0x7610, R19 ;  /* 0x00007610ff137816 */ /* 0x000fe40000000013 */
[C---:B--2---:R-:W-:Y:S02]  /*05a0*/  IADD3.X R7, P0, PT, R3.reuse, R8, RZ, PT, !PT ;  /* 0x0000000803077210 */ /* 0x044fe40003f1e4ff */
[----:B------:R-:W0:Y:S02]  /*05b0*/  LDC R8, c[0x0][0x3b8] ;  /* 0x0000ee00ff087b82 */ /* 0x000e240000000800 */
[----:B------:R-:W-:-:S02]  /*05c0*/  LEA.HI.X.SX32 R3, R3, R9, 0x1, P0 ;  /* 0x0000000903037211 */ /* 0x000fc400000f0eff */
[----:B------:R-:W-:Y:S01]  /*05d0*/  PRMT R9, RZ, 0x7610, R9 ;  /* 0x00007610ff097816 */ /* 0x000fe20000000009 */
[----:B---3--:R-:W-:-:S12]  /*05e0*/  ULEA UR4, UR5, UR4, 0x18 ;  /* 0x0000000405047291 */ /* 0x008fd8000f8ec0ff */
.L_x_1766:
[----:B------:R-:W-:Y:S01]  /*05f0*/  ISETP.NE.AND P1, PT, R16, RZ, PT ;  /* 0x000000ff1000720c */ /* 0x000fe20003f25270 */
[----:B------:R-:W-:Y:S01]  /*0600*/  VIADD R6, R6, 0x1 ;  /* 0x0000000106067836 */ /* 0x000fe20000000000 */
[----:B-1----:R-:W-:Y:S01]  /*0610*/  LOP3.LUT R17, R12, 0xffff, RZ, 0xc0, !PT ;  /* 0x0000ffff0c117812 */ /* 0x002fe200078ec0ff */
[----:B------:R-:W-:Y:S03]  /*0620*/  BSSY.RECONVERGENT B0, `(.L_x_1757) ;  /* 0x0000078000007945 */ /* 0x000fe60003800200 */
[----:B------:R-:W-:Y:S01]  /*0630*/  ISETP.NE.AND P0, PT, R6, -0x1, PT ;  /* 0xffffffff0600780c */ /* 0x000fe20003f05270 */
[----:B--2---:R1:W2:Y:S06]  /*0640*/  SHFL.UP PT, R20, R17, 0x1, RZ ;  /* 0x0420000011147989 */ /* 0x0042ac00000e00ff */
[----:B------:R-:W-:Y:S06]  /*0650*/  @!P1 BRA `(.L_x_1758) ;  /* 0x0000000400d09947 */ /* 0x000fec0003800000 */
[----:B------:R-:W-:-:S05]  /*0660*/  IMAD.MOV.U32 R2, RZ, RZ, R7 ;  /* 0x000000ffff027224 */ /* 0x000fca00078e0007 */
[----:B------:R-:W3:Y:S01]  /*0670*/  LDG.E.S8 R18, desc[UR8][R2.64] ;  /* 0x0000000802127981 */ /* 0x000ee2000c1e1300 */
[----:B------:R-:W-:Y:S01]  /*0680*/  LOP3.LUT R21, R19, 0xffff, RZ, 0xc0, !PT ;  /* 0x0000ffff13157812 */ /* 0x000fe200078ec0ff */
[----:B------:R-:W-:Y:S01]  /*0690*/  IMAD.MOV.U32 R19, RZ, RZ, -0x4 ;  /* 0xfffffffcff137424 */ /* 0x000fe200078e00ff */
[----:B------:R-:W-:Y:S02]  /*06a0*/  ISETP.NE.AND P2, PT, R4, RZ, PT ;  /* 0x000000ff0400720c */ /* 0x000fe40003f45270 */
[----:B--2---:R-:W-:Y:S01]  /*06b0*/  LOP3.LUT R20, R20, 0xffff, RZ, 0xc0, !PT ;  /* 0x0000ffff14147812 */ /* 0x004fe200078ec0ff */
[----:B0-----:R-:W-:-:S03]  /*06c0*/  IMAD.IADD R22, R21, 0x1, R8 ;  /* 0x0000000115167824 */ /* 0x001fc600078e0208 */
[----:B------:R-:W-:Y:S01]  /*06d0*/  SEL R20, R20, RZ, P2 ;  /* 0x000000ff14147207 */ /* 0x000fe20001000000 */
[----:B---3--:R-:W0:Y:S02]  /*06e0*/  LDC.U8 R18, c[0x3][R18] ;  /* 0x00c0000012127b82 */ /* 0x008e240000000000 */
[----:B0-----:R-:W-:-:S13]  /*06f0*/  ISETP.GT.U32.AND P1, PT, R18, 0x13, PT ;  /* 0x000000131200780c */ /* 0x001fda0003f24070 */
[----:B------:R-:W-:Y:S05]  /*0700*/  @P1 BRA `(.L_x_1759) ;  /* 0x0000000000181947 */ /* 0x000fea0003800000 */
[----:B------:R-:W0:Y:S01]  /*0710*/  LDS.U8 R19, [R13+UR4] ;  /* 0x000000040d137984 */ /* 0x000e220008000000 */
[----:B------:R-:W2:Y:S01]  /*0720*/  S2UR UR6, SR_CgaCtaId ;  /* 0x00000000000679c3 */ /* 0x000ea20000008800 */
[----:B------:R-:W-:Y:S02]  /*0730*/  UMOV UR5, 0x400 ;  /* 0x0000040000057882 */ /* 0x000fe40000000000 */
[----:B--2---:R-:W-:Y:S01]  /*0740*/  ULEA UR5, UR6, UR5, 0x18 ;  /* 0x0000000506057291 */ /* 0x004fe2000f8ec0ff */
[----:B0-----:R-:W-:-:S08]  /*0750*/  IMAD R19, R18, 0x14, R19 ;  /* 0x0000001412137824 */ /* 0x001fd000078e0213 */
[----:B------:R-:W0:Y:S03]  /*0760*/  LDS.S8 R19, [R19+UR5] ;  /* 0x0000000513137984 */ /* 0x000e260008000200 */
.L_x_1759:
[----:B------:R-:W-:Y:S02]  /*0770*/  ISETP.NE.AND P2, PT, R16, 0x1, PT ;  /* 0x000000011000780c */ /* 0x000fe40003f45270 */
[----:B0-----:R-:W-:-:S04]  /*0780*/  VIADDMNMX.RELU R19, R19, R20, R22, !PT ;  /* 0x0000001413137246 */ /* 0x001fc80007801116 */
[----:B------:R-:W-:-:S04]  /*0790*/  LOP3.LUT R20, R19, 0xffff, RZ, 0xc0, !PT ;  /* 0x0000ffff13147812 */ /* 0x000fc800078ec0ff */
[----:B------:R-:W-:-:S03]  /*07a0*/  VIMNMX R5, PT, PT, R5, R20, !PT ;  /* 0x0000001405057248 */ /* 0x000fc60007fe0100 */
[----:B------:R-:W-:Y:S05]  /*07b0*/  @!P2 BRA `(.L_x_1758) ;  /* 0x000000040078a947 */ /* 0x000fea0003800000 */
[----:B------:R-:W-:-:S04]  /*07c0*/  LOP3.LUT R2, R15, 0xffff, RZ, 0xc0, !PT ;  /* 0x0000ffff0f027812 */ /* 0x000fc800078ec0ff */
[----:B------:R-:W-:Y:S01]  /*07d0*/  VIMNMX.U32 R15, PT, PT, R20, R2, !PT ;  /* 0x00000002140f7248 */ /* 0x000fe20007fe0000 */
[----:B------:R-:W-:-:S04]  /*07e0*/  IMAD.MOV.U32 R20, RZ, RZ, -0x4 ;  /* 0xfffffffcff147424 */ /* 0x000fc800078e00ff */
[----:B------:R-:W-:Y:S01]  /*07f0*/  IMAD.IADD R22, R15, 0x1, R8 ;  /* 0x000000010f167824 */ /* 0x000fe200078e0208 */
[----:B------:R-:W-:Y:S06]  /*0800*/  @P1 BRA `(.L_x_1760) ;  /* 0x0000000000181947 */ /* 0x000fec0003800000 */
[----:B------:R-:W0:Y:S01]  /*0810*/  LDS.U8 R15, [R13+UR4+0x1] ;  /* 0x000001040d0f7984 */ /* 0x000e220008000000 */
[----:B------:R-:W2:Y:S01]  /*0820*/  S2UR UR6, SR_CgaCtaId ;  /* 0x00000000000679c3 */ /* 0x000ea20000008800 */
[----:B------:R-:W-:Y:S02]  /*0830*/  UMOV UR5, 0x400 ;  /* 0x0000040000057882 */ /* 0x000fe40000000000 */
[----:B--2---:R-:W-:Y:S01]  /*0840*/  ULEA UR5, UR6, UR5, 0x18 ;  /* 0x0000000506057291 */ /* 0x004fe2000f8ec0ff */
[----:B0-----:R-:W-:-:S08]  /*0850*/  IMAD R15, R18, 0x14, R15 ;  /* 0x00000014120f7824 */ /* 0x001fd000078e020f */
[----:B------:R0:W2:Y:S03]  /*0860*/  LDS.S8 R20, [R15+UR5] ;  /* 0x000000050f147984 */ /* 0x0000a60008000200 */
.L_x_1760:
[----:B------:R-:W-:Y:S02]  /*0870*/  ISETP.NE.AND P2, PT, R16, 0x2, PT ;  /* 0x000000021000780c */ /* 0x000fe40003f45270 */
[----:B--2---:R-:W-:-:S04]  /*0880*/  VIADDMNMX.RELU R20, R20, R21, R22, !PT ;  /* 0x0000001514147246 */ /* 0x004fc80007801116 */
[C---:B------:R-:W-:Y:S02]  /*0890*/  LOP3.LUT R21, R20.reuse, 0xffff, RZ, 0xc0, !PT ;  /* 0x0000ffff14157812 */ /* 0x040fe400078ec0ff */
[----:B0-----:R-:W-:Y:S02]  /*08a0*/  PRMT R15, R20, 0x7610, R15 ;  /* 0x00007610140f7816 */ /* 0x001fe4000000000f */
[----:B------:R-:W-:-:S03]  /*08b0*/  VIMNMX.U32 R5, PT, PT, R5, R21, !PT ;  /* 0x0000001505057248 */ /* 0x000fc60007fe0000 */
[----:B------:R-:W-:Y:S05]  /*08c0*/  @!P2 BRA `(.L_x_1758) ;  /* 0x000000040034a947 */ /* 0x000fea0003800000 */
[----:B------:R-:W-:-:S04]  /*08d0*/  LOP3.LUT R20, R14, 0xffff, RZ, 0xc0, !PT ;  /* 0x0000ffff0e147812 */ /* 0x000fc800078ec0ff */
[----:B------:R-:W-:-:S05]  /*08e0*/  VIMNMX.U32 R21, PT, PT, R21, R20, !PT ;  /* 0x0000001415157248 */ /* 0x000fca0007fe0000 */
        /* <DEDUP_REMOVED lines=8> */
[----:B------:R-:W0:Y:S03]  /*0970*/  LDS.S8 R21, [R21+UR5] ;  /* 0x0000000515157984 */ /* 0x000e260008000200 */
.L_x_1761:
[----:B------:R-:W-:Y:S02]  /*0980*/  ISETP.NE.AND P2, PT, R16, 0x3, PT ;  /* 0x000000031000780c */ /* 0x000fe40003f45270 */
[----:B0-----:R-:W-:-:S04]  /*0990*/  VIADDMNMX.RELU R14, R21, R2, R14, !PT ;  /* 0x00000002150e7246 */ /* 0x001fc8000780110e */
        /* <DEDUP_REMOVED lines=14> */
.L_x_1762:
        /* <DEDUP_REMOVED lines=16> */
.L_x_1763:
        /* <DEDUP_REMOVED lines=16> */
.L_x_1764:
[----:B------:R-:W-:Y:S02]  /*0c80*/  ISETP.NE.AND P2, PT, R16, 0x6, PT ;  /* 0x000000061000780c */ /* 0x000fe40003f45270 */
[----:B0-----:R-:W-:-:S04]  /*0c90*/  VIADDMNMX.RELU R11, R11, R20, R21, !PT ;  /* 0x000000140b0b7246 */ /* 0x001fc80007801115 */
[----:B------:R-:W-:-:S04]  /*0ca0*/  LOP3.LUT R20, R11, 0xffff, RZ, 0xc0, !PT ;  /* 0x0000ffff0b147812 */ /* 0x000fc800078ec0ff */
[----:B------:R-:W-:-:S03]  /*0cb0*/  VIMNMX.U32 R5, PT, PT, R5, R20, !PT ;  /* 0x0000001405057248 */ /* 0x000fc60007fe0000 */
[----:B------:R-:W-:Y:S05]  /*0cc0*/  @!P2 BRA `(.L_x_1758) ;  /* 0x000000000034a947 */ /* 0x000fea0003800000 */
[----:B-1----:R-:W-:-:S05]  /*0cd0*/  VIMNMX.U32 R17, PT, PT, R17, R20, !PT ;  /* 0x0000001411117248 */ /* 0x002fca0007fe0000 */
        /* <DEDUP_REMOVED lines=9> */
.L_x_1765:
[----:B0-----:R-:W-:-:S04]  /*0d70*/  VIADDMNMX.RELU R12, R17, R2, R12, !PT ;  /* 0x00000002110c7246 */ /* 0x001fc8000780110c */
[----:B------:R-:W-:-:S04]  /*0d80*/  LOP3.LUT R2, R12, 0xffff, RZ, 0xc0, !PT ;  /* 0x0000ffff0c027812 */ /* 0x000fc800078ec0ff */
[----:B------:R-:W-:-:S07]  /*0d90*/  VIMNMX.U32 R5, PT, PT, R5, R2, !PT ;  /* 0x0000000205057248 */ /* 0x000fce0007fe0000 */
.L_x_1758:
[----:B------:R-:W-:Y:S05]  /*0da0*/  BSYNC.RECONVERGENT B0 ;  /* 0x0000000000007941 */ /* 0x000fea0003800200 */
.L_x_1757:
[----:B------:R-:W-:-:S05]  /*0db0*/  IADD3 R7, P1, PT, R7, 0x1, RZ ;  /* 0x0000000107077810 */ /* 0x000fca0007f3e0ff */
[----:B------:R-:W-:Y:S01]  /*0dc0*/  IMAD.X R3, RZ, RZ, R3, P1 ;  /* 0x000000ffff037224 */ /* 0x000fe200008e0603 */
[----:B------:R-:W-:Y:S07]  /*0dd0*/  @P0 BRA `(.L_x_1766) ;  /* 0xfffffff800040947 */ /* 0x000fee000383ffff */
.L_x_1756:
[----:B------:R-:W3:Y:S01]  /*0de0*/  S2R R9, SR_CgaCtaId ;  /* 0x0000000000097919 */ /* 0x000ee20000008800 */
[----:B0-----:R-:W-:Y:S02]  /*0df0*/  MOV R8, 0x400 ;  /* 0x0000040000087802 */ /* 0x001fe40000000f00 */
        /* <DEDUP_REMOVED lines=38> */
[----:B------:R-:W3:Y:S01]  /*1060*/  @!P0 LDS R9, [R9+0x270] ;  /* 0x0002700009098984 */ /* 0x000ee20000000800 */
[----:B0-----:R-:W-:-:S05]  /*1070*/  @!P0 IMAD.WIDE.U32 R2, R0, 0x4, R2 ;  /* 0x0000000400028825 */ /* 0x001fca00078e0002 */
[----:B---3--:R-:W-:Y:S01]  /*1080*/  @!P0 STG.E desc[UR8][R2.64], R9 ;  /* 0x0000000902008986 */ /* 0x008fe2000c101908 */
[----:B------:R-:W-:Y:S06]  /*1090*/  BAR.SYNC.DEFER_BLOCKING 0x0 ;  /* 0x0000000000007b1d */ /* 0x000fec0000010000 */
[----:B------:R-:W-:Y:S05]  /*10a0*/  EXIT ;  /* 0x000000000000794d */ /* 0x000fea0003800000 */
.L_x_1767:
        /* <DEDUP_REMOVED lines=13> */
.L_x_1967:


//--------------------- .text._Z9sw_kernelILi32ELi192EEvPKhiPiS1_S2_iS2_i --------------------------
	.section	.text._Z9sw_kernelILi32ELi192EEvPKhiPiS1_S2_iS2_i,"ax",@progbits
	.align	128
        .global         _Z9sw_kernelILi32ELi192EEvPKhiPiS1_S2_iS2_i
        .type           _Z9sw_kernelILi32ELi192EEvPKhiPiS1_S2_iS2_i,@function
        .size           _Z9sw_kernelILi32ELi192EEvPKhiPiS1_S2_iS2_i,(.L_x_1968 - _Z9sw_kernelILi32ELi192EEvPKhiPiS1_S2_iS2_i)
        .other          _Z9sw_kernelILi32ELi192EEvPKhiPiS1_S2_iS2_i,@"STO_CUDA_ENTRY STV_DEFAULT"
_Z9sw_kernelILi32ELi192EEvPKhiPiS1_S2_iS2_i:
.text._Z9sw_kernelILi32ELi192EEvPKhiPiS1_S2_iS2_i:
        /* <DEDUP_REMOVED lines=39> */
.L_x_1770:
        /* <DEDUP_REMOVED lines=10> */
.L_x_1769:
[----:B------:R-:W-:Y:S05]  /*0310*/  BSYNC.RECONVERGENT B0 ;  /* 0x0000000000007941 */ /* 0x000fea0003800200 */
.L_x_1768:
        /* <DEDUP_REMOVED lines=11> */
.L_x_1773:
        /* <DEDUP_REMOVED lines=11> */
.L_x_1772:
[----:B------:R-:W-:Y:S05]  /*0480*/  BSYNC.RECONVERGENT B0 ;  /* 0x0000000000007941 */ /* 0x000fea0003800200 */
.L_x_1771:
[----:B------:R-:W-:Y:S01]  /*0490*/  IMAD.MOV.U32 R8, RZ, RZ, RZ ;  /* 0x000000ffff087224 */ /* 0x000fe200078e00ff */
[----:B------:R-:W-:Y:S06]  /*04a0*/  @!P0 BRA `(.L_x_1774) ;  /* 0x0000000800088947 */ /* 0x000fec0003800000 */
[----:B------:R-:W2:Y:S01]  /*04b0*/  LDC.64 R8, c[0x0][0x398] ;  /* 0x0000e600ff087b82 */ /* 0x000ea20000000a00 */
[----:B------:R-:W-:Y:S01]  /*04c0*/  IMAD.IADD R6, R3, 0x1, -R6 ;  /* 0x0000000103067824 */ /* 0x000fe200078e0a06 */
[----:B------:R-:W-:Y:S01]  /*04d0*/  UMOV UR4, 0x400 ;  /* 0x0000040000047882 */ /* 0x000fe20000000000 */
[----:B-1----:R-:W-:Y:S01]  /*04e0*/  PRMT R10, RZ, 0x7610, R10 ;  /* 0x00007610ff0a7816 */ /* 0x002fe2000000000a */
[----:B------:R-:W-:Y:S01]  /*04f0*/  UIADD3 UR4, UPT, UPT, UR4, 0x190, URZ ;  /* 0x0000019004047890 */ /* 0x000fe2000fffe0ff */
[----:B------:R-:W-:Y:S02]  /*0500*/  PRMT R11, RZ, 0x7610, R11 ;  /* 0x00007610ff0b7816 */ /* 0x000fe4000000000b */
[----:B0-----:R-:W-:Y:S01]  /*0510*/  PRMT R12, RZ, 0x7610, R12 ;  /* 0x00007610ff0c7816 */ /* 0x001fe2000000000c */
[----:B------:R-:W0:Y:S01]  /*0520*/  S2UR UR5, SR_CgaCtaId ;  /* 0x00000000000579c3 */ /* 0x000e220000008800 */
[----:B------:R-:W-:Y:S02]  /*0530*/  PRMT R13, RZ, 0x7610, R13 ;  /* 0x00007610ff0d7816 */ /* 0x000fe4000000000d */
[----:B------:R-:W-:-:S02]  /*0540*/  PRMT R14, RZ, 0x7610, R14 ;  /* 0x00007610ff0e7816 */ /* 0x000fc4000000000e */
[----:B------:R-:W-:-:S03]  /*0550*/  PRMT R18, RZ, 0x7610, R18 ;  /* 0x00007610ff127816 */ /* 0x000fc60000000012 */
[----:B------:R-:W1:Y:S01]  /*0560*/  LDC R7, c[0x0][0x3b8] ;  /* 0x0000ee00ff077b82 */ /* 0x000e620000000800 */
[----:B--2---:R-:W-:Y:S01]  /*0570*/  IADD3.X R5, P0, PT, R3, R8, RZ, PT, !PT ;  /* 0x0000000803057210 */ /* 0x004fe20003f1e4ff */
[----:B------:R-:W-:-:S03]  /*0580*/  IMAD.MOV.U32 R8, RZ, RZ, RZ ;  /* 0x000000ffff087224 */ /* 0x000fc600078e00ff */
[----:B------:R-:W-:Y:S01]  /*0590*/  LEA.HI.X.SX32 R3, R3, R9, 0x1, P0 ;  /* 0x0000000903037211 */ /* 0x000fe200000f0eff */
[----:B------:R-:W-:Y:S01]  /*05a0*/  IMAD R9, R4, 0x6, RZ ;  /* 0x0000000604097824 */ /* 0x000fe200078e02ff */
[----:B0-----:R-:W-:-:S04]  /*05b0*/  ULEA UR4, UR5, UR4, 0x18 ;  /* 0x0000000405047291 */ /* 0x001fc8000f8ec0ff */
[----:B------:R-:W-:-:S05]  /*05c0*/  VIMNMX R16, PT, PT, R9, R2, !PT ;  /* 0x0000000209107248 */ /* 0x000fca0007fe0100 */
[----:B------:R-:W-:-:S07]  /*05d0*/  IMAD.IADD R16, R16, 0x1, -R9 ;  /* 0x0000000110107824 */ /* 0x000fce00078e0a09 */
.L_x_1783:
[----:B------:R-:W-:Y:S01]  /*05e0*/  ISETP.NE.AND P1, PT, R16, RZ, PT ;  /* 0x000000ff1000720c */ /* 0x000fe20003f25270 */
[----:B------:R-:W-:Y:S01]  /*05f0*/  VIADD R6, R6, 0x1 ;  /* 0x0000000106067836 */ /* 0x000fe20000000000 */
[----:B0-----:R-:W-:Y:S01]  /*0600*/  LOP3.LUT R15, R10, 0xffff, RZ, 0xc0, !PT ;  /* 0x0000ffff0a0f7812 */ /* 0x001fe200078ec0ff */
[----:B------:R-:W-:Y:S03]  /*0610*/  BSSY.RECONVERGENT B0, `(.L_x_1775) ;  /* 0x0000068000007945 */ /* 0x000fe60003800200 */
[----:B------:R-:W-:Y:S01]  /*0620*/  ISETP.NE.AND P0, PT, R6, -0x1, PT ;  /* 0xffffffff0600780c */ /* 0x000fe20003f05270 */
[----:B--2---:R0:W2:Y:S06]  /*0630*/  SHFL.UP PT, R19, R15, 0x1, RZ ;  /* 0x042000000f137989 */ /* 0x0040ac00000e00ff */
[----:B-1----:R-:W-:Y:S06]  /*0640*/  @!P1 BRA `(.L_x_1776) ;  /* 0x0000000400909947 */ /* 0x002fec0003800000 */
[----:B------:R-:W-:-:S05]  /*0650*/  IMAD.MOV.U32 R2, RZ, RZ, R5 ;  /* 0x000000ffff027224 */ /* 0x000fca00078e0005 */
[----:B------:R-:W3:Y:S01]  /*0660*/  LDG.E.S8 R17, desc[UR8][R2.64] ;  /* 0x0000000802117981 */ /* 0x000ee2000c1e1300 */
[----:B------:R-:W-:Y:S01]  /*0670*/  LOP3.LUT R20, R18, 0xffff, RZ, 0xc0, !PT ;  /* 0x0000ffff12147812 */ /* 0x000fe200078ec0ff */
[----:B------:R-:W-:Y:S01]  /*0680*/  IMAD.MOV.U32 R18, RZ, RZ, -0x4 ;  /* 0xfffffffcff127424 */ /* 0x000fe200078e00ff */
[----:B------:R-:W-:Y:S02]  /*0690*/  ISETP.NE.AND P2, PT, R4, RZ, PT ;  /* 0x000000ff0400720c */ /* 0x000fe40003f45270 */
[----:B--2---:R-:W-:Y:S01]  /*06a0*/  LOP3.LUT R19, R19, 0xffff, RZ, 0xc0, !PT ;  /* 0x0000ffff13137812 */ /* 0x004fe200078ec0ff */
[----:B-1----:R-:W-:-:S03]  /*06b0*/  IMAD.IADD R21, R20, 0x1, R7 ;  /* 0x0000000114157824 */ /* 0x002fc600078e0207 */
        /* <DEDUP_REMOVED lines=10> */
.L_x_1777:
[----:B------:R-:W-:Y:S02]  /*0760*/  ISETP.NE.AND P2, PT, R16, 0x1, PT ;  /* 0x000000011000780c */ /* 0x000fe40003f45270 */
[----:B--2---:R-:W-:-:S04]  /*0770*/  VIADDMNMX.RELU R18, R18, R19, R21, !PT ;  /* 0x0000001312127246 */ /* 0x004fc80007801115 */
[----:B------:R-:W-:-:S04]  /*0780*/  LOP3.LUT R19, R18, 0xffff, RZ, 0xc0, !PT ;  /* 0x0000ffff12137812 */ /* 0x000fc800078ec0ff */
[----:B------:R-:W-:-:S03]  /*0790*/  VIMNMX R8, PT, PT, R8, R19, !PT ;  /* 0x0000001308087248 */ /* 0x000fc60007fe0100 */
[----:B------:R-:W-:Y:S05]  /*07a0*/  @!P2 BRA `(.L_x_1776) ;  /* 0x000000040038a947 */ /* 0x000fea0003800000 */
[----:B-1----:R-:W-:-:S04]  /*07b0*/  LOP3.LUT R2, R14, 0xffff, RZ, 0xc0, !PT ;  /* 0x0000ffff0e027812 */ /* 0x002fc800078ec0ff */
        /* <DEDUP_REMOVED lines=10> */
.L_x_1778:
        /* <DEDUP_REMOVED lines=17> */
.L_x_1779:
        /* <DEDUP_REMOVED lines=10> */
[----:B------:R-:W1:Y:S01]  /*0a10*/  LDS.U8 R12, [R9+UR4+0x3] ;  /* 0x00000304090c7984 */ /* 0x000e620008000000 */
[----:B------:R-:W2:Y:S01]  /*0a20*/  S2UR UR6, SR_CgaCtaId ;  /* 0x00000000000679c3 */ /* 0x000ea20000008800 */
[----:B------:R-:W-:Y:S02]  /*0a30*/  UMOV UR5, 0x400 ;  /* 0x0000040000057882 */ /* 0x000fe40000000000 */
[----:B--2---:R-:W-:Y:S01]  /*0a40*/  ULEA UR5, UR6, UR5, 0x18 ;  /* 0x0000000506057291 */ /* 0x004fe2000f8ec0ff */
[----:B-1----:R-:W-:-:S08]  /*0a50*/  IMAD R12, R17, 0x14, R12 ;  /* 0x00000014110c7824 */ /* 0x002fd000078e020c */
[----:B------:R-:W1:Y:S03]  /*0a60*/  LDS.S8 R12, [R12+UR5] ;  /* 0x000000050c0c7984 */ /* 0x000e660008000200 */
.L_x_1780:
        /* <DEDUP_REMOVED lines=16> */
.L_x_1781:
[----:B------:R-:W-:Y:S02]  /*0b70*/  ISETP.NE.AND P2, PT, R16, 0x5, PT ;  /* 0x000000051000780c */ /* 0x000fe40003f45270 */
[----:B--2---:R-:W-:-:S04]  /*0b80*/  VIADDMNMX.RELU R11, R11, R2, R21, !PT ;  /* 0x000000020b0b7246 */ /* 0x004fc80007801115 */
[----:B------:R-:W-:-:S04]  /*0b90*/  LOP3.LUT R2, R11, 0xffff, RZ, 0xc0, !PT ;  /* 0x0000ffff0b027812 */ /* 0x000fc800078ec0ff */
[----:B------:R-:W-:-:S03]  /*0ba0*/  VIMNMX.U32 R8, PT, PT, R8, R2, !PT ;  /* 0x0000000208087248 */ /* 0x000fc60007fe0000 */
[----:B------:R-:W-:Y:S05]  /*0bb0*/  @!P2 BRA `(.L_x_1776) ;  /* 0x000000000034a947 */ /* 0x000fea0003800000 */
[----:B------:R-:W-:-:S05]  /*0bc0*/  VIMNMX.U32 R2, PT, PT, R15, R2, !PT ;  /* 0x000000020f027248 */ /* 0x000fca0007fe0000 */
[----:B------:R-:W-:Y:S02]  /*0bd0*/  IMAD.IADD R10, R2, 0x1, R7 ;  /* 0x00000001020a7824 */ /* 0x000fe400078e0207 */
[----:B------:R-:W-:Y:S01]  /*0be0*/  IMAD.MOV.U32 R2, RZ, RZ, -0x4 ;  /* 0xfffffffcff027424 */ /* 0x000fe200078e00ff */
[----:B------:R-:W-:Y:S06]  /*0bf0*/  @P1 BRA `(.L_x_1782) ;  /* 0x0000000000181947 */ /* 0x000fec0003800000 */
[----:B------:R-:W2:Y:S01]  /*0c00*/  LDS.U8 R2, [R9+UR4+0x5] ;  /* 0x0000050409027984 */ /* 0x000ea20008000000 */
[----:B------:R-:W3:Y:S01]  /*0c10*/  S2UR UR6, SR_CgaCtaId ;  /* 0x00000000000679c3 */ /* 0x000ee20000008800 */
[----:B------:R-:W-:Y:S02]  /*0c20*/  UMOV UR5, 0x400 ;  /* 0x0000040000057882 */ /* 0x000fe40000000000 */
[----:B---3--:R-:W-:Y:S01]  /*0c30*/  ULEA UR5, UR6, UR5, 0x18 ;  /* 0x0000000506057291 */ /* 0x008fe2000f8ec0ff */
[----:B--2---:R-:W-:-:S08]  /*0c40*/  IMAD R2, R17, 0x14, R2 ;  /* 0x0000001411027824 */ /* 0x004fd000078e0202 */
[----:B------:R-:W2:Y:S03]  /*0c50*/  LDS.S8 R2, [R2+UR5] ;  /* 0x0000000502027984 */ /* 0x000ea60008000200 */
.L_x_1782:
[----:B--2---:R-:W-:-:S04]  /*0c60*/  VIADDMNMX.RELU R10, R2, R19, R10, !PT ;  /* 0x00000013020a7246 */ /* 0x004fc8000780110a */
[----:B0-----:R-:W-:-:S04]  /*0c70*/  LOP3.LUT R15, R10, 0xffff, RZ, 0xc0, !PT ;  /* 0x0000ffff0a0f7812 */ /* 0x001fc800078ec0ff */
[----:B------:R-:W-:-:S07]  /*0c80*/  VIMNMX.U32 R8, PT, PT, R8, R15, !PT ;  /* 0x0000000f08087248 */ /* 0x000fce0007fe0000 */
.L_x_1776:
[----:B------:R-:W-:Y:S05]  /*0c90*/  BSYNC.RECONVERGENT B0 ;  /* 0x0000000000007941 */ /* 0x000fea0003800200 */
.L_x_1775:
[----:B------:R-:W-:-:S05]  /*0ca0*/  IADD3 R5, P1, PT, R5, 0x1, RZ ;  /* 0x0000000105057810 */ /* 0x000fca0007f3e0ff */
[----:B------:R-:W-:Y:S01]  /*0cb0*/  IMAD.X R3, RZ, RZ, R3, P1 ;  /* 0x000000ffff037224 */ /* 0x000fe200008e0603 */
[----:B------:R-:W-:Y:S07]  /*0cc0*/  @P0 BRA `(.L_x_1783) ;  /* 0xfffffff800440947 */ /* 0x000fee000383ffff */
.L_x_1774:
        /* <DEDUP_REMOVED lines=45> */
.L_x_1784:
        /* <DEDUP_REMOVED lines=14> */
.L_x_1968:


//--------------------- .text._Z9sw_kernelILi32ELi160EEvPKhiPiS1_S2_iS2_i --------------------------
	.section	.text._Z9sw_kernelILi32ELi160EEvPKhiPiS1_S2_iS2_i,"ax",@progbits
	.align	128
        .global         _Z9sw_kernelILi32ELi160EEvPKhiPiS1_S2_iS2_i
        .type           _Z9sw_kernelILi32ELi160EEvPKhiPiS1_S2_iS2_i,@function
        .size           _Z9sw_kernelILi32ELi160EEvPKhiPiS1_S2_iS2_i,(.L_x_1969 - _Z9sw_kernelILi32ELi160EEvPKhiPiS1_S2_iS2_i)
        .other          _Z9sw_kernelILi32ELi160EEvPKhiPiS1_S2_iS2_i,@"STO_CUDA_ENTRY STV_DEFAULT"
_Z9sw_kernelILi32ELi160EEvPKhiPiS1_S2_iS2_i:
.text._Z9sw_kernelILi32ELi160EEvPKhiPiS1_S2_iS2_i:
        /* <DEDUP_REMOVED lines=39> */
.L_x_1787:
        /* <DEDUP_REMOVED lines=10> */
.L_x_1786:
[----:B------:R-:W-:Y:S05]  /*0310*/  BSYNC.RECONVERGENT B0 ;  /* 0x0000000000007941 */ /* 0x000fea0003800200 */
.L_x_1785:
        /* <DEDUP_REMOVED lines=11> */
.L_x_1790:
        /* <DEDUP_REMOVED lines=11> */
.L_x_1789:
[----:B------:R-:W-:Y:S05]  /*0480*/  BSYNC.RECONVERGENT B0 ;  /* 0x0000000000007941 */ /* 0x000fea0003800200 */
.L_x_1788:
[----:B------:R-:W-:Y:S01]  /*0490*/  IMAD.MOV.U32 R5, RZ, RZ, RZ ;  /* 0x000000ffff057224 */ /* 0x000fe200078e00ff */
[----:B------:R-:W-:Y:S06]  /*04a0*/  @!P0 BRA `(.L_x_1791) ;  /* 0x0000000400c08947 */ /* 0x000fec0003800000 */
[----:B------:R-:W2:Y:S01]  /*04b0*/  LDC.64 R8, c[0x0][0x398] ;  /* 0x0000e600ff087b82 */ /* 0x000ea20000000a00 */
[----:B-1----:R-:W-:Y:S01]  /*04c0*/  IMAD R11, R4, 0x5, RZ ;  /* 0x00000005040b7824 */ /* 0x002fe200078e02ff */
        /* <DEDUP_REMOVED lines=9> */
[----:B0-----:R-:W-:-:S02]  /*0560*/  PRMT R12, RZ, 0x7610, R12 ;  /* 0x00007610ff0c7816 */ /* 0x001fc4000000000c */
[----:B------:R-:W-:Y:S01]  /*0570*/  PRMT R17, RZ, 0x7610, R17 ;  /* 0x00007610ff117816 */ /* 0x000fe20000000011 */
[----:B------:R-:W0:Y:S01]  /*0580*/  LDC R7, c[0x0][0x3b8] ;  /* 0x0000ee00ff077b82 */ /* 0x000e220000000800 */
[----:B--2---:R-:W-:-:S04]  /*0590*/  IADD3.X R8, P0, PT, R3, R8, RZ, PT, !PT ;  /* 0x0000000803087210 */ /* 0x004fc80003f1e4ff */
[----:B------:R-:W-:Y:S02]  /*05a0*/  LEA.HI.X.SX32 R3, R3, R9, 0x1, P0 ;  /* 0x0000000903037211 */ /* 0x000fe400000f0eff */
[----:B------:R-:W-:Y:S01]  /*05b0*/  PRMT R9, RZ, 0x7610, R9 ;  /* 0x00007610ff097816 */ /* 0x000fe20000000009 */
[----:B-1----:R-:W-:-:S12]  /*05c0*/  ULEA UR4, UR5, UR4, 0x18 ;  /* 0x0000000405047291 */ /* 0x002fd8000f8ec0ff */
.L_x_1799:
        /* <DEDUP_REMOVED lines=9> */
[----:B------:R-:W-:Y:S02]  /*0660*/  ISETP.NE.AND P2, PT, R4, RZ, PT ;  /* 0x000000ff0400720c */ /* 0x000fe40003f45270 */
[----:B--2---:R-:W-:Y:S02]  /*0670*/  LOP3.LUT R19, R19, 0xffff, RZ, 0xc0, !PT ;  /* 0x0000ffff13137812 */ /* 0x004fe400078ec0ff */
[----:B------:R-:W-:Y:S01]  /*0680*/  LOP3.LUT R18, R17, 0xffff, RZ, 0xc0, !PT ;  /* 0x0000ffff11127812 */ /* 0x000fe200078ec0ff */
[----:B------:R-:W-:Y:S01]  /*0690*/  IMAD.MOV.U32 R17, RZ, RZ, -0x4 ;  /* 0xfffffffcff117424 */ /* 0x000fe200078e00ff */
[----:B------:R-:W-:-:S03]  /*06a0*/  SEL R20, R19, RZ, P2 ;  /* 0x000000ff13147207 */ /* 0x000fc60001000000 */
[----:B0-----:R-:W-:Y:S01]  /*06b0*/  IMAD.IADD R19, R18, 0x1, R7 ;  /* 0x0000000112137824 */ /* 0x001fe200078e0207 */
        /* <DEDUP_REMOVED lines=9> */
.L_x_1794:
        /* <DEDUP_REMOVED lines=15> */
[----:B------:R-:W0:Y:S03]  /*0840*/  LDS.S8 R19, [R19+UR5] ;  /* 0x0000000513137984 */ /* 0x000e260008000200 */
.L_x_1795:
[----:B------:R-:W-:Y:S02]  /*0850*/  ISETP.NE.AND P2, PT, R14, 0x2, PT ;  /* 0x000000020e00780c */ /* 0x000fe40003f45270 */
[----:B0-----:R-:W-:-:S04]  /*0860*/  VIADDMNMX.RELU R12, R19, R18, R12, !PT ;  /* 0x00000012130c7246 */ /* 0x001fc8000780110c */
        /* <DEDUP_REMOVED lines=14> */
.L_x_1796:
        /* <DEDUP_REMOVED lines=16> */
.L_x_1797:
[----:B------:R-:W-:Y:S02]  /*0a50*/  ISETP.NE.AND P2, PT, R14, 0x4, PT ;  /* 0x000000040e00780c */ /* 0x000fe40003f45270 */
[----:B0-----:R-:W-:-:S04]  /*0a60*/  VIADDMNMX.RELU R9, R9, R18, R20, !PT ;  /* 0x0000001209097246 */ /* 0x001fc80007801114 */
[----:B------:R-:W-:-:S04]  /*0a70*/  LOP3.LUT R18, R9, 0xffff, RZ, 0xc0, !PT ;  /* 0x0000ffff09127812 */ /* 0x000fc800078ec0ff */
[----:B------:R-:W-:-:S03]  /*0a80*/  VIMNMX.U32 R5, PT, PT, R5, R18, !PT ;  /* 0x0000001205057248 */ /* 0x000fc60007fe0000 */
[----:B------:R-:W-:Y:S05]  /*0a90*/  @!P2 BRA `(.L_x_1793) ;  /* 0x000000000034a947 */ /* 0x000fea0003800000 */
[----:B------:R-:W-:Y:S01]  /*0aa0*/  VIMNMX.U32 R10, PT, PT, R15, R18, !PT ;  /* 0x000000120f0a7248 */ /* 0x000fe20007fe0000 */
[----:B-1----:R-:W-:-:S04]  /*0ab0*/  IMAD.MOV.U32 R15, RZ, RZ, -0x4 ;  /* 0xfffffffcff0f7424 */ /* 0x002fc800078e00ff */
        /* <DEDUP_REMOVED lines=8> */
.L_x_1798:
[----:B0-----:R-:W-:-:S04]  /*0b40*/  VIADDMNMX.RELU R10, R15, R2, R10, !PT ;  /* 0x000000020f0a7246 */ /* 0x001fc8000780110a */
[----:B------:R-:W-:-:S04]  /*0b50*/  LOP3.LUT R2, R10, 0xffff, RZ, 0xc0, !PT ;  /* 0x0000ffff0a027812 */ /* 0x000fc800078ec0ff */
[----:B------:R-:W-:-:S07]  /*0b60*/  VIMNMX.U32 R5, PT, PT, R5, R2, !PT ;  /* 0x0000000205057248 */ /* 0x000fce0007fe0000 */
.L_x_1793:
[----:B------:R-:W-:Y:S05]  /*0b70*/  BSYNC.RECONVERGENT B0 ;  /* 0x0000000000007941 */ /* 0x000fea0003800200 */
.L_x_1792:
[----:B------:R-:W-:-:S05]  /*0b80*/  IADD3 R8, P1, PT, R8, 0x1, RZ ;  /* 0x0000000108087810 */ /* 0x000fca0007f3e0ff */
[----:B------:R-:W-:Y:S01]  /*0b90*/  IMAD.X R3, RZ, RZ, R3, P1 ;  /* 0x000000ffff037224 */ /* 0x000fe200008e0603 */
[----:B------:R-:W-:Y:S07]  /*0ba0*/  @P0 BRA `(.L_x_1799) ;  /* 0xfffffff800880947 */ /* 0x000fee000383ffff */
.L_x_1791:
        /* <DEDUP_REMOVED lines=16> */
[----:B0-----:R-:W0:Y:S02]  /*0cb0*/  @!P1 LDS R7, [R6+0x20] ;  /* 0x0000200006079984 */ /* 0x001e240000000800 */
        /* <DEDUP_REMOVED lines=28> */
.L_x_1800:
        /* <DEDUP_REMOVED lines=16> */
.L_x_1969:


//--------------------- .text._Z9sw_kernelILi32ELi128EEvPKhiPiS1_S2_iS2_i --------------------------
	.section	.text._Z9sw_kernelILi32ELi128EEvPKhiPiS1_S2_iS2_i,"ax",@progbits
	.align	128
        .global         _Z9sw_kernelILi32ELi128EEvPKhiPiS1_S2_iS2_i
        .type           _Z9sw_kernelILi32ELi128EEvPKhiPiS1_S2_iS2_i,@function
        .size           _Z9sw_kernelILi32ELi128EEvPKhiPiS1_S2_iS2_i,(.L_x_1970 - _Z9sw_kernelILi32ELi128EEvPKhiPiS1_S2_iS2_i)
        .other          _Z9sw_kernelILi32ELi128EEvPKhiPiS1_S2_iS2_i,@"STO_CUDA_ENTRY STV_DEFAULT"
_Z9sw_kernelILi32ELi128EEvPKhiPiS1_S2_iS2_i:
.text._Z9sw_kernelILi32ELi128EEvPKhiPiS1_S2_iS2_i:
        /* <DEDUP_REMOVED lines=39> */
.L_x_1803:
        /* <DEDUP_REMOVED lines=9> */
.L_x_1802:
[----:B------:R-:W-:Y:S05]  /*0300*/  BSYNC.RECONVERGENT B0 ;  /* 0x0000000000007941 */ /* 0x000fea0003800200 */
.L_x_1801:
        /* <DEDUP_REMOVED lines=11> */
.L_x_1806:
        /* <DEDUP_REMOVED lines=11> */
.L_x_1805:
[----:B------:R-:W-:Y:S05]  /*0470*/  BSYNC.RECONVERGENT B0 ;  /* 0x0000000000007941 */ /* 0x000fea0003800200 */
.L_x_1804:
[----:B-1----:R-:W-:Y:S01]  /*0480*/  SHF.R.S32.HI R6, RZ, 0x1f, R9 ;  /* 0x0000001fff067819 */ /* 0x002fe20000011409 */
[----:B------:R-:W-:Y:S01]  /*0490*/  IMAD.MOV.U32 R11, RZ, RZ, RZ ;  /* 0x000000ffff0b7224 */ /* 0x000fe200078e00ff */
[----:B------:R-:W-:Y:S06]  /*04a0*/  @!P0 BRA `(.L_x_1807) ;  /* 0x0000001000248947 */ /* 0x000fec0003800000 */
[----:B------:R-:W1:Y:S01]  /*04b0*/  S2UR UR5, SR_CgaCtaId ;  /* 0x00000000000579c3 */ /* 0x000e620000008800 */
[----:B------:R-:W-:Y:S01]  /*04c0*/  VIADD R0, R0, 0xfffffffe ;  /* 0xfffffffe00007836 */ /* 0x000fe20000000000 */
[----:B------:R-:W-:Y:S01]  /*04d0*/  UMOV UR4, 0x400 ;  /* 0x0000040000047882 */ /* 0x000fe20000000000 */
[----:B0-----:R-:W-:Y:S01]  /*04e0*/  IMAD.SHL.U32 R4, R5, 0x4, RZ ;  /* 0x0000000405047824 */ /* 0x001fe200078e00ff */
[----:B------:R-:W-:Y:S01]  /*04f0*/  UIADD3 UR4, UPT, UPT, UR4, 0x190, URZ ;  /* 0x0000019004047890 */ /* 0x000fe2000fffe0ff */
[----:B------:R-:W-:Y:S02]  /*0500*/  CS2R R14, SRZ ;  /* 0x00000000000e7805 */ /* 0x000fe4000001ff00 */
[----:B------:R-:W-:Y:S01]  /*0510*/  ISETP.NE.AND P0, PT, R0, R9, PT ;  /* 0x000000090000720c */ /* 0x000fe20003f05270 */
[----:B------:R-:W-:Y:S01]  /*0520*/  IMAD.MOV.U32 R13, RZ, RZ, RZ ;  /* 0x000000ffff0d7224 */ /* 0x000fe200078e00ff */
[----:B------:R-:W-:Y:S01]  /*0530*/  VIMNMX R17, PT, PT, R4, R3, !PT ;  /* 0x0000000304117248 */ /* 0x000fe20007fe0100 */
[----:B------:R-:W-:Y:S01]  /*0540*/  IMAD.MOV.U32 R11, RZ, RZ, RZ ;  /* 0x000000ffff0b7224 */ /* 0x000fe200078e00ff */
[----:B------:R-:W-:-:S02]  /*0550*/  PRMT R0, RZ, 0x7610, R0 ;  /* 0x00007610ff007816 */ /* 0x000fc40000000000 */
[----:B------:R-:W-:Y:S01]  /*0560*/  CS2R R2, SRZ ;  /* 0x0000000000027805 */ /* 0x000fe2000001ff00 */
[----:B------:R-:W-:Y:S01]  /*0570*/  IMAD.IADD R10, R17, 0x1, -R4 ;  /* 0x00000001110a7824 */ /* 0x000fe200078e0a04 */
[----:B-1----:R-:W-:-:S05]  /*0580*/  ULEA UR4, UR5, UR4, 0x18 ;  /* 0x0000000405047291 */ /* 0x002fca000f8ec0ff */
[----:B------:R-:W-:Y:S07]  /*0590*/  @!P0 BRA `(.L_x_1808) ;  /* 0x0000000800b88947 */ /* 0x000fee0003800000 */
[----:B------:R-:W0:Y:S01]  /*05a0*/  LDC.64 R2, c[0x0][0x398] ;  /* 0x0000e600ff027b82 */ /* 0x000e220000000a00 */
[----:B------:R-:W-:Y:S01]  /*05b0*/  VIADD R17, R9, 0x1 ;  /* 0x0000000109117836 */ /* 0x000fe20000000000 */
[----:B------:R-:W-:Y:S01]  /*05c0*/  LOP3.LUT R12, R7, 0x7ffffffe, RZ, 0xc0, !PT ;  /* 0x7ffffffe070c7812 */ /* 0x000fe200078ec0ff */
[----:B------:R-:W-:Y:S01]  /*05d0*/  IMAD.MOV.U32 R11, RZ, RZ, RZ ;  /* 0x000000ffff0b7224 */ /* 0x000fe200078e00ff */
[----:B------:R-:W-:Y:S02]  /*05e0*/  ISETP.NE.AND P0, PT, R10, RZ, PT ;  /* 0x000000ff0a00720c */ /* 0x000fe40003f05270 */
[----:B------:R-:W-:Y:S01]  /*05f0*/  PRMT R0, RZ, 0x7610, R0 ;  /* 0x00007610ff007816 */ /* 0x000fe20000000000 */
[----:B------:R-:W-:Y:S01]  /*0600*/  IMAD.MOV R12, RZ, RZ, -R12 ;  /* 0x000000ffff0c7224 */ /* 0x000fe200078e0a0c */
[----:B------:R-:W-:Y:S02]  /*0610*/  PRMT R15, RZ, 0x7610, R15 ;  /* 0x00007610ff0f7816 */ /* 0x000fe4000000000f */
[----:B------:R-:W-:-:S02]  /*0620*/  PRMT R14, RZ, 0x7610, R14 ;  /* 0x00007610ff0e7816 */ /* 0x000fc4000000000e */
[----:B------:R-:W-:Y:S02]  /*0630*/  PRMT R13, RZ, 0x7610, R13 ;  /* 0x00007610ff0d7816 */ /* 0x000fe4000000000d */
[-C--:B0-----:R-:W-:Y:S02]  /*0640*/  IADD3.X R19, P2, PT, R9, R2.reuse, RZ, PT, !PT ;  /* 0x0000000209137210 */ /* 0x081fe40003f5e4ff */
[----:B------:R-:W-:-:S03]  /*0650*/  IADD3.X R18, P1, PT, R17, R2, RZ, PT, !PT ;  /* 0x0000000211127210 */ /* 0x000fc60003f3e4ff */
[----:B------:R-:W-:Y:S01]  /*0660*/  IMAD.X R16, R6, 0x1, R3, P2 ;  /* 0x0000000106107824 */ /* 0x000fe200010e0603 */
[----:B------:R-:W-:-:S09]  /*0670*/  LEA.HI.X.SX32 R17, R17, R3, 0x1, P1 ;  /* 0x0000000311117211 */ /* 0x000fd200008f0eff */
.L_x_1821:
[----:B0-----:R-:W-:Y:S01]  /*0680*/  LOP3.LUT R20, R0, 0xffff, RZ, 0xc0, !PT ;  /* 0x0000ffff00147812 */ /* 0x001fe200078ec0ff */
[----:B------:R-:W-:Y:S01]  /*0690*/  VIADD R12, R12, 0x2 ;  /* 0x000000020c0c7836 */ /* 0x000fe20000000000 */
[----:B------:R-:W-:Y:S03]  /*06a0*/  BSSY.RECONVERGENT B0, `(.L_x_1809) ;  /* 0x0000049000007945 */ /* 0x000fe60003800200 */
[----:B-1----:R0:W1:Y:S01]  /*06b0*/  SHFL.UP PT, R24, R20, 0x1, RZ ;  /* 0x0420000014187989 */ /* 0x00206200000e00ff */
[----:B------:R-:W-:Y:S01]  /*06c0*/  ISETP.NE.AND P1, PT, R12, RZ, PT ;  /* 0x000000ff0c00720c */ /* 0x000fe20003f25270 */
[----:B--2---:R-:W-:-:S12]  /*06d0*/  @!P0 BRA `(.L_x_1810) ;  /* 0x0000000400148947 */ /* 0x004fd80003800000 */
[----:B------:R-:W-:Y:S01]  /*06e0*/  IMAD.MOV.U32 R2, RZ, RZ, R19 ;  /* 0x000000ffff027224 */ /* 0x000fe200078e0013 */
[----:B------:R-:W2:Y:S01]  /*06f0*/  LDC R22, c[0x0][0x3b8] ;  /* 0x0000ee00ff167b82 */ /* 0x000ea20000000800 */
[----:B------:R-:W-:-:S05]  /*0700*/  IMAD.MOV.U32 R3, RZ, RZ, R16 ;  /* 0x000000ffff037224 */ /* 0x000fca00078e0010 */
[----:B------:R-:W3:Y:S01]  /*0710*/  LDG.E.S8 R21, desc[UR8][R2.64] ;  /* 0x0000000802157981 */ /* 0x000ee2000c1e1300 */
[----:B------:R-:W-:Y:S01]  /*0720*/  LOP3.LUT R23, R13, 0xffff, RZ, 0xc0, !PT ;  /* 0x0000ffff0d177812 */ /* 0x000fe200078ec0ff */
[----:B------:R-:W-:Y:S01]  /*0730*/  IMAD.MOV.U32 R13, RZ, RZ, -0x4 ;  /* 0xfffffffcff0d7424 */ /* 0x000fe200078e00ff */
[----:B------:R-:W-:Y:S02]  /*0740*/  ISETP.NE.AND P3, PT, R5, RZ, PT ;  /* 0x000000ff0500720c */ /* 0x000fe40003f65270 */
[----:B-1----:R-:W-:-:S04]  /*0750*/  LOP3.LUT R24, R24, 0xffff, RZ, 0xc0, !PT ;  /* 0x0000ffff18187812 */ /* 0x002fc800078ec0ff */
[----:B------:R-:W-:Y:S01]  /*0760*/  SEL R24, R24, RZ, P3 ;  /* 0x000000ff18187207 */ /* 0x000fe20001800000 */
[----:B--2---:R-:W-:Y:S01]  /*0770*/  IMAD.IADD R25, R23, 0x1, R22 ;  /* 0x0000000117197824 */ /* 0x004fe200078e0216 */
        /* <DEDUP_REMOVED lines=9> */
.L_x_1811:
        /* <DEDUP_REMOVED lines=16> */
.L_x_1812:
        /* <DEDUP_REMOVED lines=16> */
.L_x_1813:
[----:B------:R-:W-:Y:S02]  /*0a10*/  ISETP.NE.AND P3, PT, R10, 0x3, PT ;  /* 0x000000030a00780c */ /* 0x000fe40003f65270 */
[----:B--2---:R-:W-:-:S04]  /*0a20*/  VIADDMNMX.RELU R15, R15, R2, R23, !PT ;  /* 0x000000020f0f7246 */ /* 0x004fc80007801117 */
[----:B------:R-:W-:-:S04]  /*0a30*/  LOP3.LUT R23, R15, 0xffff, RZ, 0xc0, !PT ;  /* 0x0000ffff0f177812 */ /* 0x000fc800078ec0ff */
[----:B------:R-:W-:-:S03]  /*0a40*/  VIMNMX.U32 R11, PT, PT, R11, R23, !PT ;  /* 0x000000170b0b7248 */ /* 0x000fc60007fe0000 */
[----:B------:R-:W-:Y:S05]  /*0a50*/  @!P3 BRA `(.L_x_1810) ;  /* 0x000000000034b947 */ /* 0x000fea0003800000 */
[----:B------:R-:W-:Y:S01]  /*0a60*/  VIMNMX.U32 R23, PT, PT, R20, R23, !PT ;  /* 0x0000001714177248 */ /* 0x000fe20007fe0000 */
[----:B------:R-:W-:-:S04]  /*0a70*/  IMAD.MOV.U32 R0, RZ, RZ, -0x4 ;  /* 0xfffffffcff007424 */ /* 0x000fc800078e00ff */
        /* <DEDUP_REMOVED lines=8> */
.L_x_1814:
[----:B--2---:R-:W-:-:S04]  /*0b00*/  VIADDMNMX.RELU R0, R0, R3, R23, !PT ;  /* 0x0000000300007246 */ /* 0x004fc80007801117 */
[----:B------:R-:W-:-:S04]  /*0b10*/  LOP3.LUT R2, R0, 0xffff, RZ, 0xc0, !PT ;  /* 0x0000ffff00027812 */ /* 0x000fc800078ec0ff */
[----:B------:R-:W-:-:S07]  /*0b20*/  VIMNMX.U32 R11, PT, PT, R11, R2, !PT ;  /* 0x000000020b0b7248 */ /* 0x000fce0007fe0000 */
.L_x_1810:
[----:B------:R-:W-:Y:S05]  /*0b30*/  BSYNC.RECONVERGENT B0 ;  /* 0x0000000000007941 */ /* 0x000fea0003800200 */
.L_x_1809:
[----:B0-----:R-:W-:Y:S01]  /*0b40*/  LOP3.LUT R20, R0, 0xffff, RZ, 0xc0, !PT ;  /* 0x0000ffff00147812 */ /* 0x001fe200078ec0ff */
[----:B------:R-:W-:Y:S04]  /*0b50*/  BSSY.RECONVERGENT B0, `(.L_x_1815) ;  /* 0x0000048000007945 */ /* 0x000fe80003800200 */
[----:B------:R0:W2:Y:S01]  /*0b60*/  SHFL.UP PT, R23, R20, 0x1, RZ ;  /* 0x0420000014177989 */ /* 0x0000a200000e00ff */
[----:B------:R-:W-:Y:S05]  /*0b70*/  @!P0 BRA `(.L_x_1816) ;  /* 0x0000000400148947 */ /* 0x000fea0003800000 */
[----:B-1----:R-:W-:Y:S01]  /*0b80*/  IMAD.MOV.U32 R2, RZ, RZ, R18 ;  /* 0x000000ffff027224 */ /* 0x002fe200078e0012 */
[----:B------:R-:W1:Y:S01]  /*0b90*/  LDC R21, c[0x0][0x3b8] ;  /* 0x0000ee00ff157b82 */ /* 0x000e620000000800 */
[----:B------:R-:W-:-:S05]  /*0ba0*/  IMAD.MOV.U32 R3, RZ, RZ, R17 ;  /* 0x000000ffff037224 */ /* 0x000fca00078e0011 */
[----:B------:R-:W3:Y:S01]  /*0bb0*/  LDG.E.S8 R22, desc[UR8][R2.64] ;  /* 0x0000000802167981 */ /* 0x000ee2000c1e1300 */
[----:B------:R-:W-:Y:S02]  /*0bc0*/  ISETP.NE.AND P3, PT, R5, RZ, PT ;  /* 0x000000ff0500720c */ /* 0x000fe40003f65270 */
[----:B--2---:R-:W-:Y:S02]  /*0bd0*/  LOP3.LUT R23, R23, 0xffff, RZ, 0xc0, !PT ;  /* 0x0000ffff17177812 */ /* 0x004fe400078ec0ff */
[----:B------:R-:W-:Y:S01]  /*0be0*/  LOP3.LUT R24, R13, 0xffff, RZ, 0xc0, !PT ;  /* 0x0000ffff0d187812 */ /* 0x000fe200078ec0ff */
[----:B------:R-:W-:Y:S01]  /*0bf0*/  IMAD.MOV.U32 R13, RZ, RZ, -0x4 ;  /* 0xfffffffcff0d7424 */ /* 0x000fe200078e00ff */
[----:B------:R-:W-:-:S03]  /*0c00*/  SEL R26, R23, RZ, P3 ;  /* 0x000000ff171a7207 */ /* 0x000fc60001800000 */
[----:B-1----:R-:W-:Y:S01]  /*0c10*/  IMAD.IADD R23, R24, 0x1, R21 ;  /* 0x0000000118177824 */ /* 0x002fe200078e0215 */
        /* <DEDUP_REMOVED lines=9> */
.L_x_1817:
[----:B------:R-:W-:Y:S02]  /*0cb0*/  ISETP.NE.AND P3, PT, R10, 0x1, PT ;  /* 0x000000010a00780c */ /* 0x000fe40003f65270 */
[----:B-1----:R-:W-:-:S04]  /*0cc0*/  VIADDMNMX.RELU R13, R13, R26, R23, !PT ;  /* 0x0000001a0d0d7246 */ /* 0x002fc80007801117 */
        /* <DEDUP_REMOVED lines=14> */
.L_x_1818:
        /* <DEDUP_REMOVED lines=16> */
.L_x_1819:
        /* <DEDUP_REMOVED lines=15> */
.L_x_1820:
[----:B0-----:R-:W-:-:S04]  /*0fa0*/  VIADDMNMX.RELU R0, R0, R3, R20, !PT ;  /* 0x0000000300007246 */ /* 0x001fc80007801114 */
[----:B------:R-:W-:-:S04]  /*0fb0*/  LOP3.LUT R2, R0, 0xffff, RZ, 0xc0, !PT ;  /* 0x0000ffff00027812 */ /* 0x000fc800078ec0ff */
[----:B------:R-:W-:-:S07]  /*0fc0*/  VIMNMX.U32 R11, PT, PT, R11, R2, !PT ;  /* 0x000000020b0b7248 */ /* 0x000fce0007fe0000 */
.L_x_1816:
[----:B------:R-:W-:Y:S05]  /*0fd0*/  BSYNC.RECONVERGENT B0 ;  /* 0x0000000000007941 */ /* 0x000fea0003800200 */
.L_x_1815:
[----:B------:R-:W-:Y:S02]  /*0fe0*/  IADD3 R18, P2, PT, R18, 0x2, RZ ;  /* 0x0000000212127810 */ /* 0x000fe40007f5e0ff */
[----:B------:R-:W-:-:S03]  /*0ff0*/  IADD3 R19, P3, PT, R19, 0x2, RZ ;  /* 0x0000000213137810 */ /* 0x000fc60007f7e0ff */
[----:B------:R-:W-:Y:S02]  /*1000*/  IMAD.X R17, RZ, RZ, R17, P2 ;  /* 0x000000ffff117224 */ /* 0x000fe400010e0611 */
[----:B------:R-:W-:Y:S01]  /*1010*/  IMAD.X R16, RZ, RZ, R16, P3 ;  /* 0x000000ffff107224 */ /* 0x000fe200018e0610 */
[----:B------:R-:W-:Y:S07]  /*1020*/  @P1 BRA `(.L_x_1821) ;  /* 0xfffffff400941947 */ /* 0x000fee000383ffff */
[----:B------:R-:W-:Y:S01]  /*1030*/  LOP3.LUT R13, R13, 0xffff, RZ, 0xc0, !PT ;  /* 0x0000ffff0d0d7812 */ /* 0x000fe200078ec0ff */
[----:B------:R-:W-:Y:S01]  /*1040*/  IMAD.MOV.U32 R3, RZ, RZ, RZ ;  /* 0x000000ffff037224 */ /* 0x000fe200078e00ff */
[----:B------:R-:W-:Y:S02]  /*1050*/  LOP3.LUT R14, R14, 0xffff, RZ, 0xc0, !PT ;  /* 0x0000ffff0e0e7812 */ /* 0x000fe400078ec0ff */
[----:B------:R-:W-:Y:S02]  /*1060*/  LOP3.LUT R15, R15, 0xffff, RZ, 0xc0, !PT ;  /* 0x0000ffff0f0f7812 */ /* 0x000fe400078ec0ff */
[----:B-1----:R-:W-:-:S07]  /*1070*/  LOP3.LUT R2, R7, 0x7ffffffe, RZ, 0xc0, !PT ;  /* 0x7ffffffe07027812 */ /* 0x002fce00078ec0ff */
.L_x_1808:
[----:B------:R-:W-:-:S04]  /*1080*/  LOP3.LUT R7, R7, 0x1, RZ, 0xc0, !PT ;  /* 0x0000000107077812 */ /* 0x000fc800078ec0ff */
[----:B------:R-:W-:-:S13]  /*1090*/  ISETP.NE.U32.AND P0, PT, R7, 0x1, PT ;  /* 0x000000010700780c */ /* 0x000fda0003f05070 */
[----:B------:R-:W-:Y:S05]  /*10a0*/  @P0 BRA `(.L_x_1807) ;  /* 0x0000000400240947 */ /* 0x000fea0003800000 */
[----:B------:R-:W1:Y:S01]  /*10b0*/  LDCU.64 UR6, c[0x0][0x398] ;  /* 0x00007300ff0677ac */ /* 0x000e620008000a00 */
[----:B------:R-:W-:Y:S01]  /*10c0*/  ISETP.NE.AND P2, PT, R10, RZ, PT ;  /* 0x000000ff0a00720c */ /* 0x000fe20003f45270 */
[----:B------:R-:W-:Y:S01]  /*10d0*/  BSSY.RECONVERGENT B0, `(.L_x_1807) ;  /* 0x0000046000007945 */ /* 0x000fe20003800200 */
[----:B------:R-:W-:-:S05]  /*10e0*/  LOP3.LUT R0, R0, 0xffff, RZ, 0xc0, !PT ;  /* 0x0000ffff00007812 */ /* 0x000fca00078ec0ff */
[----:B------:R3:W4:Y:S01]  /*10f0*/  SHFL.UP PT, R7, R0, 0x1, RZ ;  /* 0x0420000000077989 */ /* 0x00072200000e00ff */
[----:B-1----:R-:W-:-:S04]  /*1100*/  IADD3 R16, P0, P1, R2, UR6, R9 ;  /* 0x0000000602107c10 */ /* 0x002fc8000f91e009 */
[----:B------:R-:W-:Y:S01]  /*1110*/  IADD3.X R17, PT, PT, R3, UR7, R6, P0, P1 ;  /* 0x0000000703117c10 */ /* 0x000fe200087e2406 */
[----:B---3--:R-:W-:Y:S08]  /*1120*/  @!P2 BRA `(.L_x_1822) ;  /* 0x000000040000a947 */ /* 0x008ff00003800000 */
[----:B------:R-:W3:Y:S01]  /*1130*/  LDG.E.S8 R2, desc[UR8][R16.64+0x1] ;  /* 0x0000010810027981 */ /* 0x000ee2000c1e1300 */
[----:B------:R-:W1:Y:S01]  /*1140*/  LDC R6, c[0x0][0x3b8] ;  /* 0x0000ee00ff067b82 */ /* 0x000e620000000800 */
[----:B------:R-:W-:Y:S02]  /*1150*/  ISETP.NE.AND P1, PT, R5, RZ, PT ;  /* 0x000000ff0500720c */ /* 0x000fe40003f25270 */
[----:B----4-:R-:W-:-:S04]  /*1160*/  LOP3.LUT R3, R7, 0xffff, RZ, 0xc0, !PT ;  /* 0x0000ffff07037812 */ /* 0x010fc800078ec0ff */
[----:B------:R-:W-:Y:S01]  /*1170*/  SEL R12, R3, RZ, P1 ;  /* 0x000000ff030c7207 */ /* 0x000fe20000800000 */
[----:B------:R-:W-:Y:S02]  /*1180*/  IMAD.MOV.U32 R3, RZ, RZ, -0x4 ;  /* 0xfffffffcff037424 */ /* 0x000fe400078e00ff */
[----:B-1----:R-:W-:Y:S01]  /*1190*/  IMAD.IADD R7, R13, 0x1, R6 ;  /* 0x000000010d077824 */ /* 0x002fe200078e0206 */
[----:B---3--:R-:W1:Y:S02]  /*11a0*/  LDC.U8 R2, c[0x3][R2] ;  /* 0x00c0000002027b82 */ /* 0x008e640000000000 */
[----:B-1----:R-:W-:-:S13]  /*11b0*/  ISETP.GT.U32.AND P0, PT, R2, 0x13, PT ;  /* 0x000000130200780c */ /* 0x002fda0003f04070 */
[----:B------:R-:W-:Y:S05]  /*11c0*/  @P0 BRA `(.L_x_1823) ;  /* 0x0000000000180947 */ /* 0x000fea0003800000 */
[----:B------:R-:W1:Y:S01]  /*11d0*/  LDS.U8 R3, [R4+UR4] ;  /* 0x0000000404037984 */ /* 0x000e620008000000 */
[----:B------:R-:W3:Y:S01]  /*11e0*/  S2UR UR6, SR_CgaCtaId ;  /* 0x00000000000679c3 */ /* 0x000ee20000008800 */
[----:B------:R-:W-:Y:S02]  /*11f0*/  UMOV UR5, 0x400 ;  /* 0x0000040000057882 */ /* 0x000fe40000000000 */
[----:B---3--:R-:W-:Y:S01]  /*1200*/  ULEA UR5, UR6, UR5, 0x18 ;  /* 0x0000000506057291 */ /* 0x008fe2000f8ec0ff */
[----:B-1----:R-:W-:-:S08]  /*1210*/  IMAD R3, R2, 0x14, R3 ;  /* 0x0000001402037824 */ /* 0x002fd000078e0203 */
[----:B------:R-:W1:Y:S03]  /*1220*/  LDS.S8 R3, [R3+UR5] ;  /* 0x0000000503037984 */ /* 0x000e660008000200 */
.L_x_1823:
[----:B------:R-:W-:Y:S02]  /*1230*/  ISETP.NE.AND P1, PT, R10, 0x1, PT ;  /* 0x000000010a00780c */ /* 0x000fe40003f25270 */
[----:B-1----:R-:W-:-:S04]  /*1240*/  VIADDMNMX.RELU R3, R3, R12, R7, !PT ;  /* 0x0000000c03037246 */ /* 0x002fc80007801107 */
[----:B------:R-:W-:-:S04]  /*1250*/  LOP3.LUT R3, R3, 0xffff, RZ, 0xc0, !PT ;  /* 0x0000ffff03037812 */ /* 0x000fc800078ec0ff */
[----:B------:R-:W-:-:S03]  /*1260*/  VIMNMX R11, PT, PT, R3, R11, !PT ;  /* 0x0000000b030b7248 */ /* 0x000fc60007fe0100 */
[----:B------:R-:W-:Y:S05]  /*1270*/  @!P1 BRA `(.L_x_1822) ;  /* 0x0000000000ac9947 */ /* 0x000fea0003800000 */
[----:B------:R-:W-:Y:S01]  /*1280*/  VIMNMX.U32 R3, PT, PT, R3, R14, !PT ;  /* 0x0000000e03037248 */ /* 0x000fe20007fe0000 */
[----:B------:R-:W-:-:S04]  /*1290*/  IMAD.MOV.U32 R12, RZ, RZ, -0x4 ;  /* 0xfffffffcff0c7424 */ /* 0x000fc800078e00ff */
[----:B------:R-:W-:Y:S01]  /*12a0*/  IMAD.IADD R3, R3, 0x1, R6 ;  /* 0x0000000103037824 */ /* 0x000fe200078e0206 */
[----:B------:R-:W-:Y:S06]  /*12b0*/  @P0 BRA `(.L_x_1824) ;  /* 0x0000000000180947 */ /* 0x000fec0003800000 */
[----:B------:R-:W1:Y:S01]  /*12c0*/  LDS.U8 R7, [R4+UR4+0x1] ;  /* 0x0000010404077984 */ /* 0x000e620008000000 */
[----:B------:R-:W3:Y:S01]  /*12d0*/  S2UR UR6, SR_CgaCtaId ;  /* 0x00000000000679c3 */ /* 0x000ee20000008800 */
[----:B------:R-:W-:Y:S02]  /*12e0*/  UMOV UR5, 0x400 ;  /* 0x0000040000057882 */ /* 0x000fe40000000000 */
[----:B---3--:R-:W-:Y:S01]  /*12f0*/  ULEA UR5, UR6, UR5, 0x18 ;  /* 0x0000000506057291 */ /* 0x008fe2000f8ec0ff */
[----:B-1----:R-:W-:-:S08]  /*1300*/  IMAD R12, R2, 0x14, R7 ;  /* 0x00000014020c7824 */ /* 0x002fd000078e0207 */
[----:B------:R-:W1:Y:S03]  /*1310*/  LDS.S8 R12, [R12+UR5] ;  /* 0x000000050c0c7984 */ /* 0x000e660008000200 */
.L_x_1824:
        /* <DEDUP_REMOVED lines=10> */
[----:B------:R-:W3:Y:S01]  /*13c0*/  S2UR UR6, SR_CgaCtaId ;  /* 0x00000000000679c3 */ /* 0x000ee20000008800 */
[----:B------:R-:W-:Y:S02]  /*13d0*/  UMOV UR5, 0x400 ;  /* 0x0000040000057882 */ /* 0x000fe40000000000 */
[----:B---3--:R-:W-:Y:S01]  /*13e0*/  ULEA UR5, UR6, UR5, 0x18 ;  /* 0x0000000506057291 */ /* 0x008fe2000f8ec0ff */
[----:B-1----:R-:W-:-:S08]  /*13f0*/  IMAD R3, R2, 0x14, R3 ;  /* 0x0000001402037824 */ /* 0x002fd000078e0203 */
[----:B------:R-:W1:Y:S03]  /*1400*/  LDS.S8 R3, [R3+UR5] ;  /* 0x0000000503037984 */ /* 0x000e660008000200 */
.L_x_1825:
[----:B------:R-:W-:Y:S02]  /*1410*/  ISETP.NE.AND P1, PT, R10, 0x3, PT ;  /* 0x000000030a00780c */ /* 0x000fe40003f25270 */
[----:B-1----:R-:W-:-:S04]  /*1420*/  VIADDMNMX.RELU R3, R3, R14, R7, !PT ;  /* 0x0000000e03037246 */ /* 0x002fc80007801107 */
[----:B------:R-:W-:-:S04]  /*1430*/  LOP3.LUT R3, R3, 0xffff, RZ, 0xc0, !PT ;  /* 0x0000ffff03037812 */ /* 0x000fc800078ec0ff */
[----:B------:R-:W-:-:S03]  /*1440*/  VIMNMX.U32 R11, PT, PT, R3, R11, !PT ;  /* 0x0000000b030b7248 */ /* 0x000fc60007fe0000 */
        /* <DEDUP_REMOVED lines=11> */
.L_x_1826:
[----:B-1----:R-:W-:-:S04]  /*1500*/  VIADDMNMX.RELU R0, R0, R15, R3, !PT ;  /* 0x0000000f00007246 */ /* 0x002fc80007801103 */
[----:B------:R-:W-:-:S04]  /*1510*/  LOP3.LUT R0, R0, 0xffff, RZ, 0xc0, !PT ;  /* 0x0000ffff00007812 */ /* 0x000fc800078ec0ff */
[----:B------:R-:W-:-:S07]  /*1520*/  VIMNMX.U32 R11, PT, PT, R0, R11, !PT ;  /* 0x0000000b000b7248 */ /* 0x000fce0007fe0000 */
.L_x_1822:
[----:B------:R-:W-:Y:S05]  /*1530*/  BSYNC.RECONVERGENT B0 ;  /* 0x0000000000007941 */ /* 0x000fea0003800200 */
.L_x_1807:
[----:B------:R-:W1:Y:S01]  /*1540*/  S2R R13, SR_CgaCtaId ;  /* 0x00000000000d7919 */ /* 0x000e620000008800 */
        /* <DEDUP_REMOVED lines=15> */
[----:B----4-:R-:W0:Y:S02]  /*1640*/  @!P1 LDS R7, [R0+0x20] ;  /* 0x0000200000079984 */ /* 0x010e240000000800 */
        /* <DEDUP_REMOVED lines=14> */
[----:B-1----:R-:W-:-:S05]  /*1730*/  @!P1 VIMNMX R5, PT, PT, R2, R3, !PT ;  /* 0x0000000302059248 */ /* 0x002fca0007fe0100 */
        /* <DEDUP_REMOVED lines=13> */
.L_x_1827:
        /* <DEDUP_REMOVED lines=15> */
.L_x_1970:


//--------------------- .text._Z9sw_kernelILi32ELi96EEvPKhiPiS1_S2_iS2_i --------------------------
	.section	.text._Z9sw_kernelILi32ELi96EEvPKhiPiS1_S2_iS2_i,"ax",@progbits
	.align	128
        .global         _Z9sw_kernelILi32ELi96EEvPKhiPiS1_S2_iS2_i
        .type           _Z9sw_kernelILi32ELi96EEvPKhiPiS1_S2_iS2_i,@function
        .size           _Z9sw_kernelILi32ELi96EEvPKhiPiS1_S2_iS2_i,(.L_x_1971 - _Z9sw_kernelILi32ELi96EEvPKhiPiS1_S2_iS2_i)
        .other          _Z9sw_kernelILi32ELi96EEvPKhiPiS1_S2_iS2_i,@"STO_CUDA_ENTRY STV_DEFAULT"
_Z9sw_kernelILi32ELi96EEvPKhiPiS1_S2_iS2_i:
.text._Z9sw_kernelILi32ELi96EEvPKhiPiS1_S2_iS2_i:
        /* <DEDUP_REMOVED lines=39> */
.L_x_1830:
        /* <DEDUP_REMOVED lines=9> */
.L_x_1829:
[----:B------:R-:W-:Y:S05]  /*0300*/  BSYNC.RECONVERGENT B0 ;  /* 0x0000000000007941 */ /* 0x000fea0003800200 */
.L_x_1828:
        /* <DEDUP_REMOVED lines=11> */
.L_x_1833:
        /* <DEDUP_REMOVED lines=11> */
.L_x_1832:
[----:B------:R-:W-:Y:S05]  /*0470*/  BSYNC.RECONVERGENT B0 ;  /* 0x0000000000007941 */ /* 0x000fea0003800200 */
.L_x_1831:
[----:B-1----:R-:W-:Y:S01]  /*0480*/  SHF.R.S32.HI R6, RZ, 0x1f, R9 ;  /* 0x0000001fff067819 */ /* 0x002fe20000011409 */
[----:B------:R-:W-:Y:S01]  /*0490*/  IMAD.MOV.U32 R11, RZ, RZ, RZ ;  /* 0x000000ffff0b7224 */ /* 0x000fe200078e00ff */
[----:B------:R-:W-:Y:S06]  /*04a0*/  @!P0 BRA `(.L_x_1834) ;  /* 0x0000000c00648947 */ /* 0x000fec0003800000 */
[----:B------:R-:W1:Y:S01]  /*04b0*/  S2UR UR5, SR_CgaCtaId ;  /* 0x00000000000579c3 */ /* 0x000e620000008800 */
[----:B------:R-:W-:Y:S01]  /*04c0*/  VIADD R0, R0, 0xfffffffe ;  /* 0xfffffffe00007836 */ /* 0x000fe20000000000 */
[----:B------:R-:W-:Y:S01]  /*04d0*/  UMOV UR4, 0x400 ;  /* 0x0000040000047882 */ /* 0x000fe20000000000 */
[----:B0-----:R-:W-:Y:S01]  /*04e0*/  IMAD R4, R5, 0x3, RZ ;  /* 0x0000000305047824 */ /* 0x001fe200078e02ff */
[----:B------:R-:W-:Y:S01]  /*04f0*/  UIADD3 UR4, UPT, UPT, UR4, 0x190, URZ ;  /* 0x0000019004047890 */ /* 0x000fe2000fffe0ff */
[----:B------:R-:W-:Y:S02]  /*0500*/  CS2R R12, SRZ ;  /* 0x00000000000c7805 */ /* 0x000fe4000001ff00 */
[----:B------:R-:W-:Y:S01]  /*0510*/  ISETP.NE.AND P0, PT, R0, R9, PT ;  /* 0x000000090000720c */ /* 0x000fe20003f05270 */
[----:B------:R-:W-:Y:S01]  /*0520*/  IMAD.MOV.U32 R11, RZ, RZ, RZ ;  /* 0x000000ffff0b7224 */ /* 0x000fe200078e00ff */
[----:B------:R-:W-:Y:S02]  /*0530*/  VIMNMX R15, PT, PT, R4, R3, !PT ;  /* 0x00000003040f7248 */ /* 0x000fe40007fe0100 */
[----:B------:R-:W-:-:S02]  /*0540*/  CS2R R2, SRZ ;  /* 0x0000000000027805 */ /* 0x000fc4000001ff00 */
[----:B------:R-:W-:Y:S01]  /*0550*/  PRMT R0, RZ, 0x7610, R0 ;  /* 0x00007610ff007816 */ /* 0x000fe20000000000 */
        /* <DEDUP_REMOVED lines=12> */
[-C--:B0-----:R-:W-:Y:S02]  /*0620*/  IADD3.X R17, P2, PT, R9, R2.reuse, RZ, PT, !PT ;  /* 0x0000000209117210 */ /* 0x081fe40003f5e4ff */
[----:B------:R-:W-:-:S03]  /*0630*/  IADD3.X R15, P1, PT, R16, R2, RZ, PT, !PT ;  /* 0x00000002100f7210 */ /* 0x000fc60003f3e4ff */
[----:B------:R-:W-:Y:S01]  /*0640*/  IMAD.X R14, R6, 0x1, R3, P2 ;  /* 0x00000001060e7824 */ /* 0x000fe200010e0603 */
[----:B------:R-:W-:-:S09]  /*0650*/  LEA.HI.X.SX32 R16, R16, R3, 0x1, P1 ;  /* 0x0000000310107211 */ /* 0x000fd200008f0eff */
.L_x_1846:
[----:B0-----:R-:W0:Y:S01]  /*0660*/  LDC R19, c[0x0][0x3b8] ;  /* 0x0000ee00ff137b82 */ /* 0x001e220000000800 */
[----:B-1----:R-:W-:Y:S01]  /*0670*/  LOP3.LUT R20, R0, 0xffff, RZ, 0xc0, !PT ;  /* 0x0000ffff00147812 */ /* 0x002fe200078ec0ff */
[----:B------:R-:W-:Y:S01]  /*0680*/  VIADD R18, R18, 0x2 ;  /* 0x0000000212127836 */ /* 0x000fe20000000000 */
[----:B------:R-:W-:Y:S03]  /*0690*/  BSSY.RECONVERGENT B0, `(.L_x_1836) ;  /* 0x000003a000007945 */ /* 0x000fe60003800200 */
[----:B--2---:R1:W2:Y:S01]  /*06a0*/  SHFL.UP PT, R23, R20, 0x1, RZ ;  /* 0x0420000014177989 */ /* 0x0042a200000e00ff */
[----:B------:R-:W-:Y:S01]  /*06b0*/  ISETP.NE.AND P1, PT, R18, RZ, PT ;  /* 0x000000ff1200720c */ /* 0x000fe20003f25270 */
[----:B------:R-:W-:-:S12]  /*06c0*/  @!P0 BRA `(.L_x_1837) ;  /* 0x0000000000d88947 */ /* 0x000fd80003800000 */
[----:B------:R-:W-:Y:S02]  /*06d0*/  IMAD.MOV.U32 R2, RZ, RZ, R17 ;  /* 0x000000ffff027224 */ /* 0x000fe400078e0011 */
        /* <DEDUP_REMOVED lines=16> */
[----:B------:R0:W2:Y:S03]  /*07e0*/  LDS.S8 R13, [R2+UR5] ;  /* 0x00000005020d7984 */ /* 0x0000a60008000200 */
.L_x_1838:
[----:B------:R-:W-:Y:S02]  /*07f0*/  ISETP.NE.AND P3, PT, R10, 0x1, PT ;  /* 0x000000010a00780c */ /* 0x000fe40003f65270 */
[----:B--2---:R-:W-:-:S04]  /*0800*/  VIADDMNMX.RELU R13, R13, R24, R23, !PT ;  /* 0x000000180d0d7246 */ /* 0x004fc80007801117 */
[----:B------:R-:W-:-:S04]  /*0810*/  LOP3.LUT R3, R13, 0xffff, RZ, 0xc0, !PT ;  /* 0x0000ffff0d037812 */ /* 0x000fc800078ec0ff */
[----:B------:R-:W-:-:S03]  /*0820*/  VIMNMX R11, PT, PT, R11, R3, !PT ;  /* 0x000000030b0b7248 */ /* 0x000fc60007fe0100 */
[----:B------:R-:W-:Y:S05]  /*0830*/  @!P3 BRA `(.L_x_1837) ;  /* 0x00000000007cb947 */ /* 0x000fea0003800000 */
[----:B0-----:R-:W-:-:S04]  /*0840*/  LOP3.LUT R2, R12, 0xffff, RZ, 0xc0, !PT ;  /* 0x0000ffff0c027812 */ /* 0x001fc800078ec0ff */
        /* <DEDUP_REMOVED lines=10> */
.L_x_1839:
[----:B------:R-:W-:Y:S02]  /*08f0*/  ISETP.NE.AND P3, PT, R10, 0x2, PT ;  /* 0x000000020a00780c */ /* 0x000fe40003f65270 */
[----:B--2---:R-:W-:-:S04]  /*0900*/  VIADDMNMX.RELU R3, R3, R22, R23, !PT ;  /* 0x0000001603037246 */ /* 0x004fc80007801117 */
[C---:B------:R-:W-:Y:S02]  /*0910*/  LOP3.LUT R22, R3.reuse, 0xffff, RZ, 0xc0, !PT ;  /* 0x0000ffff03167812 */ /* 0x040fe400078ec0ff */
[----:B0-----:R-:W-:Y:S02]  /*0920*/  PRMT R12, R3, 0x7610, R12 ;  /* 0x00007610030c7816 */ /* 0x001fe4000000000c */
[----:B------:R-:W-:-:S03]  /*0930*/  VIMNMX.U32 R11, PT, PT, R11, R22, !PT ;  /* 0x000000160b0b7248 */ /* 0x000fc60007fe0000 */
[----:B------:R-:W-:Y:S05]  /*0940*/  @!P3 BRA `(.L_x_1837) ;  /* 0x000000000038b947 */ /* 0x000fea0003800000 */
[----:B-1----:R-:W-:Y:S01]  /*0950*/  VIMNMX.U32 R20, PT, PT, R20, R22, !PT ;  /* 0x0000001614147248 */ /* 0x002fe20007fe0000 */
        /* <DEDUP_REMOVED lines=9> */
.L_x_1840:
[----:B-1----:R-:W-:-:S04]  /*09f0*/  VIADDMNMX.RELU R3, R3, R2, R20, !PT ;  /* 0x0000000203037246 */ /* 0x002fc80007801114 */
[C---:B------:R-:W-:Y:S02]  /*0a00*/  LOP3.LUT R2, R3.reuse, 0xffff, RZ, 0xc0, !PT ;  /* 0x0000ffff03027812 */ /* 0x040fe400078ec0ff */
[----:B0-----:R-:W-:Y:S02]  /*0a10*/  PRMT R0, R3, 0x7610, R0 ;  /* 0x0000761003007816 */ /* 0x001fe40000000000 */
[----:B------:R-:W-:-:S07]  /*0a20*/  VIMNMX.U32 R11, PT, PT, R11, R2, !PT ;  /* 0x000000020b0b7248 */ /* 0x000fce0007fe0000 */
.L_x_1837:
[----:B------:R-:W-:Y:S05]  /*0a30*/  BSYNC.RECONVERGENT B0 ;  /* 0x0000000000007941 */ /* 0x000fea0003800200 */
.L_x_1836:
[----:B-1----:R-:W-:Y:S01]  /*0a40*/  LOP3.LUT R20, R0, 0xffff, RZ, 0xc0, !PT ;  /* 0x0000ffff00147812 */ /* 0x002fe200078ec0ff */
[----:B------:R-:W-:Y:S04]  /*0a50*/  BSSY.RECONVERGENT B0, `(.L_x_1841) ;  /* 0x0000038000007945 */ /* 0x000fe80003800200 */
[----:B--2---:R1:W2:Y:S01]  /*0a60*/  SHFL.UP PT, R23, R20, 0x1, RZ ;  /* 0x0420000014177989 */ /* 0x0042a200000e00ff */
[----:B------:R-:W-:Y:S05]  /*0a70*/  @!P0 BRA `(.L_x_1842) ;  /* 0x0000000000d48947 */ /* 0x000fea0003800000 */
[----:B0-----:R-:W-:Y:S02]  /*0a80*/  IMAD.MOV.U32 R2, RZ, RZ, R15 ;  /* 0x000000ffff027224 */ /* 0x001fe400078e000f */
[----:B------:R-:W-:-:S05]  /*0a90*/  IMAD.MOV.U32 R3, RZ, RZ, R16 ;  /* 0x000000ffff037224 */ /* 0x000fca00078e0010 */
[----:B------:R-:W3:Y:S01]  /*0aa0*/  LDG.E.S8 R21, desc[UR8][R2.64] ;  /* 0x0000000802157981 */ /* 0x000ee2000c1e1300 */
[----:B------:R-:W-:Y:S02]  /*0ab0*/  ISETP.NE.AND P3, PT, R5, RZ, PT ;  /* 0x000000ff0500720c */ /* 0x000fe40003f65270 */
[----:B--2---:R-:W-:Y:S02]  /*0ac0*/  LOP3.LUT R23, R23, 0xffff, RZ, 0xc0, !PT ;  /* 0x0000ffff17177812 */ /* 0x004fe400078ec0ff */
[----:B------:R-:W-:Y:S01]  /*0ad0*/  LOP3.LUT R22, R13, 0xffff, RZ, 0xc0, !PT ;  /* 0x0000ffff0d167812 */ /* 0x000fe200078ec0ff */
[----:B------:R-:W-:Y:S01]  /*0ae0*/  IMAD.MOV.U32 R13, RZ, RZ, -0x4 ;  /* 0xfffffffcff0d7424 */ /* 0x000fe200078e00ff */
[----:B------:R-:W-:-:S03]  /*0af0*/  SEL R24, R23, RZ, P3 ;  /* 0x000000ff17187207 */ /* 0x000fc60001800000 */
[----:B------:R-:W-:Y:S01]  /*0b00*/  IMAD.IADD R23, R22, 0x1, R19 ;  /* 0x0000000116177824 */ /* 0x000fe200078e0213 */
        /* <DEDUP_REMOVED lines=9> */
.L_x_1843:
        /* <DEDUP_REMOVED lines=16> */
.L_x_1844:
[----:B------:R-:W-:Y:S02]  /*0ca0*/  ISETP.NE.AND P3, PT, R10, 0x2, PT ;  /* 0x000000020a00780c */ /* 0x000fe40003f65270 */
[----:B0-----:R-:W-:-:S04]  /*0cb0*/  VIADDMNMX.RELU R12, R3, R22, R12, !PT ;  /* 0x00000016030c7246 */ /* 0x001fc8000780110c */
[----:B------:R-:W-:-:S04]  /*0cc0*/  LOP3.LUT R3, R12, 0xffff, RZ, 0xc0, !PT ;  /* 0x0000ffff0c037812 */ /* 0x000fc800078ec0ff */
        /* <DEDUP_REMOVED lines=12> */
.L_x_1845:
[----:B0-----:R-:W-:-:S04]  /*0d90*/  VIADDMNMX.RELU R3, R3, R2, R20, !PT ;  /* 0x0000000203037246 */ /* 0x001fc80007801114 */
[C---:B------:R-:W-:Y:S02]  /*0da0*/  LOP3.LUT R2, R3.reuse, 0xffff, RZ, 0xc0, !PT ;  /* 0x0000ffff03027812 */ /* 0x040fe400078ec0ff */
[----:B------:R-:W-:Y:S02]  /*0db0*/  PRMT R0, R3, 0x7610, R0 ;  /* 0x0000761003007816 */ /* 0x000fe40000000000 */
[----:B------:R-:W-:-:S07]  /*0dc0*/  VIMNMX.U32 R11, PT, PT, R11, R2, !PT ;  /* 0x000000020b0b7248 */ /* 0x000fce0007fe0000 */
.L_x_1842:
[----:B------:R-:W-:Y:S05]  /*0dd0*/  BSYNC.RECONVERGENT B0 ;  /* 0x0000000000007941 */ /* 0x000fea0003800200 */
.L_x_1841:
        /* <DEDUP_REMOVED lines=8> */
[----:B0-----:R-:W-:-:S07]  /*0e60*/  LOP3.LUT R2, R7, 0x7ffffffe, RZ, 0xc0, !PT ;  /* 0x7ffffffe07027812 */ /* 0x001fce00078ec0ff */
.L_x_1835:
[----:B------:R-:W-:-:S04]  /*0e70*/  LOP3.LUT R7, R7, 0x1, RZ, 0xc0, !PT ;  /* 0x0000000107077812 */ /* 0x000fc800078ec0ff */
[----:B------:R-:W-:-:S13]  /*0e80*/  ISETP.NE.U32.AND P0, PT, R7, 0x1, PT ;  /* 0x000000010700780c */ /* 0x000fda0003f05070 */
[----:B------:R-:W-:Y:S05]  /*0e90*/  @P0 BRA `(.L_x_1834) ;  /* 0x0000000000e80947 */ /* 0x000fea0003800000 */
[----:B------:R-:W0:Y:S01]  /*0ea0*/  LDCU.64 UR6, c[0x0][0x398] ;  /* 0x00007300ff0677ac */ /* 0x000e220008000a00 */
[----:B------:R-:W-:Y:S01]  /*0eb0*/  ISETP.NE.AND P2, PT, R10, RZ, PT ;  /* 0x000000ff0a00720c */ /* 0x000fe20003f45270 */
[----:B------:R-:W-:Y:S01]  /*0ec0*/  BSSY.RECONVERGENT B0, `(.L_x_1834) ;  /* 0x0000037000007945 */ /* 0x000fe20003800200 */
[----:B------:R-:W-:-:S05]  /*0ed0*/  LOP3.LUT R0, R0, 0xffff, RZ, 0xc0, !PT ;  /* 0x0000ffff00007812 */ /* 0x000fca00078ec0ff */
[----:B------:R3:W4:Y:S01]  /*0ee0*/  SHFL.UP PT, R7, R0, 0x1, RZ ;  /* 0x0420000000077989 */ /* 0x00072200000e00ff */
[----:B0-----:R-:W-:-:S04]  /*0ef0*/  IADD3 R14, P0, P1, R2, UR6, R9 ;  /* 0x00000006020e7c10 */ /* 0x001fc8000f91e009 */
[----:B------:R-:W-:Y:S01]  /*0f00*/  IADD3.X R15, PT, PT, R3, UR7, R6, P0, P1 ;  /* 0x00000007030f7c10 */ /* 0x000fe200087e2406 */
[----:B---3--:R-:W-:Y:S08]  /*0f10*/  @!P2 BRA `(.L_x_1847) ;  /* 0x0000000000c4a947 */ /* 0x008ff00003800000 */
[----:B------:R-:W3:Y:S01]  /*0f20*/  LDG.E.S8 R2, desc[UR8][R14.64+0x1] ;  /* 0x000001080e027981 */ /* 0x000ee2000c1e1300 */
[----:B------:R-:W0:Y:S01]  /*0f30*/  LDC R16, c[0x0][0x3b8] ;  /* 0x0000ee00ff107b82 */ /* 0x000e220000000800 */
[----:B------:R-:W-:Y:S02]  /*0f40*/  ISETP.NE.AND P1, PT, R5, RZ, PT ;  /* 0x000000ff0500720c */ /* 0x000fe40003f25270 */
[----:B----4-:R-:W-:-:S04]  /*0f50*/  LOP3.LUT R3, R7, 0xffff, RZ, 0xc0, !PT ;  /* 0x0000ffff07037812 */ /* 0x010fc800078ec0ff */
[----:B------:R-:W-:Y:S01]  /*0f60*/  SEL R6, R3, RZ, P1 ;  /* 0x000000ff03067207 */ /* 0x000fe20000800000 */
[----:B------:R-:W-:Y:S02]  /*0f70*/  IMAD.MOV.U32 R3, RZ, RZ, -0x4 ;  /* 0xfffffffcff037424 */ /* 0x000fe400078e00ff */
[----:B0-----:R-:W-:Y:S01]  /*0f80*/  IMAD.IADD R7, R13, 0x1, R16 ;  /* 0x000000010d077824 */ /* 0x001fe200078e0210 */
[----:B---3--:R-:W0:Y:S02]  /*0f90*/  LDC.U8 R2, c[0x3][R2] ;  /* 0x00c0000002027b82 */ /* 0x008e240000000000 */
[----:B0-----:R-:W-:-:S13]  /*0fa0*/  ISETP.GT.U32.AND P0, PT, R2, 0x13, PT ;  /* 0x000000130200780c */ /* 0x001fda0003f04070 */
[----:B------:R-:W-:Y:S05]  /*0fb0*/  @P0 BRA `(.L_x_1848) ;  /* 0x0000000000180947 */ /* 0x000fea0003800000 */
[----:B------:R-:W0:Y:S01]  /*0fc0*/  LDS.U8 R3, [R4+UR4] ;  /* 0x0000000404037984 */ /* 0x000e220008000000 */
[----:B------:R-:W3:Y:S01]  /*0fd0*/  S2UR UR6, SR_CgaCtaId ;  /* 0x00000000000679c3 */ /* 0x000ee20000008800 */
[----:B------:R-:W-:Y:S02]  /*0fe0*/  UMOV UR5, 0x400 ;  /* 0x0000040000057882 */ /* 0x000fe40000000000 */
[----:B---3--:R-:W-:Y:S01]  /*0ff0*/  ULEA UR5, UR6, UR5, 0x18 ;  /* 0x0000000506057291 */ /* 0x008fe2000f8ec0ff */
[----:B0-----:R-:W-:-:S08]  /*1000*/  IMAD R3, R2, 0x14, R3 ;  /* 0x0000001402037824 */ /* 0x001fd000078e0203 */
[----:B------:R-:W0:Y:S03]  /*1010*/  LDS.S8 R3, [R3+UR5] ;  /* 0x0000000503037984 */ /* 0x000e260008000200 */
.L_x_1848:
[----:B------:R-:W-:Y:S02]  /*1020*/  ISETP.NE.AND P1, PT, R10, 0x1, PT ;  /* 0x000000010a00780c */ /* 0x000fe40003f25270 */
[----:B0-----:R-:W-:-:S04]  /*1030*/  VIADDMNMX.RELU R3, R3, R6, R7, !PT ;  /* 0x0000000603037246 */ /* 0x001fc80007801107 */
[----:B------:R-:W-:-:S04]  /*1040*/  LOP3.LUT R3, R3, 0xffff, RZ, 0xc0, !PT ;  /* 0x0000ffff03037812 */ /* 0x000fc800078ec0ff */
[----:B------:R-:W-:-:S03]  /*1050*/  VIMNMX R11, PT, PT, R3, R11, !PT ;  /* 0x0000000b030b7248 */ /* 0x000fc60007fe0100 */
[----:B------:R-:W-:Y:S05]  /*1060*/  @!P1 BRA `(.L_x_1847) ;  /* 0x0000000000709947 */ /* 0x000fea0003800000 */
[----:B------:R-:W-:Y:S01]  /*1070*/  VIMNMX.U32 R3, PT, PT, R3, R12, !PT ;  /* 0x0000000c03037248 */ /* 0x000fe20007fe0000 */
[----:B------:R-:W-:-:S04]  /*1080*/  IMAD.MOV.U32 R6, RZ, RZ, -0x4 ;  /* 0xfffffffcff067424 */ /* 0x000fc800078e00ff */
[----:B------:R-:W-:Y:S01]  /*1090*/  IMAD.IADD R3, R3, 0x1, R16 ;  /* 0x0000000103037824 */ /* 0x000fe200078e0210 */
[----:B------:R-:W-:Y:S06]  /*10a0*/  @P0 BRA `(.L_x_1849) ;  /* 0x0000000000180947 */ /* 0x000fec0003800000 */
[----:B------:R-:W0:Y:S01]  /*10b0*/  LDS.U8 R7, [R4+UR4+0x1] ;  /* 0x0000010404077984 */ /* 0x000e220008000000 */
[----:B------:R-:W3:Y:S01]  /*10c0*/  S2UR UR6, SR_CgaCtaId ;  /* 0x00000000000679c3 */ /* 0x000ee20000008800 */
[----:B------:R-:W-:Y:S02]  /*10d0*/  UMOV UR5, 0x400 ;  /* 0x0000040000057882 */ /* 0x000fe40000000000 */
[----:B---3--:R-:W-:Y:S01]  /*10e0*/  ULEA UR5, UR6, UR5, 0x18 ;  /* 0x0000000506057291 */ /* 0x008fe2000f8ec0ff */
[----:B0-----:R-:W-:-:S08]  /*10f0*/  IMAD R6, R2, 0x14, R7 ;  /* 0x0000001402067824 */ /* 0x001fd000078e0207 */
[----:B------:R-:W0:Y:S03]  /*1100*/  LDS.S8 R6, [R6+UR5] ;  /* 0x0000000506067984 */ /* 0x000e260008000200 */
.L_x_1849:
[----:B------:R-:W-:Y:S02]  /*1110*/  ISETP.NE.AND P1, PT, R10, 0x2, PT ;  /* 0x000000020a00780c */ /* 0x000fe40003f25270 */
[----:B0-----:R-:W-:-:S04]  /*1120*/  VIADDMNMX.RELU R3, R6, R13, R3, !PT ;  /* 0x0000000d06037246 */ /* 0x001fc80007801103 */
[----:B------:R-:W-:-:S04]  /*1130*/  LOP3.LUT R3, R3, 0xffff, RZ, 0xc0, !PT ;  /* 0x0000ffff03037812 */ /* 0x000fc800078ec0ff */
[----:B------:R-:W-:-:S03]  /*1140*/  VIMNMX.U32 R11, PT, PT, R3, R11, !PT ;  /* 0x0000000b030b7248 */ /* 0x000fc60007fe0000 */
        /* <DEDUP_REMOVED lines=10> */
[----:B------:R0:W3:Y:S03]  /*11f0*/  LDS.S8 R3, [R2+UR5] ;  /* 0x0000000502037984 */ /* 0x0000e60008000200 */
.L_x_1850:
[----:B---3--:R-:W-:-:S04]  /*1200*/  VIADDMNMX.RELU R0, R3, R12, R0, !PT ;  /* 0x0000000c03007246 */ /* 0x008fc80007801100 */
[----:B------:R-:W-:-:S04]  /*1210*/  LOP3.LUT R0, R0, 0xffff, RZ, 0xc0, !PT ;  /* 0x0000ffff00007812 */ /* 0x000fc800078ec0ff */
[----:B------:R-:W-:-:S07]  /*1220*/  VIMNMX.U32 R11, PT, PT, R0, R11, !PT ;  /* 0x0000000b000b7248 */ /* 0x000fce0007fe0000 */
.L_x_1847:
[----:B------:R-:W-:Y:S05]  /*1230*/  BSYNC.RECONVERGENT B0 ;  /* 0x0000000000007941 */ /* 0x000fea0003800200 */
.L_x_1834:
        /* <DEDUP_REMOVED lines=28> */
[----:B------:R-:W3:Y:S10]  /*1400*/  @!P1 LDS R3, [R0+0x8] ;  /* 0x0000080000039984 */ /* 0x000ef40000000800 */
[----:B------:R-:W-:-:S02]  /*1410*/  @!P0 LEA R6, R13, R4, 0x18 ;  /* 0x000000040d068211 */ /* 0x000fc400078ec0ff */
[----:B0-----:R-:W-:Y:S02]  /*1420*/  @!P0 LEA R9, R13, R4, 0x18 ;  /* 0x000000040d098211 */ /* 0x001fe400078ec0ff */
[----:B---3--:R-:W-:-:S05]  /*1430*/  @!P1 VIMNMX R5, PT, PT, R2, R3, !PT ;  /* 0x0000000302059248 */ /* 0x008fca0007fe0100 */
        /* <DEDUP_REMOVED lines=13> */
.L_x_1851:
        /* <DEDUP_REMOVED lines=15> */
.L_x_1971:


//--------------------- .text._Z9sw_kernelILi32ELi64EEvPKhiPiS1_S2_iS2_i --------------------------
	.section	.text._Z9sw_kernelILi32ELi64EEvPKhiPiS1_S2_iS2_i,"ax",@progbits
	.align	128
        .global         _Z9sw_kernelILi32ELi64EEvPKhiPiS1_S2_iS2_i
        .type           _Z9sw_kernelILi32ELi64EEvPKhiPiS1_S2_iS2_i,@function
        .size           _Z9sw_kernelILi32ELi64EEvPKhiPiS1_S2_iS2_i,(.L_x_1972 - _Z9sw_kernelILi32ELi64EEvPKhiPiS1_S2_iS2_i)
        .other          _Z9sw_kernelILi32ELi64EEvPKhiPiS1_S2_iS2_i,@"STO_CUDA_ENTRY STV_DEFAULT"
_Z9sw_kernelILi32ELi64EEvPKhiPiS1_S2_iS2_i:
.text._Z9sw_kernelILi32ELi64EEvPKhiPiS1_S2_iS2_i:
        /* <DEDUP_REMOVED lines=39> */
.L_x_1854:
        /* <DEDUP_REMOVED lines=10> */
.L_x_1853:
[----:B------:R-:W-:Y:S05]  /*0310*/  BSYNC.RECONVERGENT B0 ;  /* 0x0000000000007941 */ /* 0x000fea0003800200 */
.L_x_1852:
        /* <DEDUP_REMOVED lines=11> */
.L_x_1857:
[----:B---3--:R-:W-:Y:S01]  /*03d0*/  IMAD.MOV.U32 R3, RZ, RZ, R13 ;  /* 0x000000ffff037224 */ /* 0x008fe200078e000d */
[----:B01----:R-:W-:-:S04]  /*03e0*/  PRMT R7, RZ, 0x7610, R7 ;  /* 0x00007610ff077816 */ /* 0x003fc80000000007 */
        /* <DEDUP_REMOVED lines=9> */
.L_x_1856:
[----:B------:R-:W-:Y:S05]  /*0480*/  BSYNC.RECONVERGENT B0 ;  /* 0x0000000000007941 */ /* 0x000fea0003800200 */
.L_x_1855:
[----:B------:R-:W-:Y:S01]  /*0490*/  SHF.R.S32.HI R8, RZ, 0x1f, R9 ;  /* 0x0000001fff087819 */ /* 0x000fe20000011409 */
[----:B01----:R-:W-:Y:S01]  /*04a0*/  IMAD.MOV.U32 R7, RZ, RZ, RZ ;  /* 0x000000ffff077224 */ /* 0x003fe200078e00ff */
[----:B------:R-:W-:Y:S06]  /*04b0*/  @!P0 BRA `(.L_x_1858) ;  /* 0x0000000c00f08947 */ /* 0x000fec0003800000 */
[----:B------:R-:W0:Y:S01]  /*04c0*/  S2UR UR5, SR_CgaCtaId ;  /* 0x00000000000579c3 */ /* 0x000e220000008800 */
[----:B------:R-:W-:Y:S01]  /*04d0*/  IADD3 R4, PT, PT, R4, -0x2, -R9 ;  /* 0xfffffffe04047810 */ /* 0x000fe20007ffe809 */
[----:B------:R-:W-:Y:S01]  /*04e0*/  IMAD.SHL.U32 R10, R6, 0x2, RZ ;  /* 0x00000002060a7824 */ /* 0x000fe200078e00ff */
[----:B------:R-:W-:Y:S01]  /*04f0*/  UMOV UR4, 0x400 ;  /* 0x0000040000047882 */ /* 0x000fe20000000000 */
[----:B------:R-:W-:Y:S01]  /*0500*/  LOP3.LUT R11, R2, 0x3, RZ, 0xc0, !PT ;  /* 0x00000003020b7812 */ /* 0x000fe200078ec0ff */
[----:B------:R-:W-:Y:S01]  /*0510*/  UIADD3 UR4, UPT, UPT, UR4, 0x190, URZ ;  /* 0x0000019004047890 */ /* 0x000fe2000fffe0ff */
[----:B------:R-:W-:Y:S01]  /*0520*/  ISETP.GE.U32.AND P0, PT, R4, 0x3, PT ;  /* 0x000000030400780c */ /* 0x000fe20003f06070 */
[----:B------:R-:W-:Y:S01]  /*0530*/  IMAD.MOV.U32 R12, RZ, RZ, RZ ;  /* 0x000000ffff0c7224 */ /* 0x000fe200078e00ff */
[----:B------:R-:W-:Y:S01]  /*0540*/  VIMNMX R3, PT, PT, R10, R3, !PT ;  /* 0x000000030a037248 */ /* 0x000fe20007fe0100 */
[----:B------:R-:W-:Y:S01]  /*0550*/  IMAD.MOV.U32 R7, RZ, RZ, RZ ;  /* 0x000000ffff077224 */ /* 0x000fe200078e00ff */
[----:B------:R-:W-:-:S02]  /*0560*/  PRMT R16, RZ, 0x7610, R16 ;  /* 0x00007610ff107816 */ /* 0x000fc40000000010 */
[----:B------:R-:W-:Y:S01]  /*0570*/  PRMT R13, RZ, 0x7610, R13 ;  /* 0x00007610ff0d7816 */ /* 0x000fe2000000000d */
[----:B------:R-:W-:Y:S01]  /*0580*/  IMAD.IADD R14, R3, 0x1, -R10 ;  /* 0x00000001030e7824 */ /* 0x000fe200078e0a0a */
[----:B0-----:R-:W-:-:S05]  /*0590*/  ULEA UR4, UR5, UR4, 0x18 ;  /* 0x0000000405047291 */ /* 0x001fca000f8ec0ff */
[----:B------:R-:W-:Y:S07]  /*05a0*/  @!P0 BRA `(.L_x_1859) ;  /* 0x0000000800d48947 */ /* 0x000fee0003800000 */
[----:B------:R-:W0:Y:S01]  /*05b0*/  LDC.64 R4, c[0x0][0x398] ;  /* 0x0000e600ff047b82 */ /* 0x000e220000000a00 */
[----:B------:R-:W-:Y:S01]  /*05c0*/  VIADD R3, R9, 0x1 ;  /* 0x0000000109037836 */ /* 0x000fe20000000000 */
[----:B------:R-:W-:Y:S02]  /*05d0*/  LOP3.LUT R12, R2, 0x7ffffffc, RZ, 0xc0, !PT ;  /* 0x7ffffffc020c7812 */ /* 0x000fe400078ec0ff */
[----:B------:R-:W-:Y:S02]  /*05e0*/  ISETP.NE.AND P1, PT, R14, RZ, PT ;  /* 0x000000ff0e00720c */ /* 0x000fe40003f25270 */
[----:B------:R-:W-:Y:S01]  /*05f0*/  PRMT R16, RZ, 0x7610, R16 ;  /* 0x00007610ff107816 */ /* 0x000fe20000000010 */
[----:B------:R-:W-:Y:S01]  /*0600*/  IMAD.MOV R17, RZ, RZ, -R12 ;  /* 0x000000ffff117224 */ /* 0x000fe200078e0a0c */
[----:B------:R-:W1:Y:S01]  /*0610*/  LDC R15, c[0x0][0x3b8] ;  /* 0x0000ee00ff0f7b82 */ /* 0x000e620000000800 */
[-C--:B0-----:R-:W-:Y:S02]  /*0620*/  IADD3 R7, P0, PT, R3, R4.reuse, RZ ;  /* 0x0000000403077210 */ /* 0x081fe40007f1e0ff */
[----:B------:R-:W-:-:S02]  /*0630*/  IADD3.X R4, P3, PT, R9, R4, RZ, PT, !PT ;  /* 0x0000000409047210 */ /* 0x000fc40003f7e4ff */
[----:B------:R-:W-:Y:S01]  /*0640*/  IADD3 R2, P2, PT, R7, 0x3, RZ ;  /* 0x0000000307027810 */ /* 0x000fe20007f5e0ff */
[----:B------:R-:W-:Y:S01]  /*0650*/  IMAD.MOV.U32 R7, RZ, RZ, RZ ;  /* 0x000000ffff077224 */ /* 0x000fe200078e00ff */
[----:B------:R-:W-:Y:S01]  /*0660*/  LEA.HI.X.SX32 R3, R3, R5, 0x1, P0 ;  /* 0x0000000503037211 */ /* 0x000fe200000f0eff */
[----:B------:R-:W-:-:S04]  /*0670*/  IMAD.X R5, R8, 0x1, R5, P3 ;  /* 0x0000000108057824 */ /* 0x000fc800018e0605 */
[----:B-1----:R-:W-:-:S07]  /*0680*/  IMAD.X R3, RZ, RZ, R3, P2 ;  /* 0x000000ffff037224 */ /* 0x002fce00010e0603 */
.L_x_1876:
[----:B0-----:R-:W-:Y:S01]  /*0690*/  LOP3.LUT R18, R16, 0xffff, RZ, 0xc0, !PT ;  /* 0x0000ffff10127812 */ /* 0x001fe200078ec0ff */
[----:B------:R-:W-:Y:S01]  /*06a0*/  VIADD R17, R17, 0x4 ;  /* 0x0000000411117836 */ /* 0x000fe20000000000 */
[----:B------:R-:W-:Y:S03]  /*06b0*/  BSSY.RECONVERGENT B0, `(.L_x_1860) ;  /* 0x0000027000007945 */ /* 0x000fe60003800200 */
[----:B-12---:R0:W1:Y:S01]  /*06c0*/  SHFL.UP PT, R21, R18, 0x1, RZ ;  /* 0x0420000012157989 */ /* 0x00606200000e00ff */
[----:B------:R-:W-:Y:S01]  /*06d0*/  ISETP.NE.AND P0, PT, R17, RZ, PT ;  /* 0x000000ff1100720c */ /* 0x000fe20003f05270 */
[----:B------:R-:W-:-:S12]  /*06e0*/  @!P1 BRA `(.L_x_1861) ;  /* 0x00000000008c9947 */ /* 0x000fd80003800000 */
[----:B------:R-:W2:Y:S01]  /*06f0*/  LDG.E.S8 R19, desc[UR8][R4.64] ;  /* 0x0000000804137981 */ /* 0x000ea2000c1e1300 */
[----:B------:R-:W-:Y:S02]  /*0700*/  ISETP.NE.AND P3, PT, R6, RZ, PT ;  /* 0x000000ff0600720c */ /* 0x000fe40003f65270 */
[----:B-1----:R-:W-:Y:S02]  /*0710*/  LOP3.LUT R21, R21, 0xffff, RZ, 0xc0, !PT ;  /* 0x0000ffff15157812 */ /* 0x002fe400078ec0ff */
[----:B------:R-:W-:Y:S01]  /*0720*/  LOP3.LUT R20, R13, 0xffff, RZ, 0xc0, !PT ;  /* 0x0000ffff0d147812 */ /* 0x000fe200078ec0ff */
[----:B------:R-:W-:Y:S01]  /*0730*/  IMAD.MOV.U32 R13, RZ, RZ, -0x4 ;  /* 0xfffffffcff0d7424 */ /* 0x000fe200078e00ff */
[----:B------:R-:W-:-:S03]  /*0740*/  SEL R24, R21, RZ, P3 ;  /* 0x000000ff15187207 */ /* 0x000fc60001800000 */
[----:B------:R-:W-:Y:S01]  /*0750*/  IMAD.IADD R21, R20, 0x1, R15 ;  /* 0x0000000114157824 */ /* 0x000fe200078e020f */
        /* <DEDUP_REMOVED lines=9> */
.L_x_1862:
[----:B------:R-:W-:Y:S02]  /*07f0*/  ISETP.NE.AND P3, PT, R14, 0x1, PT ;  /* 0x000000010e00780c */ /* 0x000fe40003f65270 */
[----:B--2---:R-:W-:-:S04]  /*0800*/  VIADDMNMX.RELU R13, R13, R24, R21, !PT ;  /* 0x000000180d0d7246 */ /* 0x004fc80007801115 */
[----:B------:R-:W-:-:S04]  /*0810*/  LOP3.LUT R21, R13, 0xffff, RZ, 0xc0, !PT ;  /* 0x0000ffff0d157812 */ /* 0x000fc800078ec0ff */
[----:B------:R-:W-:-:S03]  /*0820*/  VIMNMX R7, PT, PT, R7, R21, !PT ;  /* 0x0000001507077248 */ /* 0x000fc60007fe0100 */
[----:B------:R-:W-:Y:S05]  /*0830*/  @!P3 BRA `(.L_x_1861) ;  /* 0x000000000038b947 */ /* 0x000fea0003800000 */
[----:B0-----:R-:W-:Y:S01]  /*0840*/  VIMNMX.U32 R18, PT, PT, R18, R21, !PT ;  /* 0x0000001512127248 */ /* 0x001fe20007fe0000 */
        /* <DEDUP_REMOVED lines=9> */
.L_x_1863:
[----:B--2---:R-:W-:-:S04]  /*08e0*/  VIADDMNMX.RELU R18, R21, R20, R18, !PT ;  /* 0x0000001415127246 */ /* 0x004fc80007801112 */
[C---:B------:R-:W-:Y:S02]  /*08f0*/  LOP3.LUT R20, R18.reuse, 0xffff, RZ, 0xc0, !PT ;  /* 0x0000ffff12147812 */ /* 0x040fe400078ec0ff */
[----:B0-----:R-:W-:Y:S02]  /*0900*/  PRMT R16, R18, 0x7610, R16 ;  /* 0x0000761012107816 */ /* 0x001fe40000000010 */
[----:B------:R-:W-:-:S07]  /*0910*/  VIMNMX.U32 R7, PT, PT, R7, R20, !PT ;  /* 0x0000001407077248 */ /* 0x000fce0007fe0000 */
.L_x_1861:
[----:B------:R-:W-:Y:S05]  /*0920*/  BSYNC.RECONVERGENT B0 ;  /* 0x0000000000007941 */ /* 0x000fea0003800200 */
.L_x_1860:
[----:B------:R-:W-:Y:S01]  /*0930*/  LOP3.LUT R20, R16, 0xffff, RZ, 0xc0, !PT ;  /* 0x0000ffff10147812 */ /* 0x000fe200078ec0ff */
[----:B------:R-:W-:Y:S04]  /*0940*/  BSSY.RECONVERGENT B0, `(.L_x_1864) ;  /* 0x0000026000007945 */ /* 0x000fe80003800200 */
[----:B-1----:R1:W2:Y:S01]  /*0950*/  SHFL.UP PT, R21, R20, 0x1, RZ ;  /* 0x0420000014157989 */ /* 0x0022a200000e00ff */
[----:B------:R-:W-:Y:S05]  /*0960*/  @!P1 BRA `(.L_x_1865) ;  /* 0x00000000008c9947 */ /* 0x000fea0003800000 */
[----:B------:R-:W3:Y:S01]  /*0970*/  LDG.E.S8 R19, desc[UR8][R2.64+-0x2] ;  /* 0xfffffe0802137981 */ /* 0x000ee2000c1e1300 */
[----:B------:R-:W-:Y:S02]  /*0980*/  ISETP.NE.AND P3, PT, R6, RZ, PT ;  /* 0x000000ff0600720c */ /* 0x000fe40003f65270 */
[----:B--2---:R-:W-:Y:S02]  /*0990*/  LOP3.LUT R21, R21, 0xffff, RZ, 0xc0, !PT ;  /* 0x0000ffff15157812 */ /* 0x004fe400078ec0ff */
[----:B0-----:R-:W-:Y:S01]  /*09a0*/  LOP3.LUT R18, R13, 0xffff, RZ, 0xc0, !PT ;  /* 0x0000ffff0d127812 */ /* 0x001fe200078ec0ff */
        /* <DEDUP_REMOVED lines=12> */
.L_x_1866:
[----:B------:R-:W-:Y:S02]  /*0a70*/  ISETP.NE.AND P3, PT, R14, 0x1, PT ;  /* 0x000000010e00780c */ /* 0x000fe40003f65270 */
[----:B0-----:R-:W-:-:S04]  /*0a80*/  VIADDMNMX.RELU R13, R13, R22, R21, !PT ;  /* 0x000000160d0d7246 */ /* 0x001fc80007801115 */
[----:B------:R-:W-:-:S04]  /*0a90*/  LOP3.LUT R21, R13, 0xffff, RZ, 0xc0, !PT ;  /* 0x0000ffff0d157812 */ /* 0x000fc800078ec0ff */
[----:B------:R-:W-:-:S03]  /*0aa0*/  VIMNMX R7, PT, PT, R7, R21, !PT ;  /* 0x0000001507077248 */ /* 0x000fc60007fe0100 */
        /* <DEDUP_REMOVED lines=11> */
.L_x_1867:
[----:B-1----:R-:W-:-:S04]  /*0b60*/  VIADDMNMX.RELU R20, R21, R18, R20, !PT ;  /* 0x0000001215147246 */ /* 0x002fc80007801114 */
[C---:B------:R-:W-:Y:S02]  /*0b70*/  LOP3.LUT R18, R20.reuse, 0xffff, RZ, 0xc0, !PT ;  /* 0x0000ffff14127812 */ /* 0x040fe400078ec0ff */
[----:B------:R-:W-:Y:S02]  /*0b80*/  PRMT R16, R20, 0x7610, R16 ;  /* 0x0000761014107816 */ /* 0x000fe40000000010 */
[----:B------:R-:W-:-:S07]  /*0b90*/  VIMNMX.U32 R7, PT, PT, R7, R18, !PT ;  /* 0x0000001207077248 */ /* 0x000fce0007fe0000 */
.L_x_1865:
[----:B------:R-:W-:Y:S05]  /*0ba0*/  BSYNC.RECONVERGENT B0 ;  /* 0x0000000000007941 */ /* 0x000fea0003800200 */
.L_x_1864:
[----:B-1----:R-:W-:Y:S01]  /*0bb0*/  LOP3.LUT R20, R16, 0xffff, RZ, 0xc0, !PT ;  /* 0x0000ffff10147812 */ /* 0x002fe200078ec0ff */
[----:B------:R-:W-:Y:S04]  /*0bc0*/  BSSY.RECONVERGENT B0, `(.L_x_1868) ;  /* 0x0000026000007945 */ /* 0x000fe80003800200 */
[----:B--2---:R1:W2:Y:S01]  /*0bd0*/  SHFL.UP PT, R21, R20, 0x1, RZ ;  /* 0x0420000014157989 */ /* 0x0042a200000e00ff */
[----:B------:R-:W-:Y:S05]  /*0be0*/  @!P1 BRA `(.L_x_1869) ;  /* 0x00000000008c9947 */ /* 0x000fea0003800000 */
[----:B0-----:R-:W3:Y:S01]  /*0bf0*/  LDG.E.S8 R19, desc[UR8][R2.64+-0x1] ;  /* 0xffffff0802137981 */ /* 0x001ee2000c1e1300 */
        /* <DEDUP_REMOVED lines=15> */
.L_x_1870:
        /* <DEDUP_REMOVED lines=15> */
.L_x_1871:
[----:B-1----:R-:W-:-:S04]  /*0de0*/  VIADDMNMX.RELU R20, R21, R18, R20, !PT ;  /* 0x0000001215147246 */ /* 0x002fc80007801114 */
[C---:B------:R-:W-:Y:S02]  /*0df0*/  LOP3.LUT R18, R20.reuse, 0xffff, RZ, 0xc0, !PT ;  /* 0x0000ffff14127812 */ /* 0x040fe400078ec0ff */
[----:B------:R-:W-:Y:S02]  /*0e00*/  PRMT R16, R20, 0x7610, R16 ;  /* 0x0000761014107816 */ /* 0x000fe40000000010 */
[----:B------:R-:W-:-:S07]  /*0e10*/  VIMNMX.U32 R7, PT, PT, R7, R18, !PT ;  /* 0x0000001207077248 */ /* 0x000fce0007fe0000 */
.L_x_1869:
[----:B------:R-:W-:Y:S05]  /*0e20*/  BSYNC.RECONVERGENT B0 ;  /* 0x0000000000007941 */ /* 0x000fea0003800200 */
.L_x_1868:
        /* <DEDUP_REMOVED lines=20> */
.L_x_1874:
        /* <DEDUP_REMOVED lines=15> */
.L_x_1875:
[----:B-1----:R-:W-:-:S04]  /*1060*/  VIADDMNMX.RELU R20, R21, R18, R20, !PT ;  /* 0x0000001215147246 */ /* 0x002fc80007801114 */
[C---:B------:R-:W-:Y:S02]  /*1070*/  LOP3.LUT R18, R20.reuse, 0xffff, RZ, 0xc0, !PT ;  /* 0x0000ffff14127812 */ /* 0x040fe400078ec0ff */
[----:B------:R-:W-:Y:S02]  /*1080*/  PRMT R16, R20, 0x7610, R16 ;  /* 0x0000761014107816 */ /* 0x000fe40000000010 */
[----:B------:R-:W-:-:S07]  /*1090*/  VIMNMX.U32 R7, PT, PT, R7, R18, !PT ;  /* 0x0000001207077248 */ /* 0x000fce0007fe0000 */
.L_x_1873:
[----:B------:R-:W-:Y:S05]  /*10a0*/  BSYNC.RECONVERGENT B0 ;  /* 0x0000000000007941 */ /* 0x000fea0003800200 */
.L_x_1872:
[----:B------:R-:W-:Y:S02]  /*10b0*/  IADD3 R4, P3, PT, R4, 0x4, RZ ;  /* 0x0000000404047810 */ /* 0x000fe40007f7e0ff */
[----:B------:R-:W-:-:S03]  /*10c0*/  IADD3 R2, P2, PT, R2, 0x4, RZ ;  /* 0x0000000402027810 */ /* 0x000fc60007f5e0ff */
[----:B------:R-:W-:Y:S02]  /*10d0*/  IMAD.X R5, RZ, RZ, R5, P3 ;  /* 0x000000ffff057224 */ /* 0x000fe400018e0605 */
[----:B------:R-:W-:Y:S01]  /*10e0*/  IMAD.X R3, RZ, RZ, R3, P2 ;  /* 0x000000ffff037224 */ /* 0x000fe200010e0603 */
[----:B------:R-:W-:Y:S07]  /*10f0*/  @P0 BRA `(.L_x_1876) ;  /* 0xfffffff400640947 */ /* 0x000fee000383ffff */
.L_x_1859:
[----:B------:R-:W-:-:S13]  /*1100*/  ISETP.NE.AND P0, PT, R11, RZ, PT ;  /* 0x000000ff0b00720c */ /* 0x000fda0003f05270 */
[----:B------:R-:W-:Y:S05]  /*1110*/  @!P0 BRA `(.L_x_1858) ;  /* 0x0000000000d88947 */ /* 0x000fea0003800000 */
[----:B------:R-:W3:Y:S01]  /*1120*/  LDCU.64 UR6, c[0x0][0x398] ;  /* 0x00007300ff0677ac */ /* 0x000ee20008000a00 */
[----:B------:R-:W4:Y:S01]  /*1130*/  LDC R2, c[0x0][0x3b8] ;  /* 0x0000ee00ff027b82 */ /* 0x000f220000000800 */
[----:B------:R-:W-:Y:S01]  /*1140*/  IMAD.MOV R11, RZ, RZ, -R11 ;  /* 0x000000ffff0b7224 */ /* 0x000fe200078e0a0b */
[----:B---3--:R-:W-:-:S04]  /*1150*/  IADD3 R4, P0, P1, R9, UR6, R12 ;  /* 0x0000000609047c10 */ /* 0x008fc8000f91e00c */
[----:B------:R-:W-:Y:S02]  /*1160*/  IADD3 R4, P2, PT, R4, 0x1, RZ ;  /* 0x0000000104047810 */ /* 0x000fe40007f5e0ff */
[----:B------:R-:W-:-:S05]  /*1170*/  IADD3.X R5, PT, PT, R8, UR7, RZ, P0, P1 ;  /* 0x0000000708057c10 */ /* 0x000fca00087e24ff */
[----:B------:R-:W-:-:S07]  /*1180*/  IMAD.X R5, RZ, RZ, R5, P2 ;  /* 0x000000ffff057224 */ /* 0x000fce00010e0605 */
.L_x_1881:
[----:B------:R-:W-:Y:S01]  /*1190*/  ISETP.NE.AND P1, PT, R14, RZ, PT ;  /* 0x000000ff0e00720c */ /* 0x000fe20003f25270 */
[----:B------:R-:W-:Y:S01]  /*11a0*/  VIADD R11, R11, 0x1 ;  /* 0x000000010b0b7836 */ /* 0x000fe20000000000 */
[----:B---3--:R-:W-:Y:S01]  /*11b0*/  LOP3.LUT R15, R16, 0xffff, RZ, 0xc0, !PT ;  /* 0x0000ffff100f7812 */ /* 0x008fe200078ec0ff */
[----:B------:R-:W-:Y:S03]  /*11c0*/  BSSY.RECONVERGENT B0, `(.L_x_1877) ;  /* 0x0000028000007945 */ /* 0x000fe60003800200 */
[----:B------:R-:W-:Y:S01]  /*11d0*/  ISETP.NE.AND P0, PT, R11, RZ, PT ;  /* 0x000000ff0b00720c */ /* 0x000fe20003f05270 */
[----:B0-----:R3:W0:Y:S06]  /*11e0*/  SHFL.UP PT, R8, R15, 0x1, RZ ;  /* 0x042000000f087989 */ /* 0x00162c00000e00ff */
[----:B------:R-:W-:Y:S06]  /*11f0*/  @!P1 BRA `(.L_x_1878) ;  /* 0x0000000000909947 */ /* 0x000fec0003800000 */
[----:B------:R-:W5:Y:S01]  /*1200*/  LDG.E.S8 R3, desc[UR8][R4.64] ;  /* 0x0000000804037981 */ /* 0x000f62000c1e1300 */
[----:B------:R-:W-:Y:S02]  /*1210*/  ISETP.NE.AND P2, PT, R6, RZ, PT ;  /* 0x000000ff0600720c */ /* 0x000fe40003f45270 */
[----:B0-----:R-:W-:Y:S02]  /*1220*/  LOP3.LUT R8, R8, 0xffff, RZ, 0xc0, !PT ;  /* 0x0000ffff08087812 */ /* 0x001fe400078ec0ff */
[----:B------:R-:W-:Y:S02]  /*1230*/  LOP3.LUT R17, R13, 0xffff, RZ, 0xc0, !PT ;  /* 0x0000ffff0d117812 */ /* 0x000fe400078ec0ff */
[----:B------:R-:W-:Y:S01]  /*1240*/  SEL R9, R8, RZ, P2 ;  /* 0x000000ff08097207 */ /* 0x000fe20001000000 */
[----:B------:R-:W-:Y:S02]  /*1250*/  IMAD.MOV.U32 R8, RZ, RZ, -0x4 ;  /* 0xfffffffcff087424 */ /* 0x000fe400078e00ff */
[----:B----4-:R-:W-:Y:S01]  /*1260*/  IMAD.IADD R12, R17, 0x1, R2 ;  /* 0x00000001110c7824 */ /* 0x010fe200078e0202 */
[----:B-----5:R-:W0:Y:S02]  /*1270*/  LDC.U8 R18, c[0x3][R3] ;  /* 0x00c0000003127b82 */ /* 0x020e240000000000 */
[----:B0-----:R-:W-:-:S13]  /*1280*/  ISETP.GT.U32.AND P1, PT, R18, 0x13, PT ;  /* 0x000000131200780c */ /* 0x001fda0003f24070 */
[----:B------:R-:W-:Y:S05]  /*1290*/  @P1 BRA `(.L_x_1879) ;  /* 0x0000000000181947 */ /* 0x000fea0003800000 */
[----:B------:R-:W0:Y:S01]  /*12a0*/  LDS.U8 R3, [R10+UR4] ;  /* 0x000000040a037984 */ /* 0x000e220008000000 */
[----:B------:R-:W4:Y:S01]  /*12b0*/  S2UR UR6, SR_CgaCtaId ;  /* 0x00000000000679c3 */ /* 0x000f220000008800 */
[----:B------:R-:W-:Y:S02]  /*12c0*/  UMOV UR5, 0x400 ;  /* 0x0000040000057882 */ /* 0x000fe40000000000 */
[----:B----4-:R-:W-:Y:S01]  /*12d0*/  ULEA UR5, UR6, UR5, 0x18 ;  /* 0x0000000506057291 */ /* 0x010fe2000f8ec0ff */
[----:B0-----:R-:W-:-:S08]  /*12e0*/  IMAD R3, R18, 0x14, R3 ;  /* 0x0000001412037824 */ /* 0x001fd000078e0203 */
[----:B------:R0:W4:Y:S03]  /*12f0*/  LDS.S8 R8, [R3+UR5] ;  /* 0x0000000503087984 */ /* 0x0001260008000200 */
.L_x_1879:
[----:B------:R-:W-:Y:S02]  /*1300*/  ISETP.NE.AND P2, PT, R14, 0x1, PT ;  /* 0x000000010e00780c */ /* 0x000fe40003f45270 */
[----:B----4-:R-:W-:-:S04]  /*1310*/  VIADDMNMX.RELU R8, R8, R9, R12, !PT ;  /* 0x0000000908087246 */ /* 0x010fc8000780110c */
[C---:B------:R-:W-:Y:S02]  /*1320*/  LOP3.LUT R12, R8.reuse, 0xffff, RZ, 0xc0, !PT ;  /* 0x0000ffff080c7812 */ /* 0x040fe400078ec0ff */
[----:B------:R-:W-:Y:S02]  /*1330*/  PRMT R13, R8, 0x7610, R13 ;  /* 0x00007610080d7816 */ /* 0x000fe4000000000d */
[----:B------:R-:W-:-:S03]  /*1340*/  VIMNMX R7, PT, PT, R7, R12, !PT ;  /* 0x0000000c07077248 */ /* 0x000fc60007fe0100 */
[----:B------:R-:W-:Y:S05]  /*1350*/  @!P2 BRA `(.L_x_1878) ;  /* 0x000000000038a947 */ /* 0x000fea0003800000 */
[----:B0-----:R-:W-:-:S05]  /*1360*/  VIMNMX.U32 R3, PT, PT, R15, R12, !PT ;  /* 0x0000000c0f037248 */ /* 0x001fca0007fe0000 */
[----:B------:R-:W-:Y:S02]  /*1370*/  IMAD.IADD R8, R3, 0x1, R2 ;  /* 0x0000000103087824 */ /* 0x000fe400078e0202 */
[----:B------:R-:W-:Y:S01]  /*1380*/  IMAD.MOV.U32 R3, RZ, RZ, -0x4 ;  /* 0xfffffffcff037424 */ /* 0x000fe200078e00ff */
[----:B------:R-:W-:Y:S06]  /*1390*/  @P1 BRA `(.L_x_1880) ;  /* 0x0000000000181947 */ /* 0x000fec0003800000 */
[----:B------:R-:W0:Y:S01]  /*13a0*/  LDS.U8 R3, [R10+UR4+0x1] ;  /* 0x000001040a037984 */ /* 0x000e220008000000 */
[----:B------:R-:W4:Y:S01]  /*13b0*/  S2UR UR6, SR_CgaCtaId ;  /* 0x00000000000679c3 */ /* 0x000f220000008800 */
[----:B------:R-:W-:Y:S02]  /*13c0*/  UMOV UR5, 0x400 ;  /* 0x0000040000057882 */ /* 0x000fe40000000000 */
[----:B----4-:R-:W-:Y:S01]  /*13d0*/  ULEA UR5, UR6, UR5, 0x18 ;  /* 0x0000000506057291 */ /* 0x010fe2000f8ec0ff */
[----:B0-----:R-:W-:-:S08]  /*13e0*/  IMAD R3, R18, 0x14, R3 ;  /* 0x0000001412037824 */ /* 0x001fd000078e0203 */
[----:B------:R-:W0:Y:S03]  /*13f0*/  LDS.S8 R3, [R3+UR5] ;  /* 0x0000000503037984 */ /* 0x000e260008000200 */
.L_x_1880:
[----:B0-----:R-:W-:-:S04]  /*1400*/  VIADDMNMX.RELU R3, R3, R17, R8, !PT ;  /* 0x0000001103037246 */ /* 0x001fc80007801108 */
[C---:B------:R-:W-:Y:S02]  /*1410*/  LOP3.LUT R8, R3.reuse, 0xffff, RZ, 0xc0, !PT ;  /* 0x0000ffff03087812 */ /* 0x040fe400078ec0ff */
[----:B------:R-:W-:Y:S02]  /*1420*/  PRMT R16, R3, 0x7610, R16 ;  /* 0x0000761003107816 */ /* 0x000fe40000000010 */
[----:B------:R-:W-:-:S07]  /*1430*/  VIMNMX.U32 R7, PT, PT, R7, R8, !PT ;  /* 0x0000000807077248 */ /* 0x000fce0007fe0000 */
.L_x_1878:
[----:B------:R-:W-:Y:S05]  /*1440*/  BSYNC.RECONVERGENT B0 ;  /* 0x0000000000007941 */ /* 0x000fea0003800200 */
.L_x_1877:
[----:B------:R-:W-:-:S05]  /*1450*/  IADD3 R4, P1, PT, R4, 0x1, RZ ;  /* 0x0000000104047810 */ /* 0x000fca0007f3e0ff */
[----:B------:R-:W-:Y:S01]  /*1460*/  IMAD.X R5, RZ, RZ, R5, P1 ;  /* 0x000000ffff057224 */ /* 0x000fe200008e0605 */
[----:B------:R-:W-:Y:S07]  /*1470*/  @P0 BRA `(.L_x_1881) ;  /* 0xfffffffc00440947 */ /* 0x000fee000383ffff */
.L_x_1858:
[----:B------:R-:W5:Y:S01]  /*1480*/  S2R R9, SR_CgaCtaId ;  /* 0x0000000000097919 */ /* 0x000f620000008800 */
[----:B0-----:R-:W-:Y:S02]  /*1490*/  MOV R8, 0x400 ;  /* 0x0000040000087802 */ /* 0x001fe40000000f00 */
[C---:B------:R-:W-:Y:S02]  /*14a0*/  ISETP.GT.U32.AND P0, PT, R6.reuse, 0xf, PT ;  /* 0x0000000f0600780c */ /* 0x040fe40003f04070 */
[----:B------:R-:W-:Y:S01]  /*14b0*/  ISETP.GT.U32.AND P1, PT, R6, 0x7, PT ;  /* 0x000000070600780c */ /* 0x000fe20003f24070 */
[----:B----4-:R-:W-:-:S05]  /*14c0*/  VIADD R2, R8, 0x1d0 ;  /* 0x000001d008027836 */ /* 0x010fca0000000000 */
[----:B-----5:R-:W-:-:S05]  /*14d0*/  LEA R3, R9, R2, 0x18 ;  /* 0x0000000209037211 */ /* 0x020fca00078ec0ff */
        /* <DEDUP_REMOVED lines=34> */
[----:B------:R-:W4:Y:S01]  /*1700*/  @!P0 LDS R9, [R9+0x1d0] ;  /* 0x0001d00009098984 */ /* 0x000f220000000800 */
[----:B0-----:R-:W-:-:S05]  /*1710*/  @!P0 IMAD.WIDE.U32 R2, R0, 0x4, R2 ;  /* 0x0000000400028825 */ /* 0x001fca00078e0002 */
[----:B----4-:R-:W-:Y:S01]  /*1720*/  @!P0 STG.E desc[UR8][R2.64], R9 ;  /* 0x0000000902008986 */ /* 0x010fe2000c101908 */
[----:B------:R-:W-:Y:S06]  /*1730*/  BAR.SYNC.DEFER_BLOCKING 0x0 ;  /* 0x0000000000007b1d */ /* 0x000fec0000010000 */
[----:B------:R-:W-:Y:S05]  /*1740*/  EXIT ;  /* 0x000000000000794d */ /* 0x000fea0003800000 */
.L_x_1882:
        /* <DEDUP_REMOVED lines=11> */
.L_x_1972:


//--------------------- .text._Z9sw_kernelILi32ELi32EEvPKhiPiS1_S2_iS2_i --------------------------
	.section	.text._Z9sw_kernelILi32ELi32EEvPKhiPiS1_S2_iS2_i,"ax",@progbits
	.align	128
        .global         _Z9sw_kernelILi32ELi32EEvPKhiPiS1_S2_iS2_i
        .type           _Z9sw_kernelILi32ELi32EEvPKhiPiS1_S2_iS2_i,@function
        .size           _Z9sw_kernelILi32ELi32EEvPKhiPiS1_S2_iS2_i,(.L_x_1973 - _Z9sw_kernelILi32ELi32EEvPKhiPiS1_S2_iS2_i)
        .other          _Z9sw_kernelILi32ELi32EEvPKhiPiS1_S2_iS2_i,@"STO_CUDA_ENTRY STV_DEFAULT"
_Z9sw_kernelILi32ELi32EEvPKhiPiS1_S2_iS2_i:
.text._Z9sw_kernelILi32ELi32EEvPKhiPiS1_S2_iS2_i:
        /* <DEDUP_REMOVED lines=27> */
[----:B0-----:R-:W-:-:S13]  /*01b0*/  ISETP.GT.U32.AND P0, PT, R7, 0x18f, PT ;  /* 0x0000018f0700780c */ /* 0x001fda0003f04070 */
        /* <DEDUP_REMOVED lines=8> */
.L_x_1885:
        /* <DEDUP_REMOVED lines=9> */
.L_x_1884:
[----:B------:R-:W-:Y:S05]  /*02d0*/  BSYNC.RECONVERGENT B0 ;  /* 0x0000000000007941 */ /* 0x000fea0003800200 */
.L_x_1883:
[----:B------:R-:W1:Y:S01]  /*02e0*/  S2UR UR5, SR_CgaCtaId ;  /* 0x00000000000579c3 */ /* 0x000e620000008800 */
[----:B------:R-:W-:Y:S01]  /*02f0*/  ISETP.GE.U32.AND P0, PT, R7, 0x20, PT ;  /* 0x000000200700780c */ /* 0x000fe20003f06070 */
[----:B------:R-:W-:Y:S01]  /*0300*/  UMOV UR4, 0x400 ;  /* 0x0000040000047882 */ /* 0x000fe20000000000 */
[----:B------:R-:W-:Y:S01]  /*0310*/  BSSY.RECONVERGENT B0, `(.L_x_1886) ;  /* 0x000000f000007945 */ /* 0x000fe20003800200 */
[----:B------:R-:W-:Y:S01]  /*0320*/  UIADD3 UR4, UPT, UPT, UR4, 0x190, URZ ;  /* 0x0000019004047890 */ /* 0x000fe2000fffe0ff */
[----:B------:R-:W-:-:S03]  /*0330*/  SHF.R.S32.HI R6, RZ, 0x1f, R5 ;  /* 0x0000001fff067819 */ /* 0x000fc60000011405 */
[----:B-1----:R-:W-:-:S06]  /*0340*/  ULEA UR4, UR5, UR4, 0x18 ;  /* 0x0000000405047291 */ /* 0x002fcc000f8ec0ff */
[----:B------:R-:W-:Y:S06]  /*0350*/  @P0 BRA `(.L_x_1887) ;  /* 0x0000000000280947 */ /* 0x000fec0003800000 */
[----:B------:R-:W-:Y:S01]  /*0360*/  ISETP.GE.AND P0, PT, R7, R4, PT ;  /* 0x000000040700720c */ /* 0x000fe20003f06270 */
[----:B------:R-:W-:Y:S01]  /*0370*/  BSSY.RECONVERGENT B1, `(.L_x_1888) ;  /* 0x0000007000017945 */ /* 0x000fe20003800200 */
[----:B0-----:R-:W-:-:S11]  /*0380*/  PRMT R8, RZ, 0x7610, R8 ;  /* 0x00007610ff087816 */ /* 0x001fd60000000008 */
[----:B------:R-:W-:Y:S05]  /*0390*/  @P0 BRA `(.L_x_1889) ;  /* 0x0000000000100947 */ /* 0x000fea0003800000 */
[----:B------:R-:W0:Y:S02]  /*03a0*/  LDCU.64 UR6, c[0x0][0x380] ;  /* 0x00007000ff0677ac */ /* 0x000e240008000a00 */
[----:B0-----:R-:W-:-:S05]  /*03b0*/  IADD3 R8, P0, PT, R7, UR6, RZ ;  /* 0x0000000607087c10 */ /* 0x001fca000ff1e0ff */
[----:B------:R-:W-:-:S05]  /*03c0*/  IMAD.X R9, RZ, RZ, UR7, P0 ;  /* 0x00000007ff097e24 */ /* 0x000fca00080e06ff */
[----:B------:R0:W5:Y:S03]  /*03d0*/  LDG.E.U8 R8, desc[UR8][R8.64] ;  /* 0x0000000808087981 */ /* 0x000166000c1e1100 */
.L_x_1889:
[----:B------:R-:W-:Y:S05]  /*03e0*/  BSYNC.RECONVERGENT B1 ;  /* 0x0000000000017941 */ /* 0x000fea0003800200 */
.L_x_1888:
[----:B-----5:R1:W-:Y:S02]  /*03f0*/  STS.U8 [R7+UR4], R8 ;  /* 0x0000000807007988 */ /* 0x0203e40008000004 */
.L_x_1887:
[----:B------:R-:W-:Y:S05]  /*0400*/  BSYNC.RECONVERGENT B0 ;  /* 0x0000000000007941 */ /* 0x000fea0003800200 */
.L_x_1886:
[----:B------:R-:W-:Y:S01]  /*0410*/  ISETP.GE.AND P0, PT, R2, 0x1, PT ;  /* 0x000000010200780c */ /* 0x000fe20003f06270 */
[----:B------:R-:W-:-:S12]  /*0420*/  IMAD.MOV.U32 R10, RZ, RZ, RZ ;  /* 0x000000ffff0a7224 */ /* 0x000fd800078e00ff */
[----:B------:R-:W-:Y:S05]  /*0430*/  @!P0 BRA `(.L_x_1890) ;  /* 0x00000008009c8947 */ /* 0x000fea0003800000 */
[----:B------:R-:W-:Y:S01]  /*0440*/  IADD3 R12, PT, PT, R12, -0x2, -R5 ;  /* 0xfffffffe0c0c7810 */ /* 0x000fe20007ffe805 */
[----:B------:R-:W-:Y:S01]  /*0450*/  IMAD.MOV.U32 R10, RZ, RZ, RZ ;  /* 0x000000ffff0a7224 */ /* 0x000fe200078e00ff */
[----:B01----:R-:W-:Y:S02]  /*0460*/  LOP3.LUT R8, R2, 0x3, RZ, 0xc0, !PT ;  /* 0x0000000302087812 */ /* 0x003fe400078ec0ff */
[----:B------:R-:W-:Y:S01]  /*0470*/  ISETP.GE.U32.AND P0, PT, R12, 0x3, PT ;  /* 0x000000030c00780c */ /* 0x000fe20003f06070 */
[----:B------:R-:W-:Y:S01]  /*0480*/  IMAD.MOV.U32 R12, RZ, RZ, RZ ;  /* 0x000000ffff0c7224 */ /* 0x000fe200078e00ff */
[----:B------:R-:W-:-:S11]  /*0490*/  PRMT R13, RZ, 0x7610, R13 ;  /* 0x00007610ff0d7816 */ /* 0x000fd6000000000d */
[----:B------:R-:W-:Y:S05]  /*04a0*/  @!P0 BRA `(.L_x_1891) ;  /* 0x0000000400dc8947 */ /* 0x000fea0003800000 */
[----:B------:R-:W0:Y:S01]  /*04b0*/  LDC.64 R14, c[0x0][0x398] ;  /* 0x0000e600ff0e7b82 */ /* 0x000e220000000a00 */
[----:B------:R-:W-:Y:S01]  /*04c0*/  VIADD R3, R5, 0x1 ;  /* 0x0000000105037836 */ /* 0x000fe20000000000 */
[----:B------:R-:W-:Y:S01]  /*04d0*/  LOP3.LUT R12, R2, 0x7ffffffc, RZ, 0xc0, !PT ;  /* 0x7ffffffc020c7812 */ /* 0x000fe200078ec0ff */
[----:B------:R-:W1:Y:S01]  /*04e0*/  LDCU UR7, c[0x0][0x3b8] ;  /* 0x00007700ff0777ac */ /* 0x000e620008000800 */
[----:B------:R-:W-:Y:S02]  /*04f0*/  ISETP.GE.AND P1, PT, R7, R4, PT ;  /* 0x000000040700720c */ /* 0x000fe40003f26270 */
[----:B------:R-:W-:Y:S01]  /*0500*/  PRMT R13, RZ, 0x7610, R13 ;  /* 0x00007610ff0d7816 */ /* 0x000fe2000000000d */
[----:B------:R-:W-:Y:S01]  /*0510*/  IMAD.MOV R11, RZ, RZ, -R12 ;  /* 0x000000ffff0b7224 */ /* 0x000fe200078e0a0c */
[----:B------:R-:W2:Y:S01]  /*0520*/  LDC R9, c[0x0][0x388] ;  /* 0x0000e200ff097b82 */ /* 0x000ea20000000800 */
[-C--:B0-----:R-:W-:Y:S02]  /*0530*/  IADD3 R10, P0, PT, R3, R14.reuse, RZ ;  /* 0x0000000e030a7210 */ /* 0x081fe40007f1e0ff */
[----:B------:R-:W-:-:S02]  /*0540*/  IADD3.X R14, P3, PT, R5, R14, RZ, PT, !PT ;  /* 0x0000000e050e7210 */ /* 0x000fc40003f7e4ff */
[----:B------:R-:W-:Y:S01]  /*0550*/  IADD3 R2, P2, PT, R10, 0x3, RZ ;  /* 0x000000030a027810 */ /* 0x000fe20007f5e0ff */
[----:B------:R-:W-:Y:S01]  /*0560*/  IMAD.MOV.U32 R10, RZ, RZ, RZ ;  /* 0x000000ffff0a7224 */ /* 0x000fe200078e00ff */
[----:B------:R-:W-:Y:S01]  /*0570*/  LEA.HI.X.SX32 R3, R3, R15, 0x1, P0 ;  /* 0x0000000f03037211 */ /* 0x000fe200000f0eff */
[----:B------:R-:W-:-:S04]  /*0580*/  IMAD.X R15, R6, 0x1, R15, P3 ;  /* 0x00000001060f7824 */ /* 0x000fc800018e060f */
[----:B-12---:R-:W-:-:S07]  /*0590*/  IMAD.X R3, RZ, RZ, R3, P2 ;  /* 0x000000ffff037224 */ /* 0x006fce00010e0603 */
.L_x_1904:
[----:B------:R-:W-:Y:S01]  /*05a0*/  LOP3.LUT R17, R13, 0xffff, RZ, 0xc0, !PT ;  /* 0x0000ffff0d117812 */ /* 0x000fe200078ec0ff */
[----:B------:R-:W-:Y:S01]  /*05b0*/  VIADD R11, R11, 0x4 ;  /* 0x000000040b0b7836 */ /* 0x000fe20000000000 */
[----:B------:R-:W-:Y:S03]  /*05c0*/  BSSY.RECONVERGENT B0, `(.L_x_1892) ;  /* 0x0000016000007945 */ /* 0x000fe60003800200 */
[----:B01----:R0:W1:Y:S01]  /*05d0*/  SHFL.UP PT, R16, R17, 0x1, RZ ;  /* 0x0420000011107989 */ /* 0x00306200000e00ff */
[----:B------:R-:W-:Y:S01]  /*05e0*/  ISETP.NE.AND P0, PT, R11, RZ, PT ;  /* 0x000000ff0b00720c */ /* 0x000fe20003f05270 */
[----:B------:R-:W-:-:S12]  /*05f0*/  @P1 BRA `(.L_x_1893) ;  /* 0x0000000000481947 */ /* 0x000fd80003800000 */
[----:B------:R-:W2:Y:S01]  /*0600*/  LDG.E.S8 R4, desc[UR8][R14.64] ;  /* 0x000000080e047981 */ /* 0x000ea2000c1e1300 */
[----:B------:R-:W-:Y:S01]  /*0610*/  ISETP.NE.AND P2, PT, R7, RZ, PT ;  /* 0x000000ff0700720c */ /* 0x000fe20003f45270 */
[----:B0-----:R-:W-:Y:S01]  /*0620*/  VIADD R17, R17, UR7 ;  /* 0x0000000711117c36 */ /* 0x001fe20008000000 */
[----:B-1----:R-:W-:-:S04]  /*0630*/  LOP3.LUT R13, R16, 0xffff, RZ, 0xc0, !PT ;  /* 0x0000ffff100d7812 */ /* 0x002fc800078ec0ff */
[----:B------:R-:W-:Y:S01]  /*0640*/  SEL R16, R13, RZ, P2 ;  /* 0x000000ff0d107207 */ /* 0x000fe20001000000 */
        /* <DEDUP_REMOVED lines=10> */
.L_x_1894:
[----:B-1----:R-:W-:-:S04]  /*06f0*/  VIADDMNMX.RELU R13, R13, R16, R17, !PT ;  /* 0x000000100d0d7246 */ /* 0x002fc80007801111 */
[----:B------:R-:W-:-:S04]  /*0700*/  LOP3.LUT R17, R13, 0xffff, RZ, 0xc0, !PT ;  /* 0x0000ffff0d117812 */ /* 0x000fc800078ec0ff */
[----:B------:R-:W-:-:S07]  /*0710*/  VIMNMX R10, PT, PT, R10, R17, !PT ;  /* 0x000000110a0a7248 */ /* 0x000fce0007fe0100 */
.L_x_1893:
[----:B------:R-:W-:Y:S05]  /*0720*/  BSYNC.RECONVERGENT B0 ;  /* 0x0000000000007941 */ /* 0x000fea0003800200 */
.L_x_1892:
[----:B0-----:R-:W-:Y:S01]  /*0730*/  IMAD.MOV.U32 R4, RZ, RZ, R9 ;  /* 0x000000ffff047224 */ /* 0x001fe200078e0009 */
[----:B------:R-:W-:Y:S01]  /*0740*/  LOP3.LUT R18, R13, 0xffff, RZ, 0xc0, !PT ;  /* 0x0000ffff0d127812 */ /* 0x000fe200078ec0ff */
[----:B------:R-:W-:Y:S03]  /*0750*/  BSSY.RECONVERGENT B0, `(.L_x_1895) ;  /* 0x0000017000007945 */ /* 0x000fe60003800200 */
[----:B------:R-:W-:Y:S01]  /*0760*/  ISETP.GE.AND P1, PT, R7, R4, PT ;  /* 0x000000040700720c */ /* 0x000fe20003f26270 */
[----:B-1----:R0:W1:-:S12]  /*0770*/  SHFL.UP PT, R16, R18, 0x1, RZ ;  /* 0x0420000012107989 */ /* 0x00205800000e00ff */
[----:B0-----:R-:W-:Y:S05]  /*0780*/  @P1 BRA `(.L_x_1896) ;  /* 0x00000000004c1947 */ /* 0x001fea0003800000 */
[----:B------:R-:W2:Y:S01]  /*0790*/  LDG.E.S8 R13, desc[UR8][R2.64+-0x2] ;  /* 0xfffffe08020d7981 */ /* 0x000ea2000c1e1300 */
[----:B------:R-:W-:Y:S01]  /*07a0*/  ISETP.NE.AND P3, PT, R7, RZ, PT ;  /* 0x000000ff0700720c */ /* 0x000fe20003f65270 */
[----:B------:R-:W-:Y:S01]  /*07b0*/  VIADD R18, R18, UR7 ;  /* 0x0000000712127c36 */ /* 0x000fe20008000000 */
        /* <DEDUP_REMOVED lines=12> */
.L_x_1897:
[----:B0-----:R-:W-:-:S04]  /*0880*/  VIADDMNMX.RELU R16, R16, R17, R18, !PT ;  /* 0x0000001110107246 */ /* 0x001fc80007801112 */
[C---:B------:R-:W-:Y:S02]  /*0890*/  LOP3.LUT R17, R16.reuse, 0xffff, RZ, 0xc0, !PT ;  /* 0x0000ffff10117812 */ /* 0x040fe400078ec0ff */
[----:B------:R-:W-:Y:S02]  /*08a0*/  PRMT R13, R16, 0x7610, R13 ;  /* 0x00007610100d7816 */ /* 0x000fe4000000000d */
[----:B------:R-:W-:-:S07]  /*08b0*/  VIMNMX R10, PT, PT, R10, R17, !PT ;  /* 0x000000110a0a7248 */ /* 0x000fce0007fe0100 */
.L_x_1896:
[----:B------:R-:W-:Y:S05]  /*08c0*/  BSYNC.RECONVERGENT B0 ;  /* 0x0000000000007941 */ /* 0x000fea0003800200 */
.L_x_1895:
[----:B------:R-:W-:Y:S01]  /*08d0*/  LOP3.LUT R18, R13, 0xffff, RZ, 0xc0, !PT ;  /* 0x0000ffff0d127812 */ /* 0x000fe200078ec0ff */
[----:B------:R-:W-:Y:S04]  /*08e0*/  BSSY.RECONVERGENT B0, `(.L_x_1898) ;  /* 0x0000016000007945 */ /* 0x000fe80003800200 */
[----:B-1----:R0:W1:Y:S01]  /*08f0*/  SHFL.UP PT, R16, R18, 0x1, RZ ;  /* 0x0420000012107989 */ /* 0x00206200000e00ff */
[----:B------:R-:W-:Y:S05]  /*0900*/  @P1 BRA `(.L_x_1899) ;  /* 0x00000000004c1947 */ /* 0x000fea0003800000 */
        /* <DEDUP_REMOVED lines=15> */
.L_x_1900:
[----:B0-----:R-:W-:-:S04]  /*0a00*/  VIADDMNMX.RELU R16, R16, R17, R18, !PT ;  /* 0x0000001110107246 */ /* 0x001fc80007801112 */
[C---:B------:R-:W-:Y:S02]  /*0a10*/  LOP3.LUT R17, R16.reuse, 0xffff, RZ, 0xc0, !PT ;  /* 0x0000ffff10117812 */ /* 0x040fe400078ec0ff */
[----:B------:R-:W-:Y:S02]  /*0a20*/  PRMT R13, R16, 0x7610, R13 ;  /* 0x00007610100d7816 */ /* 0x000fe4000000000d */
[----:B------:R-:W-:-:S07]  /*0a30*/  VIMNMX R10, PT, PT, R10, R17, !PT ;  /* 0x000000110a0a7248 */ /* 0x000fce0007fe0100 */
.L_x_1899:
[----:B------:R-:W-:Y:S05]  /*0a40*/  BSYNC.RECONVERGENT B0 ;  /* 0x0000000000007941 */ /* 0x000fea0003800200 */
.L_x_1898:
[----:B0-----:R-:W-:Y:S01]  /*0a50*/  LOP3.LUT R18, R13, 0xffff, RZ, 0xc0, !PT ;  /* 0x0000ffff0d127812 */ /* 0x001fe200078ec0ff */
        /* <DEDUP_REMOVED lines=18> */
.L_x_1903:
[----:B0-----:R-:W-:-:S04]  /*0b80*/  VIADDMNMX.RELU R16, R16, R17, R18, !PT ;  /* 0x0000001110107246 */ /* 0x001fc80007801112 */
[C---:B------:R-:W-:Y:S02]  /*0b90*/  LOP3.LUT R17, R16.reuse, 0xffff, RZ, 0xc0, !PT ;  /* 0x0000ffff10117812 */ /* 0x040fe400078ec0ff */
[----:B------:R-:W-:Y:S02]  /*0ba0*/  PRMT R13, R16, 0x7610, R13 ;  /* 0x00007610100d7816 */ /* 0x000fe4000000000d */
[----:B------:R-:W-:-:S07]  /*0bb0*/  VIMNMX R10, PT, PT, R10, R17, !PT ;  /* 0x000000110a0a7248 */ /* 0x000fce0007fe0100 */
.L_x_1902:
[----:B------:R-:W-:Y:S05]  /*0bc0*/  BSYNC.RECONVERGENT B0 ;  /* 0x0000000000007941 */ /* 0x000fea0003800200 */
.L_x_1901:
[----:B------:R-:W-:Y:S02]  /*0bd0*/  IADD3 R14, P3, PT, R14, 0x4, RZ ;  /* 0x000000040e0e7810 */ /* 0x000fe40007f7e0ff */
[----:B------:R-:W-:-:S03]  /*0be0*/  IADD3 R2, P2, PT, R2, 0x4, RZ ;  /* 0x0000000402027810 */ /* 0x000fc60007f5e0ff */
[----:B------:R-:W-:Y:S02]  /*0bf0*/  IMAD.X R15, RZ, RZ, R15, P3 ;  /* 0x000000ffff0f7224 */ /* 0x000fe400018e060f */
[----:B------:R-:W-:Y:S01]  /*0c00*/  IMAD.X R3, RZ, RZ, R3, P2 ;  /* 0x000000ffff037224 */ /* 0x000fe200010e0603 */
[----:B------:R-:W-:Y:S07]  /*0c10*/  @P0 BRA `(.L_x_1904) ;  /* 0xfffffff800600947 */ /* 0x000fee000383ffff */
.L_x_1891:
[----:B------:R-:W-:-:S13]  /*0c20*/  ISETP.NE.AND P0, PT, R8, RZ, PT ;  /* 0x000000ff0800720c */ /* 0x000fda0003f05270 */
[----:B------:R-:W-:Y:S05]  /*0c30*/  @!P0 BRA `(.L_x_1890) ;  /* 0x00000000009c8947 */ /* 0x000fea0003800000 */
[----:B------:R-:W2:Y:S01]  /*0c40*/  LDCU.64 UR6, c[0x0][0x398] ;  /* 0x00007300ff0677ac */ /* 0x000ea20008000a00 */
[----:B------:R-:W-:Y:S01]  /*0c50*/  ISETP.GE.AND P0, PT, R7, R4, PT ;  /* 0x000000040700720c */ /* 0x000fe20003f06270 */
[----:B------:R-:W-:Y:S01]  /*0c60*/  IMAD.MOV R8, RZ, RZ, -R8 ;  /* 0x000000ffff087224 */ /* 0x000fe200078e0a08 */
[----:B------:R-:W3:Y:S01]  /*0c70*/  LDCU UR10, c[0x0][0x3b8] ;  /* 0x00007700ff0a77ac */ /* 0x000ee20008000800 */
[----:B--2---:R-:W-:-:S04]  /*0c80*/  IADD3 R5, P1, P2, R5, UR6, R12 ;  /* 0x0000000605057c10 */ /* 0x004fc8000fa3e00c */
[----:B------:R-:W-:Y:S02]  /*0c90*/  IADD3 R9, P3, PT, R5, 0x1, RZ ;  /* 0x0000000105097810 */ /* 0x000fe40007f7e0ff */
[----:B------:R-:W-:-:S05]  /*0ca0*/  IADD3.X R6, PT, PT, R6, UR7, RZ, P1, P2 ;  /* 0x0000000706067c10 */ /* 0x000fca0008fe44ff */
[----:B---3--:R-:W-:-:S07]  /*0cb0*/  IMAD.X R12, RZ, RZ, R6, P3 ;  /* 0x000000ffff0c7224 */ /* 0x008fce00018e0606 */
.L_x_1908:
[----:B--2---:R-:W-:Y:S01]  /*0cc0*/  LOP3.LUT R6, R13, 0xffff, RZ, 0xc0, !PT ;  /* 0x0000ffff0d067812 */ /* 0x004fe200078ec0ff */
[----:B------:R-:W-:Y:S01]  /*0cd0*/  VIADD R8, R8, 0x1 ;  /* 0x0000000108087836 */ /* 0x000fe20000000000 */
[----:B------:R-:W-:Y:S03]  /*0ce0*/  BSSY.RECONVERGENT B0, `(.L_x_1905) ;  /* 0x0000019000007945 */ /* 0x000fe60003800200 */
[----:B---3--:R2:W3:Y:S01]  /*0cf0*/  SHFL.UP PT, R4, R6, 0x1, RZ ;  /* 0x0420000006047989 */ /* 0x0084e200000e00ff */
[----:B------:R-:W-:Y:S01]  /*0d00*/  ISETP.NE.AND P1, PT, R8, RZ, PT ;  /* 0x000000ff0800720c */ /* 0x000fe20003f25270 */
[----:B------:R-:W-:-:S12]  /*0d10*/  @P0 BRA `(.L_x_1906) ;  /* 0x0000000000540947 */ /* 0x000fd80003800000 */
[----:B------:R-:W-:Y:S02]  /*0d20*/  IMAD.MOV.U32 R2, RZ, RZ, R9 ;  /* 0x000000ffff027224 */ /* 0x000fe400078e0009 */
[----:B------:R-:W-:-:S05]  /*0d30*/  IMAD.MOV.U32 R3, RZ, RZ, R12 ;  /* 0x000000ffff037224 */ /* 0x000fca00078e000c */
[----:B------:R-:W4:Y:S01]  /*0d40*/  LDG.E.S8 R2, desc[UR8][R2.64] ;  /* 0x0000000802027981 */ /* 0x000f22000c1e1300 */
[----:B------:R-:W-:Y:S01]  /*0d50*/  ISETP.NE.AND P3, PT, R7, RZ, PT ;  /* 0x000000ff0700720c */ /* 0x000fe20003f65270 */
[----:B--2---:R-:W-:Y:S01]  /*0d60*/  VIADD R6, R6, UR10 ;  /* 0x0000000a06067c36 */ /* 0x004fe20008000000 */
[----:B---3--:R-:W-:-:S04]  /*0d70*/  LOP3.LUT R4, R4, 0xffff, RZ, 0xc0, !PT ;  /* 0x0000ffff04047812 */ /* 0x008fc800078ec0ff */
[----:B------:R-:W-:Y:S01]  /*0d80*/  SEL R5, R4, RZ, P3 ;  /* 0x000000ff04057207 */ /* 0x000fe20001800000 */
[----:B------:R-:W-:Y:S01]  /*0d90*/  IMAD.MOV.U32 R4, RZ, RZ, -0x4 ;  /* 0xfffffffcff047424 */ /* 0x000fe200078e00ff */
[----:B----4-:R-:W2:Y:S02]  /*0da0*/  LDC.U8 R11, c[0x3][R2] ;  /* 0x00c00000020b7b82 */ /* 0x010ea40000000000 */
        /* <DEDUP_REMOVED lines=8> */
.L_x_1907:
[----:B---3--:R-:W-:-:S04]  /*0e30*/  VIADDMNMX.RELU R4, R4, R5, R6, !PT ;  /* 0x0000000504047246 */ /* 0x008fc80007801106 */
[C---:B------:R-:W-:Y:S02]  /*0e40*/  LOP3.LUT R3, R4.reuse, 0xffff, RZ, 0xc0, !PT ;  /* 0x0000ffff04037812 */ /* 0x040fe400078ec0ff */
[----:B------:R-:W-:Y:S02]  /*0e50*/  PRMT R13, R4, 0x7610, R13 ;  /* 0x00007610040d7816 */ /* 0x000fe4000000000d */
[----:B------:R-:W-:-:S07]  /*0e60*/  VIMNMX R10, PT, PT, R10, R3, !PT ;  /* 0x000000030a0a7248 */ /* 0x000fce0007fe0100 */
.L_x_1906:
[----:B------:R-:W-:Y:S05]  /*0e70*/  BSYNC.RECONVERGENT B0 ;  /* 0x0000000000007941 */ /* 0x000fea0003800200 */
.L_x_1905:
[----:B------:R-:W-:-:S05]  /*0e80*/  IADD3 R9, P2, PT, R9, 0x1, RZ ;  /* 0x0000000109097810 */ /* 0x000fca0007f5e0ff */
[----:B------:R-:W-:Y:S01]  /*0e90*/  IMAD.X R12, RZ, RZ, R12, P2 ;  /* 0x000000ffff0c7224 */ /* 0x000fe200010e060c */
[----:B------:R-:W-:Y:S07]  /*0ea0*/  @P1 BRA `(.L_x_1908) ;  /* 0xfffffffc00841947 */ /* 0x000fee000383ffff */
.L_x_1890:
[----:B0-----:R-:W0:Y:S01]  /*0eb0*/  S2R R9, SR_CgaCtaId ;  /* 0x0000000000097919 */ /* 0x001e220000008800 */
[----:B-1----:R-:W-:Y:S02]  /*0ec0*/  MOV R8, 0x400 ;  /* 0x0000040000087802 */ /* 0x002fe40000000f00 */
[C---:B------:R-:W-:Y:S02]  /*0ed0*/  ISETP.GT.U32.AND P0, PT, R7.reuse, 0xf, PT ;  /* 0x0000000f0700780c */ /* 0x040fe40003f04070 */
[----:B------:R-:W-:Y:S01]  /*0ee0*/  ISETP.GT.U32.AND P1, PT, R7, 0x7, PT ;  /* 0x000000070700780c */ /* 0x000fe20003f24070 */
[----:B--2---:R-:W-:-:S05]  /*0ef0*/  VIADD R2, R8, 0x1b0 ;  /* 0x000001b008027836 */ /* 0x004fca0000000000 */
        /* <DEDUP_REMOVED lines=40> */
.L_x_1909:
        /* <DEDUP_REMOVED lines=16> */
.L_x_1973:


//--------------------- .nv.global.init           --------------------------
	.section	.nv.global.init,"aw",@progbits
.nv.global.init:
	.type		blosum62_matrix_cuda_global,@object
	.size		blosum62_matrix_cuda_global,(.L_0 - blosum62_matrix_cuda_global)
blosum62_matrix_cuda_global:
        /* <DEDUP_REMOVED lines=25> */
.L_0:


//--------------------- .nv.shared._Z16sw_kernel_affineILi32ELi1024EEvPKhiPiS1_S2_iS2_ii --------------------------
	.section	.nv.shared._Z16sw_kernel_affineILi32ELi1024EEvPKhiPiS1_S2_iS2_ii,"aw",@nobits
	.sectionflags	@""
	.align	4
.nv.shared._Z16sw_kernel_affineILi32ELi1024EEvPKhiPiS1_S2_iS2_ii:
	.zero		2576


//--------------------- .nv.shared.reserved.0     --------------------------
	.section	.nv.shared.reserved.0,"aw",@nobits
	.weak		__nv_reservedSMEM_offset_0_alias
	.size		__nv_reservedSMEM_offset_0_alias, 0, 64
	.other		__nv_reservedSMEM_offset_0_alias,@"STO_CUDA_RESERVED_SHARED STV_DEFAULT"
__nv_reservedSMEM_offset_0_alias:
	.zero		0
	.zero		64


//--------------------- .nv.shared._Z16sw_kernel_affineILi32ELi992EEvPKhiPiS1_S2_iS2_ii --------------------------
	.section	.nv.shared._Z16sw_kernel_affineILi32ELi992EEvPKhiPiS1_S2_iS2_ii,"aw",@nobits
	.sectionflags	@""
	.align	4
.nv.shared._Z16sw_kernel_affineILi32ELi992EEvPKhiPiS1_S2_iS2_ii:
	.zero		2544


//--------------------- .nv.shared._Z16sw_kernel_affineILi32ELi960EEvPKhiPiS1_S2_iS2_ii --------------------------
	.section	.nv.shared._Z16sw_kernel_affineILi32ELi960EEvPKhiPiS1_S2_iS2_ii,"aw",@nobits
	.sectionflags	@""
	.align	4
.nv.shared._Z16sw_kernel_affineILi32ELi960EEvPKhiPiS1_S2_iS2_ii:
	.zero		2512


//--------------------- .nv.shared._Z16sw_kernel_affineILi32ELi928EEvPKhiPiS1_S2_iS2_ii --------------------------
	.section	.nv.shared._Z16sw_kernel_affineILi32ELi928EEvPKhiPiS1_S2_iS2_ii,"aw",@nobits
	.sectionflags	@""
	.align	4
.nv.shared._Z16sw_kernel_affineILi32ELi928EEvPKhiPiS1_S2_iS2_ii:
	.zero		2480


//--------------------- .nv.shared._Z16sw_kernel_affineILi32ELi896EEvPKhiPiS1_S2_iS2_ii --------------------------
	.section	.nv.shared._Z16sw_kernel_affineILi32ELi896EEvPKhiPiS1_S2_iS2_ii,"aw",@nobits
	.sectionflags	@""
	.align	4
.nv.shared._Z16sw_kernel_affineILi32ELi896EEvPKhiPiS1_S2_iS2_ii:
	.zero		2448


//--------------------- .nv.shared._Z16sw_kernel_affineILi32ELi864EEvPKhiPiS1_S2_iS2_ii --------------------------
	.section	.nv.shared._Z16sw_kernel_affineILi32ELi864EEvPKhiPiS1_S2_iS2_ii,"aw",@nobits
	.sectionflags	@""
	.align	4
.nv.shared._Z16sw_kernel_affineILi32ELi864EEvPKhiPiS1_S2_iS2_ii:
	.zero		2416


//--------------------- .nv.shared._Z16sw_kernel_affineILi32ELi832EEvPKhiPiS1_S2_iS2_ii --------------------------
	.section	.nv.shared._Z16sw_kernel_affineILi32ELi832EEvPKhiPiS1_S2_iS2_ii,"aw",@nobits
	.sectionflags	@""
	.align	4
.nv.shared._Z16sw_kernel_affineILi32ELi832EEvPKhiPiS1_S2_iS2_ii:
	.zero		2384


//--------------------- .nv.shared._Z16sw_kernel_affineILi32ELi800EEvPKhiPiS1_S2_iS2_ii --------------------------
	.section	.nv.shared._Z16sw_kernel_affineILi32ELi800EEvPKhiPiS1_S2_iS2_ii,"aw",@nobits
	.sectionflags	@""
	.align	4
.nv.shared._Z16sw_kernel_affineILi32ELi800EEvPKhiPiS1_S2_iS2_ii:
	.zero		2352


//--------------------- .nv.shared._Z16sw_kernel_affineILi32ELi768EEvPKhiPiS1_S2_iS2_ii --------------------------
	.section	.nv.shared._Z16sw_kernel_affineILi32ELi768EEvPKhiPiS1_S2_iS2_ii,"aw",@nobits
	.sectionflags	@""
	.align	4
.nv.shared._Z16sw_kernel_affineILi32ELi768EEvPKhiPiS1_S2_iS2_ii:
	.zero		2320


//--------------------- .nv.shared._Z16sw_kernel_affineILi32ELi736EEvPKhiPiS1_S2_iS2_ii --------------------------
	.section	.nv.shared._Z16sw_kernel_affineILi32ELi736EEvPKhiPiS1_S2_iS2_ii,"aw",@nobits
	.sectionflags	@""
	.align	4
.nv.shared._Z16sw_kernel_affineILi32ELi736EEvPKhiPiS1_S2_iS2_ii:
	.zero		2288


//--------------------- .nv.shared._Z16sw_kernel_affineILi32ELi704EEvPKhiPiS1_S2_iS2_ii --------------------------
	.section	.nv.shared._Z16sw_kernel_affineILi32ELi704EEvPKhiPiS1_S2_iS2_ii,"aw",@nobits
	.sectionflags	@""
	.align	4
.nv.shared._Z16sw_kernel_affineILi32ELi704EEvPKhiPiS1_S2_iS2_ii:
	.zero		2256


//--------------------- .nv.shared._Z16sw_kernel_affineILi32ELi672EEvPKhiPiS1_S2_iS2_ii --------------------------
	.section	.nv.shared._Z16sw_kernel_affineILi32ELi672EEvPKhiPiS1_S2_iS2_ii,"aw",@nobits
	.sectionflags	@""
	.align	4
.nv.shared._Z16sw_kernel_affineILi32ELi672EEvPKhiPiS1_S2_iS2_ii:
	.zero		2224


//--------------------- .nv.shared._Z16sw_kernel_affineILi32ELi640EEvPKhiPiS1_S2_iS2_ii --------------------------
	.section	.nv.shared._Z16sw_kernel_affineILi32ELi640EEvPKhiPiS1_S2_iS2_ii,"aw",@nobits
	.sectionflags	@""
	.align	4
.nv.shared._Z16sw_kernel_affineILi32ELi640EEvPKhiPiS1_S2_iS2_ii:
	.zero		2192


//--------------------- .nv.shared._Z16sw_kernel_affineILi32ELi608EEvPKhiPiS1_S2_iS2_ii --------------------------
	.section	.nv.shared._Z16sw_kernel_affineILi32ELi608EEvPKhiPiS1_S2_iS2_ii,"aw",@nobits
	.sectionflags	@""
	.align	4
.nv.shared._Z16sw_kernel_affineILi32ELi608EEvPKhiPiS1_S2_iS2_ii:
	.zero		2160


//--------------------- .nv.shared._Z16sw_kernel_affineILi32ELi576EEvPKhiPiS1_S2_iS2_ii --------------------------
	.section	.nv.shared._Z16sw_kernel_affineILi32ELi576EEvPKhiPiS1_S2_iS2_ii,"aw",@nobits
	.sectionflags	@""
	.align	4
.nv.shared._Z16sw_kernel_affineILi32ELi576EEvPKhiPiS1_S2_iS2_ii:
	.zero		2128


//--------------------- .nv.shared._Z16sw_kernel_affineILi32ELi544EEvPKhiPiS1_S2_iS2_ii --------------------------
	.section	.nv.shared._Z16sw_kernel_affineILi32ELi544EEvPKhiPiS1_S2_iS2_ii,"aw",@nobits
	.sectionflags	@""
	.align	4
.nv.shared._Z16sw_kernel_affineILi32ELi544EEvPKhiPiS1_S2_iS2_ii:
	.zero		2096


//--------------------- .nv.shared._Z16sw_kernel_affineILi32ELi512EEvPKhiPiS1_S2_iS2_ii --------------------------
	.section	.nv.shared._Z16sw_kernel_affineILi32ELi512EEvPKhiPiS1_S2_iS2_ii,"aw",@nobits
	.sectionflags	@""
	.align	4
.nv.shared._Z16sw_kernel_affineILi32ELi512EEvPKhiPiS1_S2_iS2_ii:
	.zero		2064


//--------------------- .nv.shared._Z16sw_kernel_affineILi32ELi480EEvPKhiPiS1_S2_iS2_ii --------------------------
	.section	.nv.shared._Z16sw_kernel_affineILi32ELi480EEvPKhiPiS1_S2_iS2_ii,"aw",@nobits
	.sectionflags	@""
	.align	4
.nv.shared._Z16sw_kernel_affineILi32ELi480EEvPKhiPiS1_S2_iS2_ii:
	.zero		2032


//--------------------- .nv.shared._Z16sw_kernel_affineILi32ELi448EEvPKhiPiS1_S2_iS2_ii --------------------------
	.section	.nv.shared._Z16sw_kernel_affineILi32ELi448EEvPKhiPiS1_S2_iS2_ii,"aw",@nobits
	.sectionflags	@""
	.align	4
.nv.shared._Z16sw_kernel_affineILi32ELi448EEvPKhiPiS1_S2_iS2_ii:
	.zero		2000


//--------------------- .nv.shared._Z16sw_kernel_affineILi32ELi416EEvPKhiPiS1_S2_iS2_ii --------------------------
	.section	.nv.shared._Z16sw_kernel_affineILi32ELi416EEvPKhiPiS1_S2_iS2_ii,"aw",@nobits
	.sectionflags	@""
	.align	4
.nv.shared._Z16sw_kernel_affineILi32ELi416EEvPKhiPiS1_S2_iS2_ii:
	.zero		1968


//--------------------- .nv.shared._Z16sw_kernel_affineILi32ELi384EEvPKhiPiS1_S2_iS2_ii --------------------------
	.section	.nv.shared._Z16sw_kernel_affineILi32ELi384EEvPKhiPiS1_S2_iS2_ii,"aw",@nobits
	.sectionflags	@""
	.align	4
.nv.shared._Z16sw_kernel_affineILi32ELi384EEvPKhiPiS1_S2_iS2_ii:
	.zero		1936


//--------------------- .nv.shared._Z16sw_kernel_affineILi32ELi352EEvPKhiPiS1_S2_iS2_ii --------------------------
	.section	.nv.shared._Z16sw_kernel_affineILi32ELi352EEvPKhiPiS1_S2_iS2_ii,"aw",@nobits
	.sectionflags	@""
	.align	4
.nv.shared._Z16sw_kernel_affineILi32ELi352EEvPKhiPiS1_S2_iS2_ii:
	.zero		1904


//--------------------- .nv.shared._Z16sw_kernel_affineILi32ELi320EEvPKhiPiS1_S2_iS2_ii --------------------------
	.section	.nv.shared._Z16sw_kernel_affineILi32ELi320EEvPKhiPiS1_S2_iS2_ii,"aw",@nobits
	.sectionflags	@""
	.align	4
.nv.shared._Z16sw_kernel_affineILi32ELi320EEvPKhiPiS1_S2_iS2_ii:
	.zero		1872


//--------------------- .nv.shared._Z16sw_kernel_affineILi32ELi288EEvPKhiPiS1_S2_iS2_ii --------------------------
	.section	.nv.shared._Z16sw_kernel_affineILi32ELi288EEvPKhiPiS1_S2_iS2_ii,"aw",@nobits
	.sectionflags	@""
	.align	4
.nv.shared._Z16sw_kernel_affineILi32ELi288EEvPKhiPiS1_S2_iS2_ii:
	.zero		1840


//--------------------- .nv.shared._Z16sw_kernel_affineILi32ELi256EEvPKhiPiS1_S2_iS2_ii --------------------------
	.section	.nv.shared._Z16sw_kernel_affineILi32ELi256EEvPKhiPiS1_S2_iS2_ii,"aw",@nobits
	.sectionflags	@""
	.align	4
.nv.shared._Z16sw_kernel_affineILi32ELi256EEvPKhiPiS1_S2_iS2_ii:
	.zero		1808


//--------------------- .nv.shared._Z16sw_kernel_affineILi32ELi224EEvPKhiPiS1_S2_iS2_ii --------------------------
	.section	.nv.shared._Z16sw_kernel_affineILi32ELi224EEvPKhiPiS1_S2_iS2_ii,"aw",@nobits
	.sectionflags	@""
	.align	4
.nv.shared._Z16sw_kernel_affineILi32ELi224EEvPKhiPiS1_S2_iS2_ii:
	.zero		1776


//--------------------- .nv.shared._Z16sw_kernel_affineILi32ELi192EEvPKhiPiS1_S2_iS2_ii --------------------------
	.section	.nv.shared._Z16sw_kernel_affineILi32ELi192EEvPKhiPiS1_S2_iS2_ii,"aw",@nobits
	.sectionflags	@""
	.align	4
.nv.shared._Z16sw_kernel_affineILi32ELi192EEvPKhiPiS1_S2_iS2_ii:
	.zero		1744


//--------------------- .nv.shared._Z16sw_kernel_affineILi32ELi160EEvPKhiPiS1_S2_iS2_ii --------------------------
	.section	.nv.shared._Z16sw_kernel_affineILi32ELi160EEvPKhiPiS1_S2_iS2_ii,"aw",@nobits
	.sectionflags	@""
	.align	4
.nv.shared._Z16sw_kernel_affineILi32ELi160EEvPKhiPiS1_S2_iS2_ii:
	.zero		1712


//--------------------- .nv.shared._Z16sw_kernel_affineILi32ELi128EEvPKhiPiS1_S2_iS2_ii --------------------------
	.section	.nv.shared._Z16sw_kernel_affineILi32ELi128EEvPKhiPiS1_S2_iS2_ii,"aw",@nobits
	.sectionflags	@""
	.align	4
.nv.shared._Z16sw_kernel_affineILi32ELi128EEvPKhiPiS1_S2_iS2_ii:
	.zero		1680


//--------------------- .nv.shared._Z16sw_kernel_affineILi32ELi96EEvPKhiPiS1_S2_iS2_ii --------------------------
	.section	.nv.shared._Z16sw_kernel_affineILi32ELi96EEvPKhiPiS1_S2_iS2_ii,"aw",@nobits
	.sectionflags	@""
	.align	4
.nv.shared._Z16sw_kernel_affineILi32ELi96EEvPKhiPiS1_S2_iS2_ii:
	.zero		1648


//--------------------- .nv.shared._Z16sw_kernel_affineILi32ELi64EEvPKhiPiS1_S2_iS2_ii --------------------------
	.section	.nv.shared._Z16sw_kernel_affineILi32ELi64EEvPKhiPiS1_S2_iS2_ii,"aw",@nobits
	.sectionflags	@""
	.align	4
.nv.shared._Z16sw_kernel_affineILi32ELi64EEvPKhiPiS1_S2_iS2_ii:
	.zero		1616


//--------------------- .nv.shared._Z16sw_kernel_affineILi32ELi32EEvPKhiPiS1_S2_iS2_ii --------------------------
	.section	.nv.shared._Z16sw_kernel_affineILi32ELi32EEvPKhiPiS1_S2_iS2_ii,"aw",@nobits
	.sectionflags	@""
	.align	4
.nv.shared._Z16sw_kernel_affineILi32ELi32EEvPKhiPiS1_S2_iS2_ii:
	.zero		1584


//--------------------- .nv.shared._Z9sw_kernelILi32ELi1024EEvPKhiPiS1_S2_iS2_i --------------------------
	.section	.nv.shared._Z9sw_kernelILi32ELi1024EEvPKhiPiS1_S2_iS2_i,"aw",@nobits
	.sectionflags	@""
	.align	4
.nv.shared._Z9sw_kernelILi32ELi1024EEvPKhiPiS1_S2_iS2_i:
	.zero		2576


//--------------------- .nv.shared._Z9sw_kernelILi32ELi992EEvPKhiPiS1_S2_iS2_i --------------------------
	.section	.nv.shared._Z9sw_kernelILi32ELi992EEvPKhiPiS1_S2_iS2_i,"aw",@nobits
	.sectionflags	@""
	.align	4
.nv.shared._Z9sw_kernelILi32ELi992EEvPKhiPiS1_S2_iS2_i:
	.zero		2544


//--------------------- .nv.shared._Z9sw_kernelILi32ELi960EEvPKhiPiS1_S2_iS2_i --------------------------
	.section	.nv.shared._Z9sw_kernelILi32ELi960EEvPKhiPiS1_S2_iS2_i,"aw",@nobits
	.sectionflags	@""
	.align	4
.nv.shared._Z9sw_kernelILi32ELi960EEvPKhiPiS1_S2_iS2_i:
	.zero		2512


//--------------------- .nv.shared._Z9sw_kernelILi32ELi928EEvPKhiPiS1_S2_iS2_i --------------------------
	.section	.nv.shared._Z9sw_kernelILi32ELi928EEvPKhiPiS1_S2_iS2_i,"aw",@nobits
	.sectionflags	@""
	.align	4
.nv.shared._Z9sw_kernelILi32ELi928EEvPKhiPiS1_S2_iS2_i:
	.zero		2480


//--------------------- .nv.shared._Z9sw_kernelILi32ELi896EEvPKhiPiS1_S2_iS2_i --------------------------
	.section	.nv.shared._Z9sw_kernelILi32ELi896EEvPKhiPiS1_S2_iS2_i,"aw",@nobits
	.sectionflags	@""
	.align	4
.nv.shared._Z9sw_kernelILi32ELi896EEvPKhiPiS1_S2_iS2_i:
	.zero		2448


//--------------------- .nv.shared._Z9sw_kernelILi32ELi864EEvPKhiPiS1_S2_iS2_i --------------------------
	.section	.nv.shared._Z9sw_kernelILi32ELi864EEvPKhiPiS1_S2_iS2_i,"aw",@nobits
	.sectionflags	@""
	.align	4
.nv.shared._Z9sw_kernelILi32ELi864EEvPKhiPiS1_S2_iS2_i:
	.zero		2416


//--------------------- .nv.shared._Z9sw_kernelILi32ELi832EEvPKhiPiS1_S2_iS2_i --------------------------
	.section	.nv.shared._Z9sw_kernelILi32ELi832EEvPKhiPiS1_S2_iS2_i,"aw",@nobits
	.sectionflags	@""
	.align	4
.nv.shared._Z9sw_kernelILi32ELi832EEvPKhiPiS1_S2_iS2_i:
	.zero		2384


//--------------------- .nv.shared._Z9sw_kernelILi32ELi800EEvPKhiPiS1_S2_iS2_i --------------------------
	.section	.nv.shared._Z9sw_kernelILi32ELi800EEvPKhiPiS1_S2_iS2_i,"aw",@nobits
	.sectionflags	@""
	.align	4
.nv.shared._Z9sw_kernelILi32ELi800EEvPKhiPiS1_S2_iS2_i:
	.zero		2352


//--------------------- .nv.shared._Z9sw_kernelILi32ELi768EEvPKhiPiS1_S2_iS2_i --------------------------
	.section	.nv.shared._Z9sw_kernelILi32ELi768EEvPKhiPiS1_S2_iS2_i,"aw",@nobits
	.sectionflags	@""
	.align	4
.nv.shared._Z9sw_kernelILi32ELi768EEvPKhiPiS1_S2_iS2_i:
	.zero		2320


//--------------------- .nv.shared._Z9sw_kernelILi32ELi736EEvPKhiPiS1_S2_iS2_i --------------------------
	.section	.nv.shared._Z9sw_kernelILi32ELi736EEvPKhiPiS1_S2_iS2_i,"aw",@nobits
	.sectionflags	@""
	.align	4
.nv.shared._Z9sw_kernelILi32ELi736EEvPKhiPiS1_S2_iS2_i:
	.zero		2288


//--------------------- .nv.shared._Z9sw_kernelILi32ELi704EEvPKhiPiS1_S2_iS2_i --------------------------
	.section	.nv.shared._Z9sw_kernelILi32ELi704EEvPKhiPiS1_S2_iS2_i,"aw",@nobits
	.sectionflags	@""
	.align	4
.nv.shared._Z9sw_kernelILi32ELi704EEvPKhiPiS1_S2_iS2_i:
	.zero		2256


//--------------------- .nv.shared._Z9sw_kernelILi32ELi672EEvPKhiPiS1_S2_iS2_i --------------------------
	.section	.nv.shared._Z9sw_kernelILi32ELi672EEvPKhiPiS1_S2_iS2_i,"aw",@nobits
	.sectionflags	@""
	.align	4
.nv.shared._Z9sw_kernelILi32ELi672EEvPKhiPiS1_S2_iS2_i:
	.zero		2224


//--------------------- .nv.shared._Z9sw_kernelILi32ELi640EEvPKhiPiS1_S2_iS2_i --------------------------
	.section	.nv.shared._Z9sw_kernelILi32ELi640EEvPKhiPiS1_S2_iS2_i,"aw",@nobits
	.sectionflags	@""
	.align	4
.nv.shared._Z9sw_kernelILi32ELi640EEvPKhiPiS1_S2_iS2_i:
	.zero		2192


//--------------------- .nv.shared._Z9sw_kernelILi32ELi608EEvPKhiPiS1_S2_iS2_i --------------------------
	.section	.nv.shared._Z9sw_kernelILi32ELi608EEvPKhiPiS1_S2_iS2_i,"aw",@nobits
	.sectionflags	@""
	.align	4
.nv.shared._Z9sw_kernelILi32ELi608EEvPKhiPiS1_S2_iS2_i:
	.zero		2160


//--------------------- .nv.shared._Z9sw_kernelILi32ELi576EEvPKhiPiS1_S2_iS2_i --------------------------
	.section	.nv.shared._Z9sw_kernelILi32ELi576EEvPKhiPiS1_S2_iS2_i,"aw",@nobits
	.sectionflags	@""
	.align	4
.nv.shared._Z9sw_kernelILi32ELi576EEvPKhiPiS1_S2_iS2_i:
	.zero		2128


//--------------------- .nv.shared._Z9sw_kernelILi32ELi544EEvPKhiPiS1_S2_iS2_i --------------------------
	.section	.nv.shared._Z9sw_kernelILi32ELi544EEvPKhiPiS1_S2_iS2_i,"aw",@nobits
	.sectionflags	@""
	.align	4
.nv.shared._Z9sw_kernelILi32ELi544EEvPKhiPiS1_S2_iS2_i:
	.zero		2096


//--------------------- .nv.shared._Z9sw_kernelILi32ELi512EEvPKhiPiS1_S2_iS2_i --------------------------
	.section	.nv.shared._Z9sw_kernelILi32ELi512EEvPKhiPiS1_S2_iS2_i,"aw",@nobits
	.sectionflags	@""
	.align	4
.nv.shared._Z9sw_kernelILi32ELi512EEvPKhiPiS1_S2_iS2_i:
	.zero		2064


//--------------------- .nv.shared._Z9sw_kernelILi32ELi480EEvPKhiPiS1_S2_iS2_i --------------------------
	.section	.nv.shared._Z9sw_kernelILi32ELi480EEvPKhiPiS1_S2_iS2_i,"aw",@nobits
	.sectionflags	@""
	.align	4
.nv.shared._Z9sw_kernelILi32ELi480EEvPKhiPiS1_S2_iS2_i:
	.zero		2032


//--------------------- .nv.shared._Z9sw_kernelILi32ELi448EEvPKhiPiS1_S2_iS2_i --------------------------
	.section	.nv.shared._Z9sw_kernelILi32ELi448EEvPKhiPiS1_S2_iS2_i,"aw",@nobits
	.sectionflags	@""
	.align	4
.nv.shared._Z9sw_kernelILi32ELi448EEvPKhiPiS1_S2_iS2_i:
	.zero		2000


//--------------------- .nv.shared._Z9sw_kernelILi32ELi416EEvPKhiPiS1_S2_iS2_i --------------------------
	.section	.nv.shared._Z9sw_kernelILi32ELi416EEvPKhiPiS1_S2_iS2_i,"aw",@nobits
	.sectionflags	@""
	.align	4
.nv.shared._Z9sw_kernelILi32ELi416EEvPKhiPiS1_S2_iS2_i:
	.zero		1968


//--------------------- .nv.shared._Z9sw_kernelILi32ELi384EEvPKhiPiS1_S2_iS2_i --------------------------
	.section	.nv.shared._Z9sw_kernelILi32ELi384EEvPKhiPiS1_S2_iS2_i,"aw",@nobits
	.sectionflags	@""
	.align	4
.nv.shared._Z9sw_kernelILi32ELi384EEvPKhiPiS1_S2_iS2_i:
	.zero		1936


//--------------------- .nv.shared._Z9sw_kernelILi32ELi352EEvPKhiPiS1_S2_iS2_i --------------------------
	.section	.nv.shared._Z9sw_kernelILi32ELi352EEvPKhiPiS1_S2_iS2_i,"aw",@nobits
	.sectionflags	@""
	.align	4
.nv.shared._Z9sw_kernelILi32ELi352EEvPKhiPiS1_S2_iS2_i:
	.zero		1904


//--------------------- .nv.shared._Z9sw_kernelILi32ELi320EEvPKhiPiS1_S2_iS2_i --------------------------
	.section	.nv.shared._Z9sw_kernelILi32ELi320EEvPKhiPiS1_S2_iS2_i,"aw",@nobits
	.sectionflags	@""
	.align	4
.nv.shared._Z9sw_kernelILi32ELi320EEvPKhiPiS1_S2_iS2_i:
	.zero		1872


//--------------------- .nv.shared._Z9sw_kernelILi32ELi288EEvPKhiPiS1_S2_iS2_i --------------------------
	.section	.nv.shared._Z9sw_kernelILi32ELi288EEvPKhiPiS1_S2_iS2_i,"aw",@nobits
	.sectionflags	@""
	.align	4
.nv.shared._Z9sw_kernelILi32ELi288EEvPKhiPiS1_S2_iS2_i:
	.zero		1840


//--------------------- .nv.shared._Z9sw_kernelILi32ELi256EEvPKhiPiS1_S2_iS2_i --------------------------
	.section	.nv.shared._Z9sw_kernelILi32ELi256EEvPKhiPiS1_S2_iS2_i,"aw",@nobits
	.sectionflags	@""
	.align	4
.nv.shared._Z9sw_kernelILi32ELi256EEvPKhiPiS1_S2_iS2_i:
	.zero		1808


//--------------------- .nv.shared._Z9sw_kernelILi32ELi224EEvPKhiPiS1_S2_iS2_i --------------------------
	.section	.nv.shared._Z9sw_kernelILi32ELi224EEvPKhiPiS1_S2_iS2_i,"aw",@nobits
	.sectionflags	@""
	.align	4
.nv.shared._Z9sw_kernelILi32ELi224EEvPKhiPiS1_S2_iS2_i:
	.zero		1776


//--------------------- .nv.shared._Z9sw_kernelILi32ELi192EEvPKhiPiS1_S2_iS2_i --------------------------
	.section	.nv.shared._Z9sw_kernelILi32ELi192EEvPKhiPiS1_S2_iS2_i,"aw",@nobits
	.sectionflags	@""
	.align	4
.nv.shared._Z9sw_kernelILi32ELi192EEvPKhiPiS1_S2_iS2_i:
	.zero		1744


//--------------------- .nv.shared._Z9sw_kernelILi32ELi160EEvPKhiPiS1_S2_iS2_i --------------------------
	.section	.nv.shared._Z9sw_kernelILi32ELi160EEvPKhiPiS1_S2_iS2_i,"aw",@nobits
	.sectionflags	@""
	.align	4
.nv.shared._Z9sw_kernelILi32ELi160EEvPKhiPiS1_S2_iS2_i:
	.zero		1712


//--------------------- .nv.shared._Z9sw_kernelILi32ELi128EEvPKhiPiS1_S2_iS2_i --------------------------
	.section	.nv.shared._Z9sw_kernelILi32ELi128EEvPKhiPiS1_S2_iS2_i,"aw",@nobits
	.sectionflags	@""
	.align	4
.nv.shared._Z9sw_kernelILi32ELi128EEvPKhiPiS1_S2_iS2_i:
	.zero		1680


//--------------------- .nv.shared._Z9sw_kernelILi32ELi96EEvPKhiPiS1_S2_iS2_i --------------------------
	.section	.nv.shared._Z9sw_kernelILi32ELi96EEvPKhiPiS1_S2_iS2_i,"aw",@nobits
	.sectionflags	@""
	.align	4
.nv.shared._Z9sw_kernelILi32ELi96EEvPKhiPiS1_S2_iS2_i:
	.zero		1648


//--------------------- .nv.shared._Z9sw_kernelILi32ELi64EEvPKhiPiS1_S2_iS2_i --------------------------
	.section	.nv.shared._Z9sw_kernelILi32ELi64EEvPKhiPiS1_S2_iS2_i,"aw",@nobits
	.sectionflags	@""
	.align	4
.nv.shared._Z9sw_kernelILi32ELi64EEvPKhiPiS1_S2_iS2_i:
	.zero		1616


//--------------------- .nv.shared._Z9sw_kernelILi32ELi32EEvPKhiPiS1_S2_iS2_i --------------------------
	.section	.nv.shared._Z9sw_kernelILi32ELi32EEvPKhiPiS1_S2_iS2_i,"aw",@nobits
	.sectionflags	@""
	.align	4
.nv.shared._Z9sw_kernelILi32ELi32EEvPKhiPiS1_S2_iS2_i:
	.zero		1584


//--------------------- .nv.constant0._Z16sw_kernel_affineILi32ELi1024EEvPKhiPiS1_S2_iS2_ii --------------------------
	.section	.nv.constant0._Z16sw_kernel_affineILi32ELi1024EEvPKhiPiS1_S2_iS2_ii,"a",@progbits
	.sectionflags	@""
	.align	4
.nv.constant0._Z16sw_kernel_affineILi32ELi1024EEvPKhiPiS1_S2_iS2_ii:
	.zero		960


//--------------------- .nv.constant0._Z16sw_kernel_affineILi32ELi992EEvPKhiPiS1_S2_iS2_ii --------------------------
	.section	.nv.constant0._Z16sw_kernel_affineILi32ELi992EEvPKhiPiS1_S2_iS2_ii,"a",@progbits
	.sectionflags	@""
	.align	4
.nv.constant0._Z16sw_kernel_affineILi32ELi992EEvPKhiPiS1_S2_iS2_ii:
	.zero		960


//--------------------- .nv.constant0._Z16sw_kernel_affineILi32ELi960EEvPKhiPiS1_S2_iS2_ii --------------------------
	.section	.nv.constant0._Z16sw_kernel_affineILi32ELi960EEvPKhiPiS1_S2_iS2_ii,"a",@progbits
	.sectionflags	@""
	.align	4
.nv.constant0._Z16sw_kernel_affineILi32ELi960EEvPKhiPiS1_S2_iS2_ii:
	.zero		960


//--------------------- .nv.constant0._Z16sw_kernel_affineILi32ELi928EEvPKhiPiS1_S2_iS2_ii --------------------------
	.section	.nv.constant0._Z16sw_kernel_affineILi32ELi928EEvPKhiPiS1_S2_iS2_ii,"a",@progbits
	.sectionflags	@""
	.align	4
.nv.constant0._Z16sw_kernel_affineILi32ELi928EEvPKhiPiS1_S2_iS2_ii:
	.zero		960


//--------------------- .nv.constant0._Z16sw_kernel_affineILi32ELi896EEvPKhiPiS1_S2_iS2_ii --------------------------
	.section	.nv.constant0._Z16sw_kernel_affineILi32ELi896EEvPKhiPiS1_S2_iS2_ii,"a",@progbits
	.sectionflags	@""
	.align	4
.nv.constant0._Z16sw_kernel_affineILi32ELi896EEvPKhiPiS1_S2_iS2_ii:
	.zero		960


//--------------------- .nv.constant0._Z16sw_kernel_affineILi32ELi864EEvPKhiPiS1_S2_iS2_ii --------------------------
	.section	.nv.constant0._Z16sw_kernel_affineILi32ELi864EEvPKhiPiS1_S2_iS2_ii,"a",@progbits
	.sectionflags	@""
	.align	4
.nv.constant0._Z16sw_kernel_affineILi32ELi864EEvPKhiPiS1_S2_iS2_ii:
	.zero		960


//--------------------- .nv.constant0._Z16sw_kernel_affineILi32ELi832EEvPKhiPiS1_S2_iS2_ii --------------------------
	.section	.nv.constant0._Z16sw_kernel_affineILi32ELi832EEvPKhiPiS1_S2_iS2_ii,"a",@progbits
	.sectionflags	@""
	.align	4
.nv.constant0._Z16sw_kernel_affineILi32ELi832EEvPKhiPiS1_S2_iS2_ii:
	.zero		960


//--------------------- .nv.constant0._Z16sw_kernel_affineILi32ELi800EEvPKhiPiS1_S2_iS2_ii --------------------------
	.section	.nv.constant0._Z16sw_kernel_affineILi32ELi800EEvPKhiPiS1_S2_iS2_ii,"a",@progbits
	.sectionflags	@""
	.align	4
.nv.constant0._Z16sw_kernel_affineILi32ELi800EEvPKhiPiS1_S2_iS2_ii:
	.zero		960


//--------------------- .nv.constant0._Z16sw_kernel_affineILi32ELi768EEvPKhiPiS1_S2_iS2_ii --------------------------
	.section	.nv.constant0._Z16sw_kernel_affineILi32ELi768EEvPKhiPiS1_S2_iS2_ii,"a",@progbits
	.sectionflags	@""
	.align	4
.nv.constant0._Z16sw_kernel_affineILi32ELi768EEvPKhiPiS1_S2_iS2_ii:
	.zero		960


//--------------------- .nv.constant0._Z16sw_kernel_affineILi32ELi736EEvPKhiPiS1_S2_iS2_ii --------------------------
	.section	.nv.constant0._Z16sw_kernel_affineILi32ELi736EEvPKhiPiS1_S2_iS2_ii,"a",@progbits
	.sectionflags	@""
	.align	4
.nv.constant0._Z16sw_kernel_affineILi32ELi736EEvPKhiPiS1_S2_iS2_ii:
	.zero		960


//--------------------- .nv.constant0._Z16sw_kernel_affineILi32ELi704EEvPKhiPiS1_S2_iS2_ii --------------------------
	.section	.nv.constant0._Z16sw_kernel_affineILi32ELi704EEvPKhiPiS1_S2_iS2_ii,"a",@progbits
	.sectionflags	@""
	.align	4
.nv.constant0._Z16sw_kernel_affineILi32ELi704EEvPKhiPiS1_S2_iS2_ii:
	.zero		960


//--------------------- .nv.constant0._Z16sw_kernel_affineILi32ELi672EEvPKhiPiS1_S2_iS2_ii --------------------------
	.section	.nv.constant0._Z16sw_kernel_affineILi32ELi672EEvPKhiPiS1_S2_iS2_ii,"a",@progbits
	.sectionflags	@""
	.align	4
.nv.constant0._Z16sw_kernel_affineILi32ELi672EEvPKhiPiS1_S2_iS2_ii:
	.zero		960


//--------------------- .nv.constant0._Z16sw_kernel_affineILi32ELi640EEvPKhiPiS1_S2_iS2_ii --------------------------
	.section	.nv.constant0._Z16sw_kernel_affineILi32ELi640EEvPKhiPiS1_S2_iS2_ii,"a",@progbits
	.sectionflags	@""
	.align	4
.nv.constant0._Z16sw_kernel_affineILi32ELi640EEvPKhiPiS1_S2_iS2_ii:
	.zero		960


//--------------------- .nv.constant0._Z16sw_kernel_affineILi32ELi608EEvPKhiPiS1_S2_iS2_ii --------------------------
	.section	.nv.constant0._Z16sw_kernel_affineILi32ELi608EEvPKhiPiS1_S2_iS2_ii,"a",@progbits
	.sectionflags	@""
	.align	4
.nv.constant0._Z16sw_kernel_affineILi32ELi608EEvPKhiPiS1_S2_iS2_ii:
	.zero		960


//--------------------- .nv.constant0._Z16sw_kernel_affineILi32ELi576EEvPKhiPiS1_S2_iS2_ii --------------------------
	.section	.nv.constant0._Z16sw_kernel_affineILi32ELi576EEvPKhiPiS1_S2_iS2_ii,"a",@progbits
	.sectionflags	@""
	.align	4
.nv.constant0._Z16sw_kernel_affineILi32ELi576EEvPKhiPiS1_S2_iS2_ii:
	.zero		960


//--------------------- .nv.constant0._Z16sw_kernel_affineILi32ELi544EEvPKhiPiS1_S2_iS2_ii --------------------------
	.section	.nv.constant0._Z16sw_kernel_affineILi32ELi544EEvPKhiPiS1_S2_iS2_ii,"a",@progbits
	.sectionflags	@""
	.align	4
.nv.constant0._Z16sw_kernel_affineILi32ELi544EEvPKhiPiS1_S2_iS2_ii:
	.zero		960


//--------------------- .nv.constant0._Z16sw_kernel_affineILi32ELi512EEvPKhiPiS1_S2_iS2_ii --------------------------
	.section	.nv.constant0._Z16sw_kernel_affineILi32ELi512EEvPKhiPiS1_S2_iS2_ii,"a",@progbits
	.sectionflags	@""
	.align	4
.nv.constant0._Z16sw_kernel_affineILi32ELi512EEvPKhiPiS1_S2_iS2_ii:
	.zero		960


//--------------------- .nv.constant0._Z16sw_kernel_affineILi32ELi480EEvPKhiPiS1_S2_iS2_ii --------------------------
	.section	.nv.constant0._Z16sw_kernel_affineILi32ELi480EEvPKhiPiS1_S2_iS2_ii,"a",@progbits
	.sectionflags	@""
	.align	4
.nv.constant0._Z16sw_kernel_affineILi32ELi480EEvPKhiPiS1_S2_iS2_ii:
	.zero		960


//--------------------- .nv.constant0._Z16sw_kernel_affineILi32ELi448EEvPKhiPiS1_S2_iS2_ii --------------------------
	.section	.nv.constant0._Z16sw_kernel_affineILi32ELi448EEvPKhiPiS1_S2_iS2_ii,"a",@progbits
	.sectionflags	@""
	.align	4
.nv.constant0._Z16sw_kernel_affineILi32ELi448EEvPKhiPiS1_S2_iS2_ii:
	.zero		960


//--------------------- .nv.constant0._Z16sw_kernel_affineILi32ELi416EEvPKhiPiS1_S2_iS2_ii --------------------------
	.section	.nv.constant0._Z16sw_kernel_affineILi32ELi416EEvPKhiPiS1_S2_iS2_ii,"a",@progbits
	.sectionflags	@""
	.align	4
.nv.constant0._Z16sw_kernel_affineILi32ELi416EEvPKhiPiS1_S2_iS2_ii:
	.zero		960


//--------------------- .nv.constant0._Z16sw_kernel_affineILi32ELi384EEvPKhiPiS1_S2_iS2_ii --------------------------
	.section	.nv.constant0._Z16sw_kernel_affineILi32ELi384EEvPKhiPiS1_S2_iS2_ii,"a",@progbits
	.sectionflags	@""
	.align	4
.nv.constant0._Z16sw_kernel_affineILi32ELi384EEvPKhiPiS1_S2_iS2_ii:
	.zero		960


//--------------------- .nv.constant0._Z16sw_kernel_affineILi32ELi352EEvPKhiPiS1_S2_iS2_ii --------------------------
	.section	.nv.constant0._Z16sw_kernel_affineILi32ELi352EEvPKhiPiS1_S2_iS2_ii,"a",@progbits
	.sectionflags	@""
	.align	4
.nv.constant0._Z16sw_kernel_affineILi32ELi352EEvPKhiPiS1_S2_iS2_ii:
	.zero		960


//--------------------- .nv.constant0._Z16sw_kernel_affineILi32ELi320EEvPKhiPiS1_S2_iS2_ii --------------------------
	.section	.nv.constant0._Z16sw_kernel_affineILi32ELi320EEvPKhiPiS1_S2_iS2_ii,"a",@progbits
	.sectionflags	@""
	.align	4
.nv.constant0._Z16sw_kernel_affineILi32ELi320EEvPKhiPiS1_S2_iS2_ii:
	.zero		960


//--------------------- .nv.constant0._Z16sw_kernel_affineILi32ELi288EEvPKhiPiS1_S2_iS2_ii --------------------------
	.section	.nv.constant0._Z16sw_kernel_affineILi32ELi288EEvPKhiPiS1_S2_iS2_ii,"a",@progbits
	.sectionflags	@""
	.align	4
.nv.constant0._Z16sw_kernel_affineILi32ELi288EEvPKhiPiS1_S2_iS2_ii:
	.zero		960


//--------------------- .nv.constant0._Z16sw_kernel_affineILi32ELi256EEvPKhiPiS1_S2_iS2_ii --------------------------
	.section	.nv.constant0._Z16sw_kernel_affineILi32ELi256EEvPKhiPiS1_S2_iS2_ii,"a",@progbits
	.sectionflags	@""
	.align	4
.nv.constant0._Z16sw_kernel_affineILi32ELi256EEvPKhiPiS1_S2_iS2_ii:
	.zero		960


//--------------------- .nv.constant0._Z16sw_kernel_affineILi32ELi224EEvPKhiPiS1_S2_iS2_ii --------------------------
	.section	.nv.constant0._Z16sw_kernel_affineILi32ELi224EEvPKhiPiS1_S2_iS2_ii,"a",@progbits
	.sectionflags	@""
	.align	4
.nv.constant0._Z16sw_kernel_affineILi32ELi224EEvPKhiPiS1_S2_iS2_ii:
	.zero		960


//--------------------- .nv.constant0._Z16sw_kernel_affineILi32ELi192EEvPKhiPiS1_S2_iS2_ii --------------------------
	.section	.nv.constant0._Z16sw_kernel_affineILi32ELi192EEvPKhiPiS1_S2_iS2_ii,"a",@progbits
	.sectionflags	@""
	.align	4
.nv.constant0._Z16sw_kernel_affineILi32ELi192EEvPKhiPiS1_S2_iS2_ii:
	.zero		960


//--------------------- .nv.constant0._Z16sw_kernel_affineILi32ELi160EEvPKhiPiS1_S2_iS2_ii --------------------------
	.section	.nv.constant0._Z16sw_kernel_affineILi32ELi160EEvPKhiPiS1_S2_iS2_ii,"a",@progbits
	.sectionflags	@""
	.align	4
.nv.constant0._Z16sw_kernel_affineILi32ELi160EEvPKhiPiS1_S2_iS2_ii:
	.zero		960


//--------------------- .nv.constant0._Z16sw_kernel_affineILi32ELi128EEvPKhiPiS1_S2_iS2_ii --------------------------
	.section	.nv.constant0._Z16sw_kernel_affineILi32ELi128EEvPKhiPiS1_S2_iS2_ii,"a",@progbits
	.sectionflags	@""
	.align	4
.nv.constant0._Z16sw_kernel_affineILi32ELi128EEvPKhiPiS1_S2_iS2_ii:
	.zero		960


//--------------------- .nv.constant0._Z16sw_kernel_affineILi32ELi96EEvPKhiPiS1_S2_iS2_ii --------------------------
	.section	.nv.constant0._Z16sw_kernel_affineILi32ELi96EEvPKhiPiS1_S2_iS2_ii,"a",@progbits
	.sectionflags	@""
	.align	4
.nv.constant0._Z16sw_kernel_affineILi32ELi96EEvPKhiPiS1_S2_iS2_ii:
	.zero		960


//--------------------- .nv.constant0._Z16sw_kernel_affineILi32ELi64EEvPKhiPiS1_S2_iS2_ii --------------------------
	.section	.nv.constant0._Z16sw_kernel_affineILi32ELi64EEvPKhiPiS1_S2_iS2_ii,"a",@progbits
	.sectionflags	@""
	.align	4
.nv.constant0._Z16sw_kernel_affineILi32ELi64EEvPKhiPiS1_S2_iS2_ii:
	.zero		960


//--------------------- .nv.constant0._Z16sw_kernel_affineILi32ELi32EEvPKhiPiS1_S2_iS2_ii --------------------------
	.section	.nv.constant0._Z16sw_kernel_affineILi32ELi32EEvPKhiPiS1_S2_iS2_ii,"a",@progbits
	.sectionflags	@""
	.align	4
.nv.constant0._Z16sw_kernel_affineILi32ELi32EEvPKhiPiS1_S2_iS2_ii:
	.zero		960


//--------------------- .nv.constant0._Z9sw_kernelILi32ELi1024EEvPKhiPiS1_S2_iS2_i --------------------------
	.section	.nv.constant0._Z9sw_kernelILi32ELi1024EEvPKhiPiS1_S2_iS2_i,"a",@progbits
	.sectionflags	@""
	.align	4
.nv.constant0._Z9sw_kernelILi32ELi1024EEvPKhiPiS1_S2_iS2_i:
	.zero		956


//--------------------- .nv.constant0._Z9sw_kernelILi32ELi992EEvPKhiPiS1_S2_iS2_i --------------------------
	.section	.nv.constant0._Z9sw_kernelILi32ELi992EEvPKhiPiS1_S2_iS2_i,"a",@progbits
	.sectionflags	@""
	.align	4
.nv.constant0._Z9sw_kernelILi32ELi992EEvPKhiPiS1_S2_iS2_i:
	.zero		956


//--------------------- .nv.constant0._Z9sw_kernelILi32ELi960EEvPKhiPiS1_S2_iS2_i --------------------------
	.section	.nv.constant0._Z9sw_kernelILi32ELi960EEvPKhiPiS1_S2_iS2_i,"a",@progbits
	.sectionflags	@""
	.align	4
.nv.constant0._Z9sw_kernelILi32ELi960EEvPKhiPiS1_S2_iS2_i:
	.zero		956


//--------------------- .nv.constant0._Z9sw_kernelILi32ELi928EEvPKhiPiS1_S2_iS2_i --------------------------
	.section	.nv.constant0._Z9sw_kernelILi32ELi928EEvPKhiPiS1_S2_iS2_i,"a",@progbits
	.sectionflags	@""
	.align	4
.nv.constant0._Z9sw_kernelILi32ELi928EEvPKhiPiS1_S2_iS2_i:
	.zero		956


//--------------------- .nv.constant0._Z9sw_kernelILi32ELi896EEvPKhiPiS1_S2_iS2_i --------------------------
	.section	.nv.constant0._Z9sw_kernelILi32ELi896EEvPKhiPiS1_S2_iS2_i,"a",@progbits
	.sectionflags	@""
	.align	4
.nv.constant0._Z9sw_kernelILi32ELi896EEvPKhiPiS1_S2_iS2_i:
	.zero		956


//--------------------- .nv.constant0._Z9sw_kernelILi32ELi864EEvPKhiPiS1_S2_iS2_i --------------------------
	.section	.nv.constant0._Z9sw_kernelILi32ELi864EEvPKhiPiS1_S2_iS2_i,"a",@progbits
	.sectionflags	@""
	.align	4
.nv.constant0._Z9sw_kernelILi32ELi864EEvPKhiPiS1_S2_iS2_i:
	.zero		956


//--------------------- .nv.constant0._Z9sw_kernelILi32ELi832EEvPKhiPiS1_S2_iS2_i --------------------------
	.section	.nv.constant0._Z9sw_kernelILi32ELi832EEvPKhiPiS1_S2_iS2_i,"a",@progbits
	.sectionflags	@""
	.align	4
.nv.constant0._Z9sw_kernelILi32ELi832EEvPKhiPiS1_S2_iS2_i:
	.zero		956


//--------------------- .nv.constant0._Z9sw_kernelILi32ELi800EEvPKhiPiS1_S2_iS2_i --------------------------
	.section	.nv.constant0._Z9sw_kernelILi32ELi800EEvPKhiPiS1_S2_iS2_i,"a",@progbits
	.sectionflags	@""
	.align	4
.nv.constant0._Z9sw_kernelILi32ELi800EEvPKhiPiS1_S2_iS2_i:
	.zero		956


//--------------------- .nv.constant0._Z9sw_kernelILi32ELi768EEvPKhiPiS1_S2_iS2_i --------------------------
	.section	.nv.constant0._Z9sw_kernelILi32ELi768EEvPKhiPiS1_S2_iS2_i,"a",@progbits
	.sectionflags	@""
	.align	4
.nv.constant0._Z9sw_kernelILi32ELi768EEvPKhiPiS1_S2_iS2_i:
	.zero		956


//--------------------- .nv.constant0._Z9sw_kernelILi32ELi736EEvPKhiPiS1_S2_iS2_i --------------------------
	.section	.nv.constant0._Z9sw_kernelILi32ELi736EEvPKhiPiS1_S2_iS2_i,"a",@progbits
	.sectionflags	@""
	.align	4
.nv.constant0._Z9sw_kernelILi32ELi736EEvPKhiPiS1_S2_iS2_i:
	.zero		956


//--------------------- .nv.constant0._Z9sw_kernelILi32ELi704EEvPKhiPiS1_S2_iS2_i --------------------------
	.section	.nv.constant0._Z9sw_kernelILi32ELi704EEvPKhiPiS1_S2_iS2_i,"a",@progbits
	.sectionflags	@""
	.align	4
.nv.constant0._Z9sw_kernelILi32ELi704EEvPKhiPiS1_S2_iS2_i:
	.zero		956


//--------------------- .nv.constant0._Z9sw_kernelILi32ELi672EEvPKhiPiS1_S2_iS2_i --------------------------
	.section	.nv.constant0._Z9sw_kernelILi32ELi672EEvPKhiPiS1_S2_iS2_i,"a",@progbits
	.sectionflags	@""
	.align	4
.nv.constant0._Z9sw_kernelILi32ELi672EEvPKhiPiS1_S2_iS2_i:
	.zero		956


//--------------------- .nv.constant0._Z9sw_kernelILi32ELi640EEvPKhiPiS1_S2_iS2_i --------------------------
	.section	.nv.constant0._Z9sw_kernelILi32ELi640EEvPKhiPiS1_S2_iS2_i,"a",@progbits
	.sectionflags	@""
	.align	4
.nv.constant0._Z9sw_kernelILi32ELi640EEvPKhiPiS1_S2_iS2_i:
	.zero		956


//--------------------- .nv.constant0._Z9sw_kernelILi32ELi608EEvPKhiPiS1_S2_iS2_i --------------------------
	.section	.nv.constant0._Z9sw_kernelILi32ELi608EEvPKhiPiS1_S2_iS2_i,"a",@progbits
	.sectionflags	@""
	.align	4
.nv.constant0._Z9sw_kernelILi32ELi608EEvPKhiPiS1_S2_iS2_i:
	.zero		956


//--------------------- .nv.constant0._Z9sw_kernelILi32ELi576EEvPKhiPiS1_S2_iS2_i --------------------------
	.section	.nv.constant0._Z9sw_kernelILi32ELi576EEvPKhiPiS1_S2_iS2_i,"a",@progbits
	.sectionflags	@""
	.align	4
.nv.constant0._Z9sw_kernelILi32ELi576EEvPKhiPiS1_S2_iS2_i:
	.zero		956


//--------------------- .nv.constant0._Z9sw_kernelILi32ELi544EEvPKhiPiS1_S2_iS2_i --------------------------
	.section	.nv.constant0._Z9sw_kernelILi32ELi544EEvPKhiPiS1_S2_iS2_i,"a",@progbits
	.sectionflags	@""
	.align	4
.nv.constant0._Z9sw_kernelILi32ELi544EEvPKhiPiS1_S2_iS2_i:
	.zero		956


//--------------------- .nv.constant0._Z9sw_kernelILi32ELi512EEvPKhiPiS1_S2_iS2_i --------------------------
	.section	.nv.constant0._Z9sw_kernelILi32ELi512EEvPKhiPiS1_S2_iS2_i,"a",@progbits
	.sectionflags	@""
	.align	4
.nv.constant0._Z9sw_kernelILi32ELi512EEvPKhiPiS1_S2_iS2_i:
	.zero		956


//--------------------- .nv.constant0._Z9sw_kernelILi32ELi480EEvPKhiPiS1_S2_iS2_i --------------------------
	.section	.nv.constant0._Z9sw_kernelILi32ELi480EEvPKhiPiS1_S2_iS2_i,"a",@progbits
	.sectionflags	@""
	.align	4
.nv.constant0._Z9sw_kernelILi32ELi480EEvPKhiPiS1_S2_iS2_i:
	.zero		956


//--------------------- .nv.constant0._Z9sw_kernelILi32ELi448EEvPKhiPiS1_S2_iS2_i --------------------------
	.section	.nv.constant0._Z9sw_kernelILi32ELi448EEvPKhiPiS1_S2_iS2_i,"a",@progbits
	.sectionflags	@""
	.align	4
.nv.constant0._Z9sw_kernelILi32ELi448EEvPKhiPiS1_S2_iS2_i:
	.zero		956


//--------------------- .nv.constant0._Z9sw_kernelILi32ELi416EEvPKhiPiS1_S2_iS2_i --------------------------
	.section	.nv.constant0._Z9sw_kernelILi32ELi416EEvPKhiPiS1_S2_iS2_i,"a",@progbits
	.sectionflags	@""
	.align	4
.nv.constant0._Z9sw_kernelILi32ELi416EEvPKhiPiS1_S2_iS2_i:
	.zero		956


//--------------------- .nv.constant0._Z9sw_kernelILi32ELi384EEvPKhiPiS1_S2_iS2_i --------------------------
	.section	.nv.constant0._Z9sw_kernelILi32ELi384EEvPKhiPiS1_S2_iS2_i,"a",@progbits
	.sectionflags	@""
	.align	4
.nv.constant0._Z9sw_kernelILi32ELi384EEvPKhiPiS1_S2_iS2_i:
	.zero		956


//--------------------- .nv.constant0._Z9sw_kernelILi32ELi352EEvPKhiPiS1_S2_iS2_i --------------------------
	.section	.nv.constant0._Z9sw_kernelILi32ELi352EEvPKhiPiS1_S2_iS2_i,"a",@progbits
	.sectionflags	@""
	.align	4
.nv.constant0._Z9sw_kernelILi32ELi352EEvPKhiPiS1_S2_iS2_i:
	.zero		956


//--------------------- .nv.constant0._Z9sw_kernelILi32ELi320EEvPKhiPiS1_S2_iS2_i --------------------------
	.section	.nv.constant0._Z9sw_kernelILi32ELi320EEvPKhiPiS1_S2_iS2_i,"a",@progbits
	.sectionflags	@""
	.align	4
.nv.constant0._Z9sw_kernelILi32ELi320EEvPKhiPiS1_S2_iS2_i:
	.zero		956


//--------------------- .nv.constant0._Z9sw_kernelILi32ELi288EEvPKhiPiS1_S2_iS2_i --------------------------
	.section	.nv.constant0._Z9sw_kernelILi32ELi288EEvPKhiPiS1_S2_iS2_i,"a",@progbits
	.sectionflags	@""
	.align	4
.nv.constant0._Z9sw_kernelILi32ELi288EEvPKhiPiS1_S2_iS2_i:
	.zero		956


//--------------------- .nv.constant0._Z9sw_kernelILi32ELi256EEvPKhiPiS1_S2_iS2_i --------------------------
	.section	.nv.constant0._Z9sw_kernelILi32ELi256EEvPKhiPiS1_S2_iS2_i,"a",@progbits
	.sectionflags	@""
	.align	4
.nv.constant0._Z9sw_kernelILi32ELi256EEvPKhiPiS1_S2_iS2_i:
	.zero		956


//--------------------- .nv.constant0._Z9sw_kernelILi32ELi224EEvPKhiPiS1_S2_iS2_i --------------------------
	.section	.nv.constant0._Z9sw_kernelILi32ELi224EEvPKhiPiS1_S2_iS2_i,"a",@progbits
	.sectionflags	@""
	.align	4
.nv.constant0._Z9sw_kernelILi32ELi224EEvPKhiPiS1_S2_iS2_i:
	.zero		956


//--------------------- .nv.constant0._Z9sw_kernelILi32ELi192EEvPKhiPiS1_S2_iS2_i --------------------------
	.section	.nv.constant0._Z9sw_kernelILi32ELi192EEvPKhiPiS1_S2_iS2_i,"a",@progbits
	.sectionflags	@""
	.align	4
.nv.constant0._Z9sw_kernelILi32ELi192EEvPKhiPiS1_S2_iS2_i:
	.zero		956


//--------------------- .nv.constant0._Z9sw_kernelILi32ELi160EEvPKhiPiS1_S2_iS2_i --------------------------
	.section	.nv.constant0._Z9sw_kernelILi32ELi160EEvPKhiPiS1_S2_iS2_i,"a",@progbits
	.sectionflags	@""
	.align	4
.nv.constant0._Z9sw_kernelILi32ELi160EEvPKhiPiS1_S2_iS2_i:
	.zero		956


//--------------------- .nv.constant0._Z9sw_kernelILi32ELi128EEvPKhiPiS1_S2_iS2_i --------------------------
	.section	.nv.constant0._Z9sw_kernelILi32ELi128EEvPKhiPiS1_S2_iS2_i,"a",@progbits
	.sectionflags	@""
	.align	4
.nv.constant0._Z9sw_kernelILi32ELi128EEvPKhiPiS1_S2_iS2_i:
	.zero		956


//--------------------- .nv.constant0._Z9sw_kernelILi32ELi96EEvPKhiPiS1_S2_iS2_i --------------------------
	.section	.nv.constant0._Z9sw_kernelILi32ELi96EEvPKhiPiS1_S2_iS2_i,"a",@progbits
	.sectionflags	@""
	.align	4
.nv.constant0._Z9sw_kernelILi32ELi96EEvPKhiPiS1_S2_iS2_i:
	.zero		956


//--------------------- .nv.constant0._Z9sw_kernelILi32ELi64EEvPKhiPiS1_S2_iS2_i --------------------------
	.section	.nv.constant0._Z9sw_kernelILi32ELi64EEvPKhiPiS1_S2_iS2_i,"a",@progbits
	.sectionflags	@""
	.align	4
.nv.constant0._Z9sw_kernelILi32ELi64EEvPKhiPiS1_S2_iS2_i:
	.zero		956


//--------------------- .nv.constant0._Z9sw_kernelILi32ELi32EEvPKhiPiS1_S2_iS2_i --------------------------
	.section	.nv.constant0._Z9sw_kernelILi32ELi32EEvPKhiPiS1_S2_iS2_i,"a",@progbits
	.sectionflags	@""
	.align	4
.nv.constant0._Z9sw_kernelILi32ELi32EEvPKhiPiS1_S2_iS2_i:
	.zero		956


//--------------------- SYMBOLS --------------------------

	.type		.nv.reservedSmem.offset0,@object
	.size		.nv.reservedSmem.offset0,0x4
	.type		.nv.reservedSmem.cap,@object
	.size		.nv.reservedSmem.cap,0x4
